	.target	sm_80

	.elftype	@"ET_EXEC"


//--------------------- .note.nv.tkinfo           --------------------------
	.section	.note.nv.tkinfo,"",@"SHT_NOTE"
	.sectionflags	@"SHF_NOTE_NV_TKINFO"
	.tkinfo
        /*0018*/ 	.word	0x00000002
        /*0030*/ 	.string	""
        /*0030*/ 	.string	"ptxas"
        /*0030*/ 	.string	"Cuda compilation tools, release 13.0, V13.0.88"
        /*0030*/ 	.string	"Build cuda_13.0.r13.0/compiler.36424714_0"
        /*0030*/ 	.string	"-v  -suppress-debug-info  -lineinfo  -arch sm_80 "



//--------------------- .note.nv.cuinfo           --------------------------
	.section	.note.nv.cuinfo,"",@"SHT_NOTE"
	.sectionflags	@"SHF_NOTE_NV_CUINFO"
        /*0018*/ 	.short	0x0002
        /*001a*/ 	.short	0x0050
        /*001c*/ 	.short	0x0082
	.zero		2


//--------------------- .nv.info                  --------------------------
	.section	.nv.info,"",@"SHT_CUDA_INFO"
	.align	4


	//----- nvinfo : EIATTR_REGCOUNT
	.align		4
        /*0000*/ 	.byte	0x04, 0x2f
        /*0002*/ 	.short	(.L_1 - .L_0)
	.align		4
.L_0:
        /*0004*/ 	.word	index@(matmul_kernel)
        /*0008*/ 	.word	0x000000ff


	//----- nvinfo : EIATTR_FRAME_SIZE
	.align		4
.L_1:
        /*000c*/ 	.byte	0x04, 0x11
        /*000e*/ 	.short	(.L_3 - .L_2)
	.align		4
.L_2:
        /*0010*/ 	.word	index@(matmul_kernel)
        /*0014*/ 	.word	0x00002390


	//----- nvinfo : EIATTR_MIN_STACK_SIZE
	.align		4
.L_3:
        /*0018*/ 	.byte	0x04, 0x12
        /*001a*/ 	.short	(.L_5 - .L_4)
	.align		4
.L_4:
        /*001c*/ 	.word	index@(matmul_kernel)
        /*0020*/ 	.word	0x00002390
.L_5:


//--------------------- .nv.info.matmul_kernel    --------------------------
	.section	.nv.info.matmul_kernel,"",@"SHT_CUDA_INFO"
	.sectionflags	@""
	.align	4


	//----- nvinfo : EIATTR_CUDA_API_VERSION
	.align		4
        /*0000*/ 	.byte	0x04, 0x37
        /*0002*/ 	.short	(.L_7 - .L_6)
.L_6:
        /*0004*/ 	.word	0x00000082


	//----- nvinfo : EIATTR_SW2861232_WAR
	.align		4
.L_7:
        /*0008*/ 	.byte	0x01, 0x35
	.zero		2


	//----- nvinfo : EIATTR_PARAM_CBANK
	.align		4
        /*000c*/ 	.byte	0x04, 0x0a
        /*000e*/ 	.short	(.L_9 - .L_8)
	.align		4
.L_8:
        /*0010*/ 	.word	index@(.nv.constant0.matmul_kernel)
        /*0014*/ 	.short	0x0160
        /*0016*/ 	.short	0x0050


	//----- nvinfo : EIATTR_CBANK_PARAM_SIZE
	.align		4
.L_9:
        /*0018*/ 	.byte	0x03, 0x19
        /*001a*/ 	.short	0x0050


	//----- nvinfo : EIATTR_KPARAM_INFO
	.align		4
        /*001c*/ 	.byte	0x04, 0x17
        /*001e*/ 	.short	(.L_11 - .L_10)
.L_10:
        /*0020*/ 	.word	0x00000000
        /*0024*/ 	.short	0x000d
        /*0026*/ 	.short	0x0048
        /*0028*/ 	.byte	0x00, 0xf4, 0x21, 0x00


	//----- nvinfo : EIATTR_KPARAM_INFO
	.align		4
.L_11:
        /*002c*/ 	.byte	0x04, 0x17
        /*002e*/ 	.short	(.L_13 - .L_12)
.L_12:
        /*0030*/ 	.word	0x00000000
        /*0034*/ 	.short	0x000c
        /*0036*/ 	.short	0x0040
        /*0038*/ 	.byte	0x00, 0xf4, 0x21, 0x00


	//----- nvinfo : EIATTR_KPARAM_INFO
	.align		4
.L_13:
        /*003c*/ 	.byte	0x04, 0x17
        /*003e*/ 	.short	(.L_15 - .L_14)
.L_14:
        /*0040*/ 	.word	0x00000000
        /*0044*/ 	.short	0x000b
        /*0046*/ 	.short	0x0038
        /*0048*/ 	.byte	0x00, 0xf0, 0x11, 0x00


	//----- nvinfo : EIATTR_KPARAM_INFO
	.align		4
.L_15:
        /*004c*/ 	.byte	0x04, 0x17
        /*004e*/ 	.short	(.L_17 - .L_16)
.L_16:
        /*0050*/ 	.word	0x00000000
        /*0054*/ 	.short	0x000a
        /*0056*/ 	.short	0x0034
        /*0058*/ 	.byte	0x00, 0xf0, 0x11, 0x00


	//----- nvinfo : EIATTR_KPARAM_INFO
	.align		4
.L_17:
        /*005c*/ 	.byte	0x04, 0x17
        /*005e*/ 	.short	(.L_19 - .L_18)
.L_18:
        /*0060*/ 	.word	0x00000000
        /*0064*/ 	.short	0x0009
        /*0066*/ 	.short	0x0030
        /*0068*/ 	.byte	0x00, 0xf0, 0x11, 0x00


	//----- nvinfo : EIATTR_KPARAM_INFO
	.align		4
.L_19:
        /*006c*/ 	.byte	0x04, 0x17
        /*006e*/ 	.short	(.L_21 - .L_20)
.L_20:
        /*0070*/ 	.word	0x00000000
        /*0074*/ 	.short	0x0008
        /*0076*/ 	.short	0x002c
        /*0078*/ 	.byte	0x00, 0xf0, 0x11, 0x00


	//----- nvinfo : EIATTR_KPARAM_INFO
	.align		4
.L_21:
        /*007c*/ 	.byte	0x04, 0x17
        /*007e*/ 	.short	(.L_23 - .L_22)
.L_22:
        /*0080*/ 	.word	0x00000000
        /*0084*/ 	.short	0x0007
        /*0086*/ 	.short	0x0028
        /*0088*/ 	.byte	0x00, 0xf0, 0x11, 0x00


	//----- nvinfo : EIATTR_KPARAM_INFO
	.align		4
.L_23:
        /*008c*/ 	.byte	0x04, 0x17
        /*008e*/ 	.short	(.L_25 - .L_24)
.L_24:
        /*0090*/ 	.word	0x00000000
        /*0094*/ 	.short	0x0006
        /*0096*/ 	.short	0x0024
        /*0098*/ 	.byte	0x00, 0xf0, 0x11, 0x00


	//----- nvinfo : EIATTR_KPARAM_INFO
	.align		4
.L_25:
        /*009c*/ 	.byte	0x04, 0x17
        /*009e*/ 	.short	(.L_27 - .L_26)
.L_26:
        /*00a0*/ 	.word	0x00000000
        /*00a4*/ 	.short	0x0005
        /*00a6*/ 	.short	0x0020
        /*00a8*/ 	.byte	0x00, 0xf0, 0x11, 0x00


	//----- nvinfo : EIATTR_KPARAM_INFO
	.align		4
.L_27:
        /*00ac*/ 	.byte	0x04, 0x17
        /*00ae*/ 	.short	(.L_29 - .L_28)
.L_28:
        /*00b0*/ 	.word	0x00000000
        /*00b4*/ 	.short	0x0004
        /*00b6*/ 	.short	0x001c
        /*00b8*/ 	.byte	0x00, 0xf0, 0x11, 0x00


	//----- nvinfo : EIATTR_KPARAM_INFO
	.align		4
.L_29:
        /*00bc*/ 	.byte	0x04, 0x17
        /*00be*/ 	.short	(.L_31 - .L_30)
.L_30:
        /*00c0*/ 	.word	0x00000000
        /*00c4*/ 	.short	0x0003
        /*00c6*/ 	.short	0x0018
        /*00c8*/ 	.byte	0x00, 0xf0, 0x11, 0x00


	//----- nvinfo : EIATTR_KPARAM_INFO
	.align		4
.L_31:
        /*00cc*/ 	.byte	0x04, 0x17
        /*00ce*/ 	.short	(.L_33 - .L_32)
.L_32:
        /*00d0*/ 	.word	0x00000000
        /*00d4*/ 	.short	0x0002
        /*00d6*/ 	.short	0x0010
        /*00d8*/ 	.byte	0x00, 0xf4, 0x21, 0x00


	//----- nvinfo : EIATTR_KPARAM_INFO
	.align		4
.L_33:
        /*00dc*/ 	.byte	0x04, 0x17
        /*00de*/ 	.short	(.L_35 - .L_34)
.L_34:
        /*00e0*/ 	.word	0x00000000
        /*00e4*/ 	.short	0x0001
        /*00e6*/ 	.short	0x0008
        /*00e8*/ 	.byte	0x00, 0xf4, 0x21, 0x00


	//----- nvinfo : EIATTR_KPARAM_INFO
	.align		4
.L_35:
        /*00ec*/ 	.byte	0x04, 0x17
        /*00ee*/ 	.short	(.L_37 - .L_36)
.L_36:
        /*00f0*/ 	.word	0x00000000
        /*00f4*/ 	.short	0x0000
        /*00f6*/ 	.short	0x0000
        /*00f8*/ 	.byte	0x00, 0xf4, 0x21, 0x00


	//----- nvinfo : EIATTR_MAXREG_COUNT
	.align		4
.L_37:
        /*00fc*/ 	.byte	0x03, 0x1b
        /*00fe*/ 	.short	0x00ff


	//----- nvinfo : EIATTR_NUM_BARRIERS
	.align		4
        /*0100*/ 	.byte	0x02, 0x4c
        /*0102*/ 	.byte	0x01
	.zero		1


	//----- nvinfo : EIATTR_ANNOTATIONS
	.align		4
        /*0104*/ 	.byte	0x04, 0x55
        /*0106*/ 	.short	(.L_39 - .L_38)


	//   ....[0]....
.L_38:
        /*0108*/ 	.word	0x00000001
        /*010c*/ 	.byte	0xa0, 0x06, 0x00, 0x00, 0x01, 0x00, 0x00, 0x00, 0x50, 0x15, 0x00, 0x00, 0x01, 0x00, 0x00, 0x00
        /* <DEDUP_REMOVED lines=853> */
        /*366c*/ 	.byte	0x70, 0xf8, 0x00, 0x00


	//----- nvinfo : EIATTR_MERCURY_ISA_VERSION
	.align		4
.L_39:
        /*3670*/ 	.byte	0x03, 0x5f
        /*3672*/ 	.short	0x0000


	//----- nvinfo : EIATTR_EXIT_INSTR_OFFSETS
	.align		4
        /*3674*/ 	.byte	0x04, 0x1c
        /*3676*/ 	.short	(.L_41 - .L_40)


	//   ....[0]....
.L_40:
        /*3678*/ 	.word	0x0004e7e0


	//   ....[1]....
        /*367c*/ 	.word	0x0004e800


	//----- nvinfo : EIATTR_REQNTID
	.align		4
.L_41:
        /*3680*/ 	.byte	0x04, 0x10
        /*3682*/ 	.short	(.L_43 - .L_42)
.L_42:
        /*3684*/ 	.word	0x00000080
        /*3688*/ 	.word	0x00000001
        /*368c*/ 	.word	0x00000001
.L_43:


//--------------------- .nv.callgraph             --------------------------
	.section	.nv.callgraph,"",@"SHT_CUDA_CALLGRAPH"
	.align	4
	.sectionentsize	8
	.align		4
        /*0000*/ 	.word	0x00000000
	.align		4
        /*0004*/ 	.word	0xffffffff
	.align		4
        /*0008*/ 	.word	0x00000000
	.align		4
        /*000c*/ 	.word	0xfffffffe
	.align		4
        /*0010*/ 	.word	0x00000000
	.align		4
        /*0014*/ 	.word	0xfffffffd
	.align		4
        /*0018*/ 	.word	0x00000000
	.align		4
        /*001c*/ 	.word	0xfffffffc


//--------------------- .nv.rel.action            --------------------------
	.section	.nv.rel.action,"",@"SHT_CUDA_RELOCINFO"
	.align	8
	.sectionentsize	8
        /*0000*/ 	.byte	0x73, 0x00, 0x00, 0x00, 0x00, 0x00, 0x00, 0x00, 0x00, 0x00, 0x00, 0x11, 0x25, 0x00, 0x05, 0x36


//--------------------- .nv.constant0.matmul_kernel --------------------------
	.section	.nv.constant0.matmul_kernel,"a",@progbits
	.sectionflags	@""
	.align	4
.nv.constant0.matmul_kernel:
	.zero		432


//--------------------- .text.matmul_kernel       --------------------------
	.section	.text.matmul_kernel,"ax",@progbits
	.sectioninfo	@"SHI_REGISTERS=255"
	.align	128
        .global         matmul_kernel
        .type           matmul_kernel,@function
        .size           matmul_kernel,(.L_x_4 - matmul_kernel)
        .other          matmul_kernel,@"STO_CUDA_ENTRY STV_DEFAULT"
matmul_kernel:
.text.matmul_kernel:
[----:B------:R-:W-:-:S03]  /*0000*/  IMAD.MOV.U32 R1, RZ, RZ, c[0x0][0x28] ;  /* 0x00000a00ff017624 */ /* 0x000fc600078e00ff */
[----:B------:R-:W-:Y:S01]  /*0010*/  IMAD.MOV.U32 R0, RZ, RZ, c[0x0][0x17c] ;  /* 0x00005f00ff007624 */ /* 0x000fe200078e00ff */
[----:B------:R-:W1:Y:S01]  /*0020*/  S2R R5, SR_CTAID.X ;  /* 0x0000000000057919 */ /* 0x000e620000002500 */
[----:B------:R-:W-:Y:S01]  /*0030*/  IADD3 R1, R1, -0x2390, RZ ;  /* 0xffffdc7001017810 */ /* 0x000fe20007ffe0ff */
[----:B------:R-:W-:Y:S02]  /*0040*/  ULDC.64 UR4, c[0x0][0x118] ;  /* 0x0000460000047ab9 */ /* 0x000fe40000000a00 */
[----:B------:R-:W-:Y:S01]  /*0050*/  IADD3 R0, R0, 0xff, RZ ;  /* 0x000000ff00007810 */ /* 0x000fe20007ffe0ff */
[----:B------:R-:W2:Y:S03]  /*0060*/  S2R R105, SR_TID.X ;  /* 0x0000000000697919 */ /* 0x000ea60000002100 */
[----:B------:R-:W-:-:S04]  /*0070*/  SHF.R.S32.HI R3, RZ, 0x1f, R0 ;  /* 0x0000001fff037819 */ /* 0x000fc80000011400 */
[----:B------:R-:W-:-:S04]  /*0080*/  LEA.HI R3, R3, R0, RZ, 0x8 ;  /* 0x0000000003037211 */ /* 0x000fc800078f40ff */
[----:B------:R-:W-:-:S04]  /*0090*/  SHF.R.S32.HI R4, RZ, 0x8, R3 ;  /* 0x00000008ff047819 */ /* 0x000fc80000011403 */
[-C--:B------:R-:W-:Y:S02]  /*00a0*/  IABS R7, R4.reuse ;  /* 0x0000000400077213 */ /* 0x080fe40000000000 */
[----:B------:R-:W-:Y:S02]  /*00b0*/  IABS R10, R4 ;  /* 0x00000004000a7213 */ /* 0x000fe40000000000 */
[----:B------:R-:W3:Y:S01]  /*00c0*/  I2F.RP R0, R7 ;  /* 0x0000000700007306 */ /* 0x000ee20000209400 */
[----:B-1----:R-:W-:Y:S02]  /*00d0*/  IABS R8, R5 ;  /* 0x0000000500087213 */ /* 0x002fe40000000000 */
[----:B--2---:R-:W-:-:S05]  /*00e0*/  LOP3.LUT R103, R105, 0x7f, RZ, 0xc0, !PT ;  /* 0x0000007f69677812 */ /* 0x004fca00078ec0ff */
[----:B---3--:R-:W1:Y:S02]  /*00f0*/  MUFU.RCP R0, R0 ;  /* 0x0000000000007308 */ /* 0x008e640000001000 */
[----:B-1----:R-:W-:Y:S01]  /*0100*/  IADD3 R2, R0, 0xffffffe, RZ ;  /* 0x0ffffffe00027810 */ /* 0x002fe20007ffe0ff */
[----:B------:R-:W-:-:S05]  /*0110*/  IMAD.MOV R0, RZ, RZ, -R10 ;  /* 0x000000ffff007224 */ /* 0x000fca00078e0a0a */
[----:B------:R1:W2:Y:S02]  /*0120*/  F2I.FTZ.U32.TRUNC.NTZ R3, R2 ;  /* 0x0000000200037305 */ /* 0x0002a4000021f000 */
[----:B-1----:R-:W-:Y:S02]  /*0130*/  IMAD.MOV.U32 R2, RZ, RZ, RZ ;  /* 0x000000ffff027224 */ /* 0x002fe400078e00ff */
[----:B--2---:R-:W-:-:S04]  /*0140*/  IMAD.MOV R6, RZ, RZ, -R3 ;  /* 0x000000ffff067224 */ /* 0x004fc800078e0a03 */
[----:B------:R-:W-:Y:S02]  /*0150*/  IMAD R9, R6, R7, RZ ;  /* 0x0000000706097224 */ /* 0x000fe400078e02ff */
[----:B------:R-:W-:Y:S02]  /*0160*/  IMAD.MOV.U32 R6, RZ, RZ, R8 ;  /* 0x000000ffff067224 */ /* 0x000fe400078e0008 */
[----:B------:R-:W-:-:S06]  /*0170*/  IMAD.HI.U32 R3, R3, R9, R2 ;  /* 0x0000000903037227 */ /* 0x000fcc00078e0002 */
[----:B------:R-:W-:-:S04]  /*0180*/  IMAD.HI.U32 R3, R3, R6, RZ ;  /* 0x0000000603037227 */ /* 0x000fc800078e00ff */
[----:B------:R-:W-:-:S05]  /*0190*/  IMAD R0, R3, R0, R6 ;  /* 0x0000000003007224 */ /* 0x000fca00078e0206 */
[----:B------:R-:W-:-:S13]  /*01a0*/  ISETP.GT.U32.AND P1, PT, R7, R0, PT ;  /* 0x000000000700720c */ /* 0x000fda0003f24070 */
[----:B------:R-:W-:Y:S01]  /*01b0*/  @!P1 IMAD.IADD R0, R0, 0x1, -R7 ;  /* 0x0000000100009824 */ /* 0x000fe200078e0a07 */
[----:B------:R-:W-:Y:S02]  /*01c0*/  @!P1 IADD3 R3, R3, 0x1, RZ ;  /* 0x0000000103039810 */ /* 0x000fe40007ffe0ff */
[----:B------:R-:W-:Y:S02]  /*01d0*/  ISETP.NE.AND P1, PT, R4, RZ, PT ;  /* 0x000000ff0400720c */ /* 0x000fe40003f25270 */
[----:B------:R-:W-:Y:S02]  /*01e0*/  ISETP.GE.U32.AND P0, PT, R0, R7, PT ;  /* 0x000000070000720c */ /* 0x000fe40003f06070 */
[----:B------:R-:W-:-:S04]  /*01f0*/  LOP3.LUT R0, R5, R4, RZ, 0x3c, !PT ;  /* 0x0000000405007212 */ /* 0x000fc800078e3cff */
[----:B------:R-:W-:Y:S01]  /*0200*/  ISETP.GE.AND P2, PT, R0, RZ, PT ;  /* 0x000000ff0000720c */ /* 0x000fe20003f46270 */
[----:B------:R-:W-:-:S05]  /*0210*/  IMAD.MOV.U32 R0, RZ, RZ, c[0x0][0x178] ;  /* 0x00005e00ff007624 */ /* 0x000fca00078e00ff */
[----:B------:R-:W-:Y:S02]  /*0220*/  IADD3 R0, R0, 0x1ff, RZ ;  /* 0x000001ff00007810 */ /* 0x000fe40007ffe0ff */
[----:B------:R-:W-:-:S05]  /*0230*/  @P0 IADD3 R3, R3, 0x1, RZ ;  /* 0x0000000103030810 */ /* 0x000fca0007ffe0ff */
[----:B------:R-:W-:Y:S01]  /*0240*/  IMAD.MOV.U32 R12, RZ, RZ, R3 ;  /* 0x000000ffff0c7224 */ /* 0x000fe200078e0003 */
[----:B------:R-:W-:-:S03]  /*0250*/  SHF.R.S32.HI R3, RZ, 0x1f, R0 ;  /* 0x0000001fff037819 */ /* 0x000fc60000011400 */
[----:B------:R-:W-:Y:S01]  /*0260*/  @!P2 IMAD.MOV R12, RZ, RZ, -R12 ;  /* 0x000000ffff0ca224 */ /* 0x000fe200078e0a0c */
[----:B------:R-:W-:Y:S02]  /*0270*/  LEA.HI R3, R3, R0, RZ, 0x9 ;  /* 0x0000000003037211 */ /* 0x000fe400078f48ff */
[----:B------:R-:W-:-:S04]  /*0280*/  @!P1 LOP3.LUT R12, RZ, R4, RZ, 0x33, !PT ;  /* 0x00000004ff0c9212 */ /* 0x000fc800078e33ff */
[----:B------:R-:W-:Y:S02]  /*0290*/  LEA.HI.SX32 R3, R3, -R12, 0x17 ;  /* 0x8000000c03037211 */ /* 0x000fe400078fbaff */
[----:B------:R-:W-:Y:S02]  /*02a0*/  IADD3 R6, -R12, RZ, RZ ;  /* 0x000000ff0c067210 */ /* 0x000fe40007ffe1ff */
[----:B------:R-:W-:-:S03]  /*02b0*/  IMNMX R14, R3, 0x1, PT ;  /* 0x00000001030e7817 */ /* 0x000fc60003800200 */
[----:B------:R-:W-:Y:S01]  /*02c0*/  IMAD R15, R4, R6, R5 ;  /* 0x00000006040f7224 */ /* 0x000fe200078e0205 */
[-C--:B------:R-:W-:Y:S02]  /*02d0*/  IABS R7, R14.reuse ;  /* 0x0000000e00077213 */ /* 0x080fe40000000000 */
[----:B------:R-:W-:Y:S02]  /*02e0*/  IABS R6, R14 ;  /* 0x0000000e00067213 */ /* 0x000fe40000000000 */
[----:B------:R-:W1:Y:S01]  /*02f0*/  I2F.RP R0, R7 ;  /* 0x0000000700007306 */ /* 0x000e620000209400 */
[----:B------:R-:W-:-:S07]  /*0300*/  IABS R4, R15 ;  /* 0x0000000f00047213 */ /* 0x000fce0000000000 */
[----:B-1----:R-:W1:Y:S02]  /*0310*/  MUFU.RCP R0, R0 ;  /* 0x0000000000007308 */ /* 0x002e640000001000 */
[----:B-1----:R-:W-:Y:S02]  /*0320*/  IADD3 R2, R0, 0xffffffe, RZ ;  /* 0x0ffffffe00027810 */ /* 0x002fe40007ffe0ff */
[----:B------:R-:W-:-:S04]  /*0330*/  IABS R0, c[0x0][0x17c] ;  /* 0x00005f0000007a13 */ /* 0x000fc80000000000 */
[----:B------:R1:W2:Y:S02]  /*0340*/  F2I.FTZ.U32.TRUNC.NTZ R3, R2 ;  /* 0x0000000200037305 */ /* 0x0002a4000021f000 */
[----:B-1----:R-:W-:Y:S02]  /*0350*/  IMAD.MOV.U32 R2, RZ, RZ, RZ ;  /* 0x000000ffff027224 */ /* 0x002fe400078e00ff */
[----:B--2---:R-:W-:-:S04]  /*0360*/  IMAD.MOV R8, RZ, RZ, -R3 ;  /* 0x000000ffff087224 */ /* 0x004fc800078e0a03 */
[----:B------:R-:W-:-:S04]  /*0370*/  IMAD R5, R8, R7, RZ ;  /* 0x0000000708057224 */ /* 0x000fc800078e02ff */
[----:B------:R-:W-:-:S04]  /*0380*/  IMAD.HI.U32 R3, R3, R5, R2 ;  /* 0x0000000503037227 */ /* 0x000fc800078e0002 */
[----:B------:R-:W-:Y:S02]  /*0390*/  IMAD.MOV.U32 R2, RZ, RZ, R4 ;  /* 0x000000ffff027224 */ /* 0x000fe400078e0004 */
[----:B------:R-:W-:Y:S02]  /*03a0*/  IMAD.MOV R4, RZ, RZ, -R6 ;  /* 0x000000ffff047224 */ /* 0x000fe400078e0a06 */
[----:B------:R-:W-:Y:S01]  /*03b0*/  IMAD.HI.U32 R3, R3, R2, RZ ;  /* 0x0000000203037227 */ /* 0x000fe200078e00ff */
[----:B------:R-:W1:Y:S03]  /*03c0*/  I2F.RP R6, R0 ;  /* 0x0000000000067306 */ /* 0x000e660000209400 */
[----:B------:R-:W-:Y:S01]  /*03d0*/  IMAD R2, R3, R4, R2 ;  /* 0x0000000403027224 */ /* 0x000fe200078e0202 */
[----:B------:R-:W-:-:S04]  /*03e0*/  IABS R4, c[0x0][0x178] ;  /* 0x00005e0000047a13 */ /* 0x000fc80000000000 */
[----:B------:R-:W-:Y:S01]  /*03f0*/  ISETP.GT.U32.AND P1, PT, R7, R2, PT ;  /* 0x000000020700720c */ /* 0x000fe20003f24070 */
[----:B-1----:R-:W1:-:S12]  /*0400*/  MUFU.RCP R6, R6 ;  /* 0x0000000600067308 */ /* 0x002e580000001000 */
[----:B------:R-:W-:Y:S01]  /*0410*/  @!P1 IMAD.IADD R2, R2, 0x1, -R7 ;  /* 0x0000000102029824 */ /* 0x000fe200078e0a07 */
[----:B------:R-:W-:Y:S02]  /*0420*/  @!P1 IADD3 R3, R3, 0x1, RZ ;  /* 0x0000000103039810 */ /* 0x000fe40007ffe0ff */
[----:B------:R-:W-:Y:S02]  /*0430*/  ISETP.NE.AND P1, PT, R14, RZ, PT ;  /* 0x000000ff0e00720c */ /* 0x000fe40003f25270 */
[----:B------:R-:W-:Y:S01]  /*0440*/  ISETP.GE.U32.AND P0, PT, R2, R7, PT ;  /* 0x000000070200720c */ /* 0x000fe20003f06070 */
[----:B------:R-:W-:Y:S01]  /*0450*/  IMAD.MOV.U32 R2, RZ, RZ, R4 ;  /* 0x000000ffff027224 */ /* 0x000fe200078e0004 */
[----:B------:R-:W-:-:S03]  /*0460*/  LOP3.LUT R4, R15, R14, RZ, 0x3c, !PT ;  /* 0x0000000e0f047212 */ /* 0x000fc600078e3cff */
[----:B------:R-:W2:Y:S01]  /*0470*/  I2F.RP R5, R2 ;  /* 0x0000000200057306 */ /* 0x000ea20000209400 */
[----:B------:R-:W-:Y:S02]  /*0480*/  ISETP.GE.AND P2, PT, R4, RZ, PT ;  /* 0x000000ff0400720c */ /* 0x000fe40003f46270 */
[----:B-1----:R-:W-:-:S05]  /*0490*/  IADD3 R8, R6, 0xffffffe, RZ ;  /* 0x0ffffffe06087810 */ /* 0x002fca0007ffe0ff */
[----:B------:R-:W-:Y:S01]  /*04a0*/  @P0 IADD3 R3, R3, 0x1, RZ ;  /* 0x0000000103030810 */ /* 0x000fe20007ffe0ff */
[----:B------:R1:W3:Y:S04]  /*04b0*/  F2I.FTZ.U32.TRUNC.NTZ R9, R8 ;  /* 0x0000000800097305 */ /* 0x0002e8000021f000 */
[----:B------:R-:W-:Y:S01]  /*04c0*/  IMAD.MOV.U32 R13, RZ, RZ, R3 ;  /* 0x000000ffff0d7224 */ /* 0x000fe200078e0003 */
[----:B------:R-:W-:-:S03]  /*04d0*/  SHF.R.U32.HI R3, RZ, 0x5, R105 ;  /* 0x00000005ff037819 */ /* 0x000fc60000011669 */
[----:B------:R-:W-:Y:S01]  /*04e0*/  @!P2 IMAD.MOV R13, RZ, RZ, -R13 ;  /* 0x000000ffff0da224 */ /* 0x000fe200078e0a0d */
[----:B------:R-:W-:Y:S01]  /*04f0*/  @!P1 LOP3.LUT R13, RZ, R14, RZ, 0x33, !PT ;  /* 0x0000000eff0d9212 */ /* 0x000fe200078e33ff */
[----:B--2---:R-:W2:Y:S01]  /*0500*/  MUFU.RCP R5, R5 ;  /* 0x0000000500057308 */ /* 0x004ea20000001000 */
[----:B------:R-:W-:Y:S01]  /*0510*/  SGXT.U32 R3, R3, 0x2 ;  /* 0x000000020303781a */ /* 0x000fe20000000000 */
[----:B-1----:R-:W-:Y:S02]  /*0520*/  IMAD.MOV.U32 R8, RZ, RZ, RZ ;  /* 0x000000ffff087224 */ /* 0x002fe400078e00ff */
[----:B------:R-:W-:Y:S02]  /*0530*/  IMAD.SHL.U32 R252, R13, 0x100, RZ ;  /* 0x000001000dfc7824 */ /* 0x000fe400078e00ff */
[----:B---3--:R-:W-:Y:S02]  /*0540*/  IMAD.MOV R4, RZ, RZ, -R9 ;  /* 0x000000ffff047224 */ /* 0x008fe400078e0a09 */
[----:B------:R-:W-:Y:S01]  /*0550*/  IMAD.MOV R13, RZ, RZ, -R13 ;  /* 0x000000ffff0d7224 */ /* 0x000fe200078e0a0d */
[----:B------:R-:W-:-:S02]  /*0560*/  LOP3.LUT R10, R252, R3, RZ, 0xfc, !PT ;  /* 0x00000003fc0a7212 */ /* 0x000fc400078efcff */
[----:B------:R-:W-:Y:S01]  /*0570*/  MOV R3, R4 ;  /* 0x0000000400037202 */ /* 0x000fe20000000f00 */
[----:B------:R-:W-:Y:S01]  /*0580*/  IMAD R13, R14, R13, R15 ;  /* 0x0000000d0e0d7224 */ /* 0x000fe200078e020f */
[C---:B------:R-:W-:Y:S02]  /*0590*/  LOP3.LUT R17, R10.reuse, 0xfc, RZ, 0xfc, !PT ;  /* 0x000000fc0a117812 */ /* 0x040fe400078efcff */
[----:B------:R-:W-:Y:S01]  /*05a0*/  LOP3.LUT R16, R10, 0x4, RZ, 0xfc, !PT ;  /* 0x000000040a107812 */ /* 0x000fe200078efcff */
[----:B------:R-:W-:Y:S01]  /*05b0*/  IMAD R3, R3, R0, RZ ;  /* 0x0000000003037224 */ /* 0x000fe200078e02ff */
[----:B--2---:R-:W-:Y:S01]  /*05c0*/  IADD3 R6, R5, 0xffffffe, RZ ;  /* 0x0ffffffe05067810 */ /* 0x004fe20007ffe0ff */
[----:B------:R-:W-:Y:S01]  /*05d0*/  IMAD.IADD R13, R12, 0x1, R13 ;  /* 0x000000010c0d7824 */ /* 0x000fe200078e020d */
[----:B------:R-:W-:Y:S01]  /*05e0*/  IABS R11, R17 ;  /* 0x00000011000b7213 */ /* 0x000fe20000000000 */
[----:B------:R-:W-:Y:S01]  /*05f0*/  IMAD.HI.U32 R8, R9, R3, R8 ;  /* 0x0000000309087227 */ /* 0x000fe200078e0008 */
[----:B------:R-:W-:Y:S01]  /*0600*/  IABS R5, R10 ;  /* 0x0000000a00057213 */ /* 0x000fe20000000000 */
[----:B------:R-:W1:Y:S01]  /*0610*/  F2I.FTZ.U32.TRUNC.NTZ R7, R6 ;  /* 0x0000000600077305 */ /* 0x000e62000021f000 */
[C---:B------:R-:W-:Y:S01]  /*0620*/  LOP3.LUT R18, R10.reuse, 0x8, RZ, 0xfc, !PT ;  /* 0x000000080a127812 */ /* 0x040fe200078efcff */
[----:B------:R-:W-:Y:S01]  /*0630*/  IMAD R70, R13, 0x200, R103 ;  /* 0x000002000d467824 */ /* 0x000fe200078e0267 */
[----:B------:R-:W-:Y:S01]  /*0640*/  LOP3.LUT R19, R10, 0xc, RZ, 0xfc, !PT ;  /* 0x0000000c0a137812 */ /* 0x000fe200078efcff */
[----:B------:R-:W-:Y:S01]  /*0650*/  IMAD.HI.U32 R4, R8, R11, RZ ;  /* 0x0000000b08047227 */ /* 0x000fe200078e00ff */
[----:B------:R-:W-:-:S02]  /*0660*/  IABS R14, R18 ;  /* 0x00000012000e7213 */ /* 0x000fc40000000000 */
[----:B------:R-:W-:Y:S01]  /*0670*/  IABS R15, R19 ;  /* 0x00000013000f7213 */ /* 0x000fe20000000000 */
[----:B------:R-:W-:Y:S01]  /*0680*/  IMAD.HI.U32 R3, R8, R5, RZ ;  /* 0x0000000508037227 */ /* 0x000fe200078e00ff */
[----:B------:R-:W-:Y:S01]  /*0690*/  ISETP.GE.AND P5, PT, R18, RZ, PT ;  /* 0x000000ff1200720c */ /* 0x000fe20003fa6270 */
[----:B------:R2:W-:Y:S01]  /*06a0*/  STL [R1+0x14c0], R70 ;  /* 0x0014c04601007387 */ /* 0x0005e20000100800 */
[----:B------:R-:W-:Y:S01]  /*06b0*/  ISETP.GE.AND P2, PT, R16, RZ, PT ;  /* 0x000000ff1000720c */ /* 0x000fe20003f46270 */
[----:B------:R-:W-:Y:S01]  /*06c0*/  IMAD.MOV R4, RZ, RZ, -R4 ;  /* 0x000000ffff047224 */ /* 0x000fe200078e0a04 */
[----:B------:R-:W-:Y:S01]  /*06d0*/  ISETP.GE.AND P3, PT, R19, RZ, PT ;  /* 0x000000ff1300720c */ /* 0x000fe20003f66270 */
[----:B------:R-:W-:Y:S01]  /*06e0*/  IMAD.MOV R3, RZ, RZ, -R3 ;  /* 0x000000ffff037224 */ /* 0x000fe200078e0a03 */
[----:B------:R-:W-:Y:S01]  /*06f0*/  LOP3.LUT R18, R10, 0x1c, RZ, 0xfc, !PT ;  /* 0x0000001c0a127812 */ /* 0x000fe200078efcff */
[----:B------:R-:W-:Y:S01]  /*0700*/  IMAD R11, R0, R4, R11 ;  /* 0x00000004000b7224 */ /* 0x000fe200078e020b */
[----:B------:R-:W-:Y:S01]  /*0710*/  LOP3.LUT R20, R10, 0x20, RZ, 0xfc, !PT ;  /* 0x000000200a147812 */ /* 0x000fe200078efcff */
[C---:B------:R-:W-:Y:S01]  /*0720*/  IMAD R4, R0.reuse, R3, R5 ;  /* 0x0000000300047224 */ /* 0x040fe200078e0205 */
[----:B------:R-:W-:Y:S01]  /*0730*/  IABS R3, R16 ;  /* 0x0000001000037213 */ /* 0x000fe20000000000 */
[----:B-1----:R-:W-:Y:S01]  /*0740*/  IMAD.MOV R9, RZ, RZ, -R7 ;  /* 0x000000ffff097224 */ /* 0x002fe200078e0a07 */
[C---:B------:R-:W-:Y:S01]  /*0750*/  ISETP.GT.U32.AND P1, PT, R0.reuse, R11, PT ;  /* 0x0000000b0000720c */ /* 0x040fe20003f24070 */
[----:B------:R-:W-:Y:S01]  /*0760*/  IMAD.MOV.U32 R6, RZ, RZ, RZ ;  /* 0x000000ffff067224 */ /* 0x000fe200078e00ff */
[----:B------:R-:W-:Y:S01]  /*0770*/  ISETP.GT.U32.AND P0, PT, R0, R4, PT ;  /* 0x000000040000720c */ /* 0x000fe20003f04070 */
[----:B------:R-:W-:Y:S01]  /*0780*/  IMAD.MOV.U32 R5, RZ, RZ, R9 ;  /* 0x000000ffff057224 */ /* 0x000fe200078e0009 */
[----:B------:R-:W-:Y:S01]  /*0790*/  IABS R16, R18 ;  /* 0x0000001200107213 */ /* 0x000fe20000000000 */
[----:B------:R-:W-:Y:S01]  /*07a0*/  IMAD.MOV.U32 R9, RZ, RZ, R3 ;  /* 0x000000ffff097224 */ /* 0x000fe200078e0003 */
[----:B------:R-:W-:Y:S01]  /*07b0*/  IABS R19, R20 ;  /* 0x0000001400137213 */ /* 0x000fe20000000000 */
[----:B------:R-:W-:Y:S01]  /*07c0*/  IMAD R5, R5, R2, RZ ;  /* 0x0000000205057224 */ /* 0x000fe200078e02ff */
[----:B------:R-:W-:Y:S01]  /*07d0*/  LOP3.LUT R22, R10, 0x24, RZ, 0xfc, !PT ;  /* 0x000000240a167812 */ /* 0x000fe200078efcff */
[----:B------:R-:W-:Y:S01]  /*07e0*/  IMAD.HI.U32 R3, R8, R9, RZ ;  /* 0x0000000908037227 */ /* 0x000fe200078e00ff */
[----:B------:R-:W-:-:S02]  /*07f0*/  LOP3.LUT R26, R10, 0x2c, RZ, 0xfc, !PT ;  /* 0x0000002c0a1a7812 */ /* 0x000fc400078efcff */
[----:B------:R-:W-:Y:S01]  /*0800*/  IABS R21, R22 ;  /* 0x0000001600157213 */ /* 0x000fe20000000000 */
[----:B------:R-:W-:Y:S01]  /*0810*/  IMAD.HI.U32 R6, R7, R5, R6 ;  /* 0x0000000507067227 */ /* 0x000fe200078e0006 */
[----:B------:R-:W-:Y:S02]  /*0820*/  IADD3 R5, -R3, RZ, RZ ;  /* 0x000000ff03057210 */ /* 0x000fe40007ffe1ff */
[----:B------:R-:W-:Y:S01]  /*0830*/  LOP3.LUT R24, R10, 0x28, RZ, 0xfc, !PT ;  /* 0x000000280a187812 */ /* 0x000fe200078efcff */
[----:B------:R-:W-:Y:S01]  /*0840*/  @!P0 IMAD.IADD R4, R4, 0x1, -R0 ;  /* 0x0000000104048824 */ /* 0x000fe200078e0a00 */
[----:B------:R-:W-:Y:S01]  /*0850*/  ISETP.GE.AND P0, PT, R17, RZ, PT ;  /* 0x000000ff1100720c */ /* 0x000fe20003f06270 */
[----:B------:R-:W-:Y:S01]  /*0860*/  IMAD.MOV.U32 R7, RZ, RZ, R14 ;  /* 0x000000ffff077224 */ /* 0x000fe200078e000e */
[----:B------:R-:W-:Y:S01]  /*0870*/  LOP3.LUT R14, R10, 0x10, RZ, 0xfc, !PT ;  /* 0x000000100a0e7812 */ /* 0x000fe200078efcff */
[C---:B------:R-:W-:Y:S01]  /*0880*/  IMAD R5, R0.reuse, R5, R9 ;  /* 0x0000000500057224 */ /* 0x040fe200078e0209 */
[----:B------:R-:W-:Y:S01]  /*0890*/  ISETP.GT.U32.AND P6, PT, R0, R4, PT ;  /* 0x000000040000720c */ /* 0x000fe20003fc4070 */
[----:B------:R-:W-:Y:S01]  /*08a0*/  IMAD.HI.U32 R3, R8, R7, RZ ;  /* 0x0000000708037227 */ /* 0x000fe200078e00ff */
[----:B------:R-:W-:-:S02]  /*08b0*/  IABS R12, R14 ;  /* 0x0000000e000c7213 */ /* 0x000fc40000000000 */
[----:B------:R-:W-:Y:S01]  /*08c0*/  ISETP.GT.U32.AND P4, PT, R0, R5, PT ;  /* 0x000000050000720c */ /* 0x000fe20003f84070 */
[--C-:B------:R-:W-:Y:S01]  /*08d0*/  @!P1 IMAD.IADD R11, R11, 0x1, -R0.reuse ;  /* 0x000000010b0b9824 */ /* 0x100fe200078e0a00 */
[----:B------:R-:W-:Y:S01]  /*08e0*/  IABS R23, R24 ;  /* 0x0000001800177213 */ /* 0x000fe20000000000 */
[----:B------:R-:W-:Y:S01]  /*08f0*/  IMAD.MOV R9, RZ, RZ, -R3 ;  /* 0x000000ffff097224 */ /* 0x000fe200078e0a03 */
[----:B------:R-:W-:Y:S01]  /*0900*/  LOP3.LUT R28, R10, 0x38, RZ, 0xfc, !PT ;  /* 0x000000380a1c7812 */ /* 0x000fe200078efcff */
[----:B------:R-:W-:Y:S01]  /*0910*/  IMAD.HI.U32 R3, R8, R15, RZ ;  /* 0x0000000f08037227 */ /* 0x000fe200078e00ff */
[----:B------:R-:W-:Y:S02]  /*0920*/  ISETP.GT.U32.AND P1, PT, R0, R11, PT ;  /* 0x0000000b0000720c */ /* 0x000fe40003f24070 */
[----:B------:R-:W-:Y:S01]  /*0930*/  LOP3.LUT R30, R10, 0x3c, RZ, 0xfc, !PT ;  /* 0x0000003c0a1e7812 */ /* 0x000fe200078efcff */
[----:B------:R-:W-:Y:S01]  /*0940*/  IMAD R7, R0, R9, R7 ;  /* 0x0000000900077224 */ /* 0x000fe200078e0207 */
[----:B------:R-:W-:Y:S01]  /*0950*/  LOP3.LUT R31, R10, 0x40, RZ, 0xfc, !PT ;  /* 0x000000400a1f7812 */ /* 0x000fe200078efcff */
[--C-:B------:R-:W-:Y:S01]  /*0960*/  @!P6 IMAD.IADD R4, R4, 0x1, -R0.reuse ;  /* 0x000000010404e824 */ /* 0x100fe200078e0a00 */
[----:B------:R-:W-:Y:S01]  /*0970*/  LOP3.LUT R32, R10, 0x44, RZ, 0xfc, !PT ;  /* 0x000000440a207812 */ /* 0x000fe200078efcff */
[----:B------:R-:W-:Y:S01]  /*0980*/  @!P4 IMAD.IADD R5, R5, 0x1, -R0 ;  /* 0x000000010505c824 */ /* 0x000fe200078e0a00 */
[----:B------:R-:W-:Y:S01]  /*0990*/  ISETP.GT.U32.AND P6, PT, R0, R7, PT ;  /* 0x000000070000720c */ /* 0x000fe20003fc4070 */
[----:B------:R-:W-:Y:S01]  /*09a0*/  IMAD.MOV R3, RZ, RZ, -R3 ;  /* 0x000000ffff037224 */ /* 0x000fe200078e0a03 */
[----:B------:R-:W-:-:S02]  /*09b0*/  IABS R27, R31 ;  /* 0x0000001f001b7213 */ /* 0x000fc40000000000 */
[----:B------:R-:W-:Y:S01]  /*09c0*/  ISETP.GT.U32.AND P4, PT, R0, R5, PT ;  /* 0x000000050000720c */ /* 0x000fe20003f84070 */
[----:B------:R-:W-:Y:S01]  /*09d0*/  @!P1 IMAD.IADD R11, R11, 0x1, -R0 ;  /* 0x000000010b0b9824 */ /* 0x000fe200078e0a00 */
[----:B------:R-:W-:Y:S01]  /*09e0*/  ISETP.GE.AND P1, PT, R10, RZ, PT ;  /* 0x000000ff0a00720c */ /* 0x000fe20003f26270 */
[----:B------:R-:W-:Y:S01]  /*09f0*/  IMAD R9, R0, R3, R15 ;  /* 0x0000000300097224 */ /* 0x000fe200078e020f */
[----:B------:R-:W-:Y:S01]  /*0a00*/  IABS R29, R32 ;  /* 0x00000020001d7213 */ /* 0x000fe20000000000 */
[----:B------:R-:W-:Y:S01]  /*0a10*/  IMAD.MOV.U32 R15, RZ, RZ, R12 ;  /* 0x000000ffff0f7224 */ /* 0x000fe200078e000c */
[C---:B------:R-:W-:Y:S01]  /*0a20*/  LOP3.LUT R12, R10.reuse, 0x14, RZ, 0xfc, !PT ;  /* 0x000000140a0c7812 */ /* 0x040fe200078efcff */
[----:B------:R-:W-:Y:S01]  /*0a30*/  IMAD.MOV.U32 R3, RZ, RZ, R11 ;  /* 0x000000ffff037224 */ /* 0x000fe200078e000b */
[----:B------:R-:W-:Y:S01]  /*0a40*/  LOP3.LUT R33, R10, 0x48, RZ, 0xfc, !PT ;  /* 0x000000480a217812 */ /* 0x000fe200078efcff */
[----:B------:R-:W-:Y:S01]  /*0a50*/  @!P6 IMAD.IADD R7, R7, 0x1, -R0 ;  /* 0x000000010707e824 */ /* 0x000fe200078e0a00 */
[----:B------:R-:W-:Y:S01]  /*0a60*/  IABS R17, R12 ;  /* 0x0000000c00117213 */ /* 0x000fe20000000000 */
[----:B------:R-:W-:Y:S01]  /*0a70*/  IMAD.HI.U32 R11, R8, R15, RZ ;  /* 0x0000000f080b7227 */ /* 0x000fe200078e00ff */
[----:B------:R-:W-:-:S02]  /*0a80*/  LOP3.LUT R34, R10, 0x54, RZ, 0xfc, !PT ;  /* 0x000000540a227812 */ /* 0x000fc400078efcff */
[----:B------:R-:W-:Y:S01]  /*0a90*/  ISETP.GT.U32.AND P6, PT, R0, R7, PT ;  /* 0x000000070000720c */ /* 0x000fe20003fc4070 */
[----:B------:R-:W-:Y:S01]  /*0aa0*/  @!P4 IMAD.IADD R5, R5, 0x1, -R0 ;  /* 0x000000010505c824 */ /* 0x000fe200078e0a00 */
[----:B------:R-:W-:Y:S01]  /*0ab0*/  @!P1 IADD3 R4, -R4, RZ, RZ ;  /* 0x000000ff04049210 */ /* 0x000fe20007ffe1ff */
[----:B------:R-:W-:Y:S01]  /*0ac0*/  @!P0 IMAD.MOV R3, RZ, RZ, -R3 ;  /* 0x000000ffff038224 */ /* 0x000fe200078e0a03 */
[----:B------:R-:W-:Y:S01]  /*0ad0*/  ISETP.GT.U32.AND P1, PT, R0, R9, PT ;  /* 0x000000090000720c */ /* 0x000fe20003f24070 */
[----:B------:R-:W-:Y:S01]  /*0ae0*/  IMAD.MOV R11, RZ, RZ, -R11 ;  /* 0x000000ffff0b7224 */ /* 0x000fe200078e0a0b */
[----:B------:R-:W-:Y:S01]  /*0af0*/  ISETP.GE.AND P4, PT, R12, RZ, PT ;  /* 0x000000ff0c00720c */ /* 0x000fe20003f86270 */
[----:B------:R-:W-:Y:S01]  /*0b00*/  IMAD.HI.U32 R12, R8, R17, RZ ;  /* 0x00000011080c7227 */ /* 0x000fe200078e00ff */
[----:B------:R-:W-:Y:S02]  /*0b10*/  ISETP.GE.AND P0, PT, R14, RZ, PT ;  /* 0x000000ff0e00720c */ /* 0x000fe40003f06270 */
[C---:B------:R-:W-:Y:S01]  /*0b20*/  LOP3.LUT R14, R10.reuse, 0x18, RZ, 0xfc, !PT ;  /* 0x000000180a0e7812 */ /* 0x040fe200078efcff */
[----:B------:R-:W-:Y:S01]  /*0b30*/  IMAD.MOV R12, RZ, RZ, -R12 ;  /* 0x000000ffff0c7224 */ /* 0x000fe200078e0a0c */
[----:B------:R-:W-:Y:S01]  /*0b40*/  LOP3.LUT R36, R10, 0x5c, RZ, 0xfc, !PT ;  /* 0x0000005c0a247812 */ /* 0x000fe200078efcff */
[--C-:B------:R-:W-:Y:S01]  /*0b50*/  @!P6 IMAD.IADD R7, R7, 0x1, -R0.reuse ;  /* 0x000000010707e824 */ /* 0x100fe200078e0a00 */
[----:B------:R-:W-:Y:S01]  /*0b60*/  ISETP.GE.AND P6, PT, R14, RZ, PT ;  /* 0x000000ff0e00720c */ /* 0x000fe20003fc6270 */
[----:B------:R-:W-:Y:S01]  /*0b70*/  IMAD R12, R0, R12, R17 ;  /* 0x0000000c000c7224 */ /* 0x000fe200078e0211 */
[----:B------:R-:W-:Y:S01]  /*0b80*/  LOP3.LUT R38, R10, 0x60, RZ, 0xfc, !PT ;  /* 0x000000600a267812 */ /* 0x000fe200078efcff */
[----:B------:R-:W-:Y:S01]  /*0b90*/  @!P1 IMAD.IADD R9, R9, 0x1, -R0 ;  /* 0x0000000109099824 */ /* 0x000fe200078e0a00 */
[----:B------:R-:W-:Y:S01]  /*0ba0*/  IABS R37, R36 ;  /* 0x0000002400257213 */ /* 0x000fe20000000000 */
[----:B------:R-:W-:Y:S01]  /*0bb0*/  @!P5 IMAD.MOV R7, RZ, RZ, -R7 ;  /* 0x000000ffff07d224 */ /* 0x000fe200078e0a07 */
[C---:B------:R-:W-:Y:S01]  /*0bc0*/  ISETP.GT.U32.AND P5, PT, R0.reuse, R12, PT ;  /* 0x0000000c0000720c */ /* 0x040fe20003fa4070 */
[C---:B------:R-:W-:Y:S01]  /*0bd0*/  IMAD R11, R0.reuse, R11, R15 ;  /* 0x0000000b000b7224 */ /* 0x040fe200078e020f */
[C---:B------:R-:W-:Y:S01]  /*0be0*/  ISETP.GT.U32.AND P1, PT, R0.reuse, R9, PT ;  /* 0x000000090000720c */ /* 0x040fe20003f24070 */
[----:B------:R-:W-:Y:S01]  /*0bf0*/  @!P2 IMAD.MOV R5, RZ, RZ, -R5 ;  /* 0x000000ffff05a224 */ /* 0x000fe200078e0a05 */
[----:B------:R-:W-:Y:S01]  /*0c00*/  IABS R15, R14 ;  /* 0x0000000e000f7213 */ /* 0x000fe20000000000 */
[----:B------:R-:W-:Y:S01]  /*0c10*/  IMAD.MOV.U32 R17, RZ, RZ, R16 ;  /* 0x000000ffff117224 */ /* 0x000fe200078e0010 */
[----:B------:R-:W-:Y:S01]  /*0c20*/  ISETP.GT.U32.AND P2, PT, R0, R11, PT ;  /* 0x0000000b0000720c */ /* 0x000fe20003f44070 */
[----:B------:R-:W-:Y:S01]  /*0c30*/  IMAD.HI.U32 R16, R8, R19, RZ ;  /* 0x0000001308107227 */ /* 0x000fe200078e00ff */
[----:B------:R-:W-:-:S02]  /*0c40*/  IABS R39, R38 ;  /* 0x0000002600277213 */ /* 0x000fc40000000000 */
[----:B------:R-:W-:Y:S01]  /*0c50*/  LOP3.LUT R40, R10, 0x68, RZ, 0xfc, !PT ;  /* 0x000000680a287812 */ /* 0x000fe200078efcff */
[----:B------:R-:W-:Y:S01]  /*0c60*/  IMAD.HI.U32 R14, R8, R15, RZ ;  /* 0x0000000f080e7227 */ /* 0x000fe200078e00ff */
[C---:B------:R-:W-:Y:S02]  /*0c70*/  LOP3.LUT R43, R10.reuse, 0x74, RZ, 0xfc, !PT ;  /* 0x000000740a2b7812 */ /* 0x040fe400078efcff */
[----:B------:R-:W-:Y:S01]  /*0c80*/  LOP3.LUT R42, R10, 0x70, RZ, 0xfc, !PT ;  /* 0x000000700a2a7812 */ /* 0x000fe200078efcff */
[----:B------:R-:W-:Y:S01]  /*0c90*/  @!P5 IMAD.IADD R12, R12, 0x1, -R0 ;  /* 0x000000010c0cd824 */ /* 0x000fe200078e0a00 */
[----:B------:R-:W-:Y:S01]  /*0ca0*/  @!P1 IADD3 R9, R9, -R0, RZ ;  /* 0x8000000009099210 */ /* 0x000fe20007ffe0ff */
[----:B------:R-:W-:Y:S01]  /*0cb0*/  IMAD.MOV R14, RZ, RZ, -R14 ;  /* 0x000000ffff0e7224 */ /* 0x000fe200078e0a0e */
[----:B------:R-:W-:Y:S01]  /*0cc0*/  ISETP.GE.AND P1, PT, R18, RZ, PT ;  /* 0x000000ff1200720c */ /* 0x000fe20003f26270 */
[----:B------:R-:W-:Y:S01]  /*0cd0*/  IMAD.MOV R16, RZ, RZ, -R16 ;  /* 0x000000ffff107224 */ /* 0x000fe200078e0a10 */
[C---:B------:R-:W-:Y:S01]  /*0ce0*/  ISETP.GT.U32.AND P5, PT, R0.reuse, R12, PT ;  /* 0x0000000c0000720c */ /* 0x040fe20003fa4070 */
[----:B------:R-:W-:Y:S01]  /*0cf0*/  IMAD R14, R0, R14, R15 ;  /* 0x0000000e000e7224 */ /* 0x000fe200078e020f */
[----:B------:R-:W-:Y:S01]  /*0d00*/  IABS R41, R43 ;  /* 0x0000002b00297213 */ /* 0x000fe20000000000 */
[----:B------:R-:W-:Y:S01]  /*0d10*/  @!P3 IMAD.MOV R9, RZ, RZ, -R9 ;  /* 0x000000ffff09b224 */ /* 0x000fe200078e0a09 */
[----:B------:R-:W-:Y:S01]  /*0d20*/  LOP3.LUT R44, R10, 0x78, RZ, 0xfc, !PT ;  /* 0x000000780a2c7812 */ /* 0x000fe200078efcff */
[----:B------:R-:W-:Y:S01]  /*0d30*/  @!P2 IMAD.IADD R11, R11, 0x1, -R0 ;  /* 0x000000010b0ba824 */ /* 0x000fe200078e0a00 */
[C---:B------:R-:W-:Y:S01]  /*0d40*/  ISETP.GT.U32.AND P3, PT, R0.reuse, R14, PT ;  /* 0x0000000e0000720c */ /* 0x040fe20003f64070 */
[----:B------:R-:W-:Y:S01]  /*0d50*/  IMAD R16, R0, R16, R19 ;  /* 0x0000001000107224 */ /* 0x000fe200078e0213 */
[----:B------:R-:W-:Y:S01]  /*0d60*/  IABS R19, R26 ;  /* 0x0000001a00137213 */ /* 0x000fe20000000000 */
[----:B------:R-:W-:Y:S01]  /*0d70*/  IMAD.HI.U32 R15, R8, R17, RZ ;  /* 0x00000011080f7227 */ /* 0x000fe200078e00ff */
[----:B------:R-:W-:-:S02]  /*0d80*/  ISETP.GT.U32.AND P2, PT, R0, R11, PT ;  /* 0x0000000b0000720c */ /* 0x000fc40003f44070 */
[----:B------:R-:W-:Y:S01]  /*0d90*/  LOP3.LUT R45, R10, 0x7c, RZ, 0xfc, !PT ;  /* 0x0000007c0a2d7812 */ /* 0x000fe200078efcff */
[----:B------:R-:W-:Y:S01]  /*0da0*/  @!P5 IMAD.IADD R12, R12, 0x1, -R0 ;  /* 0x000000010c0cd824 */ /* 0x000fe200078e0a00 */
[----:B------:R-:W-:Y:S01]  /*0db0*/  ISETP.GT.U32.AND P5, PT, R0, R16, PT ;  /* 0x000000100000720c */ /* 0x000fe20003fa4070 */
[----:B------:R-:W-:Y:S01]  /*0dc0*/  IMAD.MOV R15, RZ, RZ, -R15 ;  /* 0x000000ffff0f7224 */ /* 0x000fe200078e0a0f */
[----:B------:R-:W-:Y:S01]  /*0dd0*/  LOP3.LUT R46, R10, 0x88, RZ, 0xfc, !PT ;  /* 0x000000880a2e7812 */ /* 0x000fe200078efcff */
[----:B------:R-:W-:Y:S01]  /*0de0*/  @!P4 IMAD.MOV R12, RZ, RZ, -R12 ;  /* 0x000000ffff0cc224 */ /* 0x000fe200078e0a0c */
[----:B------:R-:W-:Y:S01]  /*0df0*/  ISETP.GE.AND P4, PT, R22, RZ, PT ;  /* 0x000000ff1600720c */ /* 0x000fe20003f86270 */
[----:B------:R-:W-:Y:S01]  /*0e00*/  @!P3 IMAD.IADD R14, R14, 0x1, -R0 ;  /* 0x000000010e0eb824 */ /* 0x000fe200078e0a00 */
[----:B------:R-:W-:Y:S01]  /*0e10*/  LOP3.LUT R22, R10, 0x30, RZ, 0xfc, !PT ;  /* 0x000000300a167812 */ /* 0x000fe200078efcff */
[----:B------:R-:W-:Y:S01]  /*0e20*/  IMAD R15, R0, R15, R17 ;  /* 0x0000000f000f7224 */ /* 0x000fe200078e0211 */
[----:B------:R-:W-:Y:S01]  /*0e30*/  IABS R47, R46 ;  /* 0x0000002e002f7213 */ /* 0x000fe20000000000 */
[----:B------:R-:W-:Y:S01]  /*0e40*/  IMAD.HI.U32 R17, R8, R21, RZ ;  /* 0x0000001508117227 */ /* 0x000fe200078e00ff */
[----:B------:R-:W-:-:S02]  /*0e50*/  ISETP.GT.U32.AND P3, PT, R0, R14, PT ;  /* 0x0000000e0000720c */ /* 0x000fc40003f64070 */
[----:B------:R-:W-:Y:S01]  /*0e60*/  LOP3.LUT R48, R10, 0x8c, RZ, 0xfc, !PT ;  /* 0x0000008c0a307812 */ /* 0x000fe200078efcff */
[--C-:B------:R-:W-:Y:S01]  /*0e70*/  @!P2 IMAD.IADD R11, R11, 0x1, -R0.reuse ;  /* 0x000000010b0ba824 */ /* 0x100fe200078e0a00 */
[----:B------:R-:W-:Y:S01]  /*0e80*/  ISETP.GT.U32.AND P2, PT, R0, R15, PT ;  /* 0x0000000f0000720c */ /* 0x000fe20003f44070 */
[----:B------:R-:W-:Y:S01]  /*0e90*/  IMAD.MOV R17, RZ, RZ, -R17 ;  /* 0x000000ffff117224 */ /* 0x000fe200078e0a11 */
[----:B------:R-:W-:Y:S01]  /*0ea0*/  IABS R49, R48 ;  /* 0x0000003000317213 */ /* 0x000fe20000000000 */
[----:B------:R-:W-:Y:S01]  /*0eb0*/  @!P5 IMAD.IADD R16, R16, 0x1, -R0 ;  /* 0x000000011010d824 */ /* 0x000fe200078e0a00 */
[----:B------:R-:W-:Y:S01]  /*0ec0*/  @!P0 IADD3 R11, -R11, RZ, RZ ;  /* 0x000000ff0b0b8210 */ /* 0x000fe20007ffe1ff */
[----:B------:R-:W-:Y:S01]  /*0ed0*/  IMAD R18, R0, R17, R21 ;  /* 0x0000001100127224 */ /* 0x000fe200078e0215 */
[----:B------:R-:W-:Y:S01]  /*0ee0*/  LOP3.LUT R50, R10, 0x90, RZ, 0xfc, !PT ;  /* 0x000000900a327812 */ /* 0x000fe200078efcff */
[----:B------:R-:W-:Y:S01]  /*0ef0*/  IMAD.MOV.U32 R21, RZ, RZ, R19 ;  /* 0x000000ffff157224 */ /* 0x000fe200078e0013 */
[----:B------:R-:W-:Y:S01]  /*0f00*/  ISETP.GT.U32.AND P5, PT, R0, R16, PT ;  /* 0x000000100000720c */ /* 0x000fe20003fa4070 */
[----:B------:R-:W-:Y:S01]  /*0f10*/  IMAD.HI.U32 R17, R8, R23, RZ ;  /* 0x0000001708117227 */ /* 0x000fe200078e00ff */
[----:B------:R-:W-:-:S02]  /*0f20*/  LOP3.LUT R51, R10, 0x94, RZ, 0xfc, !PT ;  /* 0x000000940a337812 */ /* 0x000fc400078efcff */
[----:B------:R-:W-:Y:S01]  /*0f30*/  LOP3.LUT R52, R10, 0x98, RZ, 0xfc, !PT ;  /* 0x000000980a347812 */ /* 0x000fe200078efcff */
[--C-:B------:R-:W-:Y:S01]  /*0f40*/  @!P3 IMAD.IADD R14, R14, 0x1, -R0.reuse ;  /* 0x000000010e0eb824 */ /* 0x100fe200078e0a00 */
[----:B------:R-:W-:Y:S01]  /*0f50*/  ISETP.GT.U32.AND P3, PT, R0, R18, PT ;  /* 0x000000120000720c */ /* 0x000fe20003f64070 */
[----:B------:R-:W-:Y:S01]  /*0f60*/  IMAD.HI.U32 R19, R8, R21, RZ ;  /* 0x0000001508137227 */ /* 0x000fe200078e00ff */
[C---:B------:R-:W-:Y:S02]  /*0f70*/  LOP3.LUT R54, R10.reuse, 0x9c, RZ, 0xfc, !PT ;  /* 0x0000009c0a367812 */ /* 0x040fe400078efcff */
[C---:B------:R-:W-:Y:S01]  /*0f80*/  LOP3.LUT R55, R10.reuse, 0xa0, RZ, 0xfc, !PT ;  /* 0x000000a00a377812 */ /* 0x040fe200078efcff */
[----:B------:R-:W-:Y:S01]  /*0f90*/  IMAD.MOV R17, RZ, RZ, -R17 ;  /* 0x000000ffff117224 */ /* 0x000fe200078e0a11 */
[----:B------:R-:W-:Y:S01]  /*0fa0*/  LOP3.LUT R56, R10, 0xa4, RZ, 0xfc, !PT ;  /* 0x000000a40a387812 */ /* 0x000fe200078efcff */
[--C-:B------:R-:W-:Y:S01]  /*0fb0*/  @!P2 IMAD.IADD R15, R15, 0x1, -R0.reuse ;  /* 0x000000010f0fa824 */ /* 0x100fe200078e0a00 */
[----:B------:R-:W-:Y:S01]  /*0fc0*/  ISETP.GE.AND P2, PT, R20, RZ, PT ;  /* 0x000000ff1400720c */ /* 0x000fe20003f46270 */
[----:B------:R-:W-:Y:S01]  /*0fd0*/  IMAD.MOV R20, RZ, RZ, -R19 ;  /* 0x000000ffff147224 */ /* 0x000fe200078e0a13 */
[----:B------:R-:W-:Y:S01]  /*0fe0*/  IABS R53, R56 ;  /* 0x0000003800357213 */ /* 0x000fe20000000000 */
[C---:B------:R-:W-:Y:S01]  /*0ff0*/  IMAD R19, R0.reuse, R17, R23 ;  /* 0x0000001100137224 */ /* 0x040fe200078e0217 */
[----:B------:R-:W-:Y:S01]  /*1000*/  ISETP.GT.U32.AND P0, PT, R0, R15, PT ;  /* 0x0000000f0000720c */ /* 0x000fe20003f04070 */
[--C-:B------:R-:W-:Y:S01]  /*1010*/  @!P5 IMAD.IADD R16, R16, 0x1, -R0.reuse ;  /* 0x000000011010d824 */ /* 0x100fe200078e0a00 */
[----:B------:R-:W-:Y:S01]  /*1020*/  IABS R23, R22 ;  /* 0x0000001600177213 */ /* 0x000fe20000000000 */
[----:B------:R-:W-:Y:S01]  /*1030*/  @!P3 IMAD.IADD R18, R18, 0x1, -R0 ;  /* 0x000000011212b824 */ /* 0x000fe200078e0a00 */
[C---:B------:R-:W-:Y:S01]  /*1040*/  ISETP.GT.U32.AND P5, PT, R0.reuse, R19, PT ;  /* 0x000000130000720c */ /* 0x040fe20003fa4070 */
[----:B------:R-:W-:Y:S01]  /*1050*/  IMAD R20, R0, R20, R21 ;  /* 0x0000001400147224 */ /* 0x000fe200078e0215 */
[----:B------:R-:W-:Y:S01]  /*1060*/  LOP3.LUT R57, R10, 0xa8, RZ, 0xfc, !PT ;  /* 0x000000a80a397812 */ /* 0x000fe200078efcff */
[----:B------:R-:W-:Y:S01]  /*1070*/  @!P6 IMAD.MOV R14, RZ, RZ, -R14 ;  /* 0x000000ffff0ee224 */ /* 0x000fe200078e0a0e */
[----:B------:R-:W-:Y:S01]  /*1080*/  ISETP.GT.U32.AND P3, PT, R0, R18, PT ;  /* 0x000000120000720c */ /* 0x000fe20003f64070 */
[----:B------:R-:W-:Y:S01]  /*1090*/  IMAD.HI.U32 R17, R8, R23, RZ ;  /* 0x0000001708117227 */ /* 0x000fe200078e00ff */
[----:B------:R-:W-:-:S02]  /*10a0*/  ISETP.GT.U32.AND P6, PT, R0, R20, PT ;  /* 0x000000140000720c */ /* 0x000fc40003fc4070 */
[----:B------:R-:W-:Y:S01]  /*10b0*/  LOP3.LUT R58, R10, 0xc4, RZ, 0xfc, !PT ;  /* 0x000000c40a3a7812 */ /* 0x000fe200078efcff */
[--C-:B------:R-:W-:Y:S01]  /*10c0*/  @!P0 IMAD.IADD R15, R15, 0x1, -R0.reuse ;  /* 0x000000010f0f8824 */ /* 0x100fe200078e0a00 */
[----:B------:R-:W-:Y:S01]  /*10d0*/  ISETP.GE.AND P0, PT, R24, RZ, PT ;  /* 0x000000ff1800720c */ /* 0x000fe20003f06270 */
[----:B------:R-:W-:Y:S01]  /*10e0*/  IMAD.MOV R17, RZ, RZ, -R17 ;  /* 0x000000ffff117224 */ /* 0x000fe200078e0a11 */
[----:B------:R-:W-:Y:S01]  /*10f0*/  LOP3.LUT R24, R10, 0x34, RZ, 0xfc, !PT ;  /* 0x000000340a187812 */ /* 0x000fe200078efcff */
[----:B------:R-:W-:Y:S01]  /*1100*/  @!P5 IMAD.IADD R19, R19, 0x1, -R0 ;  /* 0x000000011313d824 */ /* 0x000fe200078e0a00 */
[----:B------:R-:W-:Y:S01]  /*1110*/  @!P1 IADD3 R15, -R15, RZ, RZ ;  /* 0x000000ff0f0f9210 */ /* 0x000fe20007ffe1ff */
[----:B------:R-:W-:Y:S01]  /*1120*/  @!P2 IMAD.MOV R16, RZ, RZ, -R16 ;  /* 0x000000ffff10a224 */ /* 0x000fe200078e0a10 */
[----:B------:R-:W-:Y:S01]  /*1130*/  IABS R25, R24 ;  /* 0x0000001800197213 */ /* 0x000fe20000000000 */
[--C-:B------:R-:W-:Y:S01]  /*1140*/  @!P3 IMAD.IADD R18, R18, 0x1, -R0.reuse ;  /* 0x000000011212b824 */ /* 0x100fe200078e0a00 */
[----:B------:R-:W-:Y:S01]  /*1150*/  ISETP.GT.U32.AND P5, PT, R0, R19, PT ;  /* 0x000000130000720c */ /* 0x000fe20003fa4070 */
[----:B------:R-:W-:Y:S01]  /*1160*/  @!P6 IMAD.IADD R20, R20, 0x1, -R0 ;  /* 0x000000011414e824 */ /* 0x000fe200078e0a00 */
[----:B------:R-:W-:Y:S01]  /*1170*/  ISETP.GE.AND P3, PT, R24, RZ, PT ;  /* 0x000000ff1800720c */ /* 0x000fe20003f66270 */
[----:B------:R-:W-:Y:S01]  /*1180*/  IMAD.HI.U32 R21, R8, R25, RZ ;  /* 0x0000001908157227 */ /* 0x000fe200078e00ff */
[----:B------:R-:W-:-:S02]  /*1190*/  IABS R24, R28 ;  /* 0x0000001c00187213 */ /* 0x000fc40000000000 */
[----:B------:R-:W-:Y:S01]  /*11a0*/  ISETP.GE.AND P2, PT, R22, RZ, PT ;  /* 0x000000ff1600720c */ /* 0x000fe20003f46270 */
[----:B------:R-:W-:Y:S01]  /*11b0*/  IMAD.MOV R22, RZ, RZ, -R21 ;  /* 0x000000ffff167224 */ /* 0x000fe200078e0a15 */
[C---:B------:R-:W-:Y:S01]  /*11c0*/  ISETP.GT.U32.AND P6, PT, R0.reuse, R20, PT ;  /* 0x000000140000720c */ /* 0x040fe20003fc4070 */
[----:B------:R-:W-:Y:S01]  /*11d0*/  IMAD R21, R0, R17, R23 ;  /* 0x0000001100157224 */ /* 0x000fe200078e0217 */
[----:B------:R-:W-:Y:S01]  /*11e0*/  ISETP.GE.AND P1, PT, R26, RZ, PT ;  /* 0x000000ff1a00720c */ /* 0x000fe20003f26270 */
[----:B------:R-:W-:Y:S01]  /*11f0*/  IMAD.MOV.U32 R23, RZ, RZ, R24 ;  /* 0x000000ffff177224 */ /* 0x000fe200078e0018 */
[----:B------:R-:W-:Y:S01]  /*1200*/  IABS R63, R58 ;  /* 0x0000003a003f7213 */ /* 0x000fe20000000000 */
[----:B------:R-:W-:Y:S01]  /*1210*/  @!P5 IMAD.IADD R19, R19, 0x1, -R0 ;  /* 0x000000011313d824 */ /* 0x000fe200078e0a00 */
[----:B------:R-:W-:Y:S01]  /*1220*/  ISETP.GT.U32.AND P5, PT, R0, R21, PT ;  /* 0x000000150000720c */ /* 0x000fe20003fa4070 */
[----:B------:R-:W-:Y:S01]  /*1230*/  IMAD.HI.U32 R17, R8, R23, RZ ;  /* 0x0000001708117227 */ /* 0x000fe200078e00ff */
[----:B------:R-:W-:-:S02]  /*1240*/  LOP3.LUT R60, R10, 0xc8, RZ, 0xfc, !PT ;  /* 0x000000c80a3c7812 */ /* 0x000fc400078efcff */
[----:B------:R-:W-:Y:S01]  /*1250*/  LOP3.LUT R62, R10, 0xcc, RZ, 0xfc, !PT ;  /* 0x000000cc0a3e7812 */ /* 0x000fe200078efcff */
[----:B------:R-:W-:Y:S01]  /*1260*/  IMAD R22, R0, R22, R25 ;  /* 0x0000001600167224 */ /* 0x000fe200078e0219 */
[----:B------:R-:W-:Y:S01]  /*1270*/  IABS R25, R30 ;  /* 0x0000001e00197213 */ /* 0x000fe20000000000 */
[----:B------:R-:W-:Y:S01]  /*1280*/  IMAD.MOV R17, RZ, RZ, -R17 ;  /* 0x000000ffff117224 */ /* 0x000fe200078e0a11 */
[----:B------:R-:W-:Y:S01]  /*1290*/  IABS R65, R60 ;  /* 0x0000003c00417213 */ /* 0x000fe20000000000 */
[----:B------:R-:W-:Y:S01]  /*12a0*/  @!P6 IMAD.IADD R20, R20, 0x1, -R0 ;  /* 0x000000011414e824 */ /* 0x000fe200078e0a00 */
[C---:B------:R-:W-:Y:S01]  /*12b0*/  ISETP.GT.U32.AND P6, PT, R0.reuse, R22, PT ;  /* 0x000000160000720c */ /* 0x040fe20003fc4070 */
[----:B------:R-:W-:Y:S01]  /*12c0*/  IMAD R23, R0, R17, R23 ;  /* 0x0000001100177224 */ /* 0x000fe200078e0217 */
[----:B------:R-:W-:Y:S01]  /*12d0*/  IABS R71, R62 ;  /* 0x0000003e00477213 */ /* 0x000fe20000000000 */
[----:B------:R-:W-:Y:S01]  /*12e0*/  IMAD.HI.U32 R17, R8, R25, RZ ;  /* 0x0000001908117227 */ /* 0x000fe200078e00ff */
[----:B------:R-:W-:-:S02]  /*12f0*/  @!P5 IADD3 R21, R21, -R0, RZ ;  /* 0x800000001515d210 */ /* 0x000fc40007ffe0ff */
[----:B------:R-:W-:Y:S01]  /*1300*/  ISETP.GT.U32.AND P5, PT, R0, R23, PT ;  /* 0x000000170000720c */ /* 0x000fe20003fa4070 */
[----:B------:R-:W-:Y:S01]  /*1310*/  IMAD.HI.U32 R24, R8, R27, RZ ;  /* 0x0000001b08187227 */ /* 0x000fe200078e00ff */
[C---:B------:R-:W-:Y:S02]  /*1320*/  LOP3.LUT R64, R10.reuse, 0xe4, RZ, 0xfc, !PT ;  /* 0x000000e40a407812 */ /* 0x040fe400078efcff */
[----:B------:R-:W-:Y:S01]  /*1330*/  LOP3.LUT R66, R10, 0xf0, RZ, 0xfc, !PT ;  /* 0x000000f00a427812 */ /* 0x000fe200078efcff */
[----:B------:R-:W-:Y:S01]  /*1340*/  IMAD.MOV R17, RZ, RZ, -R17 ;  /* 0x000000ffff117224 */ /* 0x000fe200078e0a11 */
[----:B------:R-:W-:Y:S01]  /*1350*/  IABS R87, R64 ;  /* 0x0000004000577213 */ /* 0x000fe20000000000 */
[----:B------:R-:W-:Y:S01]  /*1360*/  @!P6 IMAD.IADD R22, R22, 0x1, -R0 ;  /* 0x000000011616e824 */ /* 0x000fe200078e0a00 */
[----:B------:R-:W-:Y:S01]  /*1370*/  ISETP.GE.AND P6, PT, R28, RZ, PT ;  /* 0x000000ff1c00720c */ /* 0x000fe20003fc6270 */
[----:B------:R-:W-:Y:S01]  /*1380*/  IMAD.MOV R26, RZ, RZ, -R24 ;  /* 0x000000ffff1a7224 */ /* 0x000fe200078e0a18 */
[----:B------:R-:W-:Y:S01]  /*1390*/  IABS R28, R33 ;  /* 0x00000021001c7213 */ /* 0x000fe20000000000 */
[C---:B------:R-:W-:Y:S01]  /*13a0*/  IMAD R24, R0.reuse, R17, R25 ;  /* 0x0000001100187224 */ /* 0x040fe200078e0219 */
[----:B------:R-:W-:Y:S01]  /*13b0*/  IABS R93, R66 ;  /* 0x00000042005d7213 */ /* 0x000fe20000000000 */
[----:B------:R-:W-:Y:S01]  /*13c0*/  @!P5 IMAD.IADD R23, R23, 0x1, -R0 ;  /* 0x000000011717d824 */ /* 0x000fe200078e0a00 */
[----:B------:R-:W-:Y:S01]  /*13d0*/  ISETP.GT.U32.AND P5, PT, R0, R22, PT ;  /* 0x000000160000720c */ /* 0x000fe20003fa4070 */
[----:B------:R-:W-:Y:S01]  /*13e0*/  IMAD.HI.U32 R17, R8, R29, RZ ;  /* 0x0000001d08117227 */ /* 0x000fe200078e00ff */
[----:B------:R-:W-:-:S02]  /*13f0*/  LOP3.LUT R68, R10, 0xf4, RZ, 0xfc, !PT ;  /* 0x000000f40a447812 */ /* 0x000fc400078efcff */
[----:B------:R-:W-:Y:S01]  /*1400*/  IADD3 R106, R70, 0x80, RZ ;  /* 0x00000080466a7810 */ /* 0x000fe20007ffe0ff */
[----:B------:R-:W-:Y:S01]  /*1410*/  @!P4 IMAD.MOV R18, RZ, RZ, -R18 ;  /* 0x000000ffff12c224 */ /* 0x000fe200078e0a12 */
[C---:B------:R-:W-:Y:S01]  /*1420*/  ISETP.GT.U32.AND P4, PT, R0.reuse, R21, PT ;  /* 0x000000150000720c */ /* 0x040fe20003f84070 */
[----:B------:R-:W-:Y:S01]  /*1430*/  IMAD.MOV R17, RZ, RZ, -R17 ;  /* 0x000000ffff117224 */ /* 0x000fe200078e0a11 */
[----:B------:R-:W-:Y:S01]  /*1440*/  IABS R95, R68 ;  /* 0x00000044005f7213 */ /* 0x000fe20000000000 */
[----:B------:R-:W-:Y:S01]  /*1450*/  IMAD R25, R0, R26, R27 ;  /* 0x0000001a00197224 */ /* 0x000fe200078e021b */
[----:B------:R-:W-:Y:S01]  /*1460*/  IADD3 R104, R70, 0x100, RZ ;  /* 0x0000010046687810 */ /* 0x000fe20007ffe0ff */
[----:B------:R-:W-:Y:S01]  /*1470*/  IMAD R26, R0, R17, R29 ;  /* 0x00000011001a7224 */ /* 0x000fe200078e021d */
[----:B------:R-:W-:Y:S01]  /*1480*/  IADD3 R94, R70, 0x180, RZ ;  /* 0x00000180465e7810 */ /* 0x000fe20007ffe0ff */
[----:B------:R-:W-:Y:S01]  /*1490*/  @!P5 IMAD.IADD R22, R22, 0x1, -R0 ;  /* 0x000000011616d824 */ /* 0x000fe200078e0a00 */
[----:B------:R-:W-:Y:S01]  /*14a0*/  IABS R99, R104 ;  /* 0x0000006800637213 */ /* 0x000fe20000000000 */
[----:B------:R-:W-:Y:S01]  /*14b0*/  IMAD.MOV.U32 R27, RZ, RZ, R28 ;  /* 0x000000ffff1b7224 */ /* 0x000fe200078e001c */
[C---:B------:R-:W-:Y:S01]  /*14c0*/  ISETP.GT.U32.AND P5, PT, R0.reuse, R26, PT ;  /* 0x0000001a0000720c */ /* 0x040fe20003fa4070 */
[----:B------:R-:W-:Y:S01]  /*14d0*/  @!P1 IMAD.MOV R20, RZ, RZ, -R20 ;  /* 0x000000ffff149224 */ /* 0x000fe200078e0a14 */
[C---:B------:R-:W-:Y:S01]  /*14e0*/  ISETP.GT.U32.AND P1, PT, R0.reuse, R25, PT ;  /* 0x000000190000720c */ /* 0x040fe20003f24070 */
[--C-:B------:R-:W-:Y:S01]  /*14f0*/  @!P4 IMAD.IADD R21, R21, 0x1, -R0.reuse ;  /* 0x000000011515c824 */ /* 0x100fe200078e0a00 */
[C---:B------:R-:W-:Y:S01]  /*1500*/  ISETP.GT.U32.AND P4, PT, R0.reuse, R24, PT ;  /* 0x000000180000720c */ /* 0x040fe20003f84070 */
[----:B------:R-:W-:Y:S01]  /*1510*/  @!P0 IMAD.MOV R19, RZ, RZ, -R19 ;  /* 0x000000ffff138224 */ /* 0x000fe200078e0a13 */
[----:B------:R-:W-:Y:S01]  /*1520*/  ISETP.GT.U32.AND P0, PT, R0, R23, PT ;  /* 0x000000170000720c */ /* 0x000fe20003f04070 */
[----:B------:R-:W-:Y:S01]  /*1530*/  IMAD.HI.U32 R17, R8, R27, RZ ;  /* 0x0000001b08117227 */ /* 0x000fe200078e00ff */
[----:B------:R-:W-:Y:S01]  /*1540*/  @!P2 IADD3 R21, -R21, RZ, RZ ;  /* 0x000000ff1515a210 */ /* 0x000fe20007ffe1ff */
[----:B------:R1:W-:Y:S01]  /*1550*/  STL [R1+0x14c4], R106 ;  /* 0x0014c46a01007387 */ /* 0x0003e20000100800 */
[----:B------:R-:W-:Y:S01]  /*1560*/  ISETP.GE.AND P2, PT, R30, RZ, PT ;  /* 0x000000ff1e00720c */ /* 0x000fe20003f46270 */
[----:B------:R-:W-:Y:S01]  /*1570*/  IMAD.MOV R17, RZ, RZ, -R17 ;  /* 0x000000ffff117224 */ /* 0x000fe200078e0a11 */
[----:B------:R-:W-:Y:S01]  /*1580*/  LOP3.LUT R30, R10, 0x4c, RZ, 0xfc, !PT ;  /* 0x0000004c0a1e7812 */ /* 0x000fe200078efcff */
[--C-:B------:R-:W-:Y:S01]  /*1590*/  @!P5 IMAD.IADD R26, R26, 0x1, -R0.reuse ;  /* 0x000000011a1ad824 */ /* 0x100fe200078e0a00 */
[----:B------:R-:W-:Y:S01]  /*15a0*/  IABS R101, R94 ;  /* 0x0000005e00657213 */ /* 0x000fe20000000000 */
[----:B------:R-:W-:Y:S01]  /*15b0*/  IMAD R27, R0, R17, R27 ;  /* 0x00000011001b7224 */ /* 0x000fe200078e021b */
[----:B------:R-:W-:Y:S01]  /*15c0*/  IABS R29, R30 ;  /* 0x0000001e001d7213 */ /* 0x000fe20000000000 */
[--C-:B------:R-:W-:Y:S01]  /*15d0*/  @!P4 IMAD.IADD R24, R24, 0x1, -R0.reuse ;  /* 0x000000011818c824 */ /* 0x100fe200078e0a00 */
[----:B------:R-:W-:Y:S01]  /*15e0*/  ISETP.GT.U32.AND P5, PT, R0, R26, PT ;  /* 0x0000001a0000720c */ /* 0x000fe20003fa4070 */
[----:B------:R-:W-:Y:S01]  /*15f0*/  @!P1 IMAD.IADD R25, R25, 0x1, -R0 ;  /* 0x0000000119199824 */ /* 0x000fe200078e0a00 */
[----:B------:R-:W-:Y:S01]  /*1600*/  ISETP.GE.AND P4, PT, R32, RZ, PT ;  /* 0x000000ff2000720c */ /* 0x000fe20003f86270 */
[----:B------:R-:W-:Y:S01]  /*1610*/  IMAD.HI.U32 R17, R8, R29, RZ ;  /* 0x0000001d08117227 */ /* 0x000fe200078e00ff */
[----:B------:R-:W-:Y:S01]  /*1620*/  LOP3.LUT R32, R10, 0x50, RZ, 0xfc, !PT ;  /* 0x000000500a207812 */ /* 0x000fe200078efcff */
[----:B------:R3:W-:Y:S01]  /*1630*/  STL [R1+0x14cc], R104 ;  /* 0x0014cc6801007387 */ /* 0x0007e20000100800 */
[----:B------:R-:W-:Y:S01]  /*1640*/  ISETP.GT.U32.AND P1, PT, R0, R24, PT ;  /* 0x000000180000720c */ /* 0x000fe20003f24070 */
[----:B------:R-:W-:-:S02]  /*1650*/  IMAD.MOV R28, RZ, RZ, -R17 ;  /* 0x000000ffff1c7224 */ /* 0x000fc400078e0a11 */
[----:B------:R-:W-:Y:S01]  /*1660*/  @!P0 IMAD.IADD R23, R23, 0x1, -R0 ;  /* 0x0000000117178824 */ /* 0x000fe200078e0a00 */
[----:B------:R-:W-:Y:S01]  /*1670*/  ISETP.GE.AND P0, PT, R31, RZ, PT ;  /* 0x000000ff1f00720c */ /* 0x000fe20003f06270 */
[----:B------:R-:W-:Y:S01]  /*1680*/  @!P3 IMAD.MOV R22, RZ, RZ, -R22 ;  /* 0x000000ffff16b224 */ /* 0x000fe200078e0a16 */
[C---:B------:R-:W-:Y:S01]  /*1690*/  ISETP.GT.U32.AND P3, PT, R0.reuse, R25, PT ;  /* 0x000000190000720c */ /* 0x040fe20003f64070 */
[----:B------:R-:W-:Y:S01]  /*16a0*/  IMAD R28, R0, R28, R29 ;  /* 0x0000001c001c7224 */ /* 0x000fe200078e021d */
[----:B------:R-:W-:Y:S01]  /*16b0*/  IABS R31, R32 ;  /* 0x00000020001f7213 */ /* 0x000fe20000000000 */
[----:B------:R-:W-:Y:S01]  /*16c0*/  @!P5 IMAD.IADD R26, R26, 0x1, -R0 ;  /* 0x000000011a1ad824 */ /* 0x000fe200078e0a00 */
[----:B------:R-:W-:Y:S01]  /*16d0*/  STL [R1+0x14c8], R94 ;  /* 0x0014c85e01007387 */ /* 0x000fe20000100800 */
[----:B------:R-:W-:Y:S01]  /*16e0*/  @!P6 IMAD.MOV R23, RZ, RZ, -R23 ;  /* 0x000000ffff17e224 */ /* 0x000fe200078e0a17 */
[----:B------:R-:W-:Y:S01]  /*16f0*/  ISETP.GT.U32.AND P5, PT, R0, R28, PT ;  /* 0x0000001c0000720c */ /* 0x000fe20003fa4070 */
[----:B------:R-:W-:Y:S01]  /*1700*/  IMAD.HI.U32 R17, R8, R31, RZ ;  /* 0x0000001f08117227 */ /* 0x000fe200078e00ff */
[----:B------:R-:W-:-:S03]  /*1710*/  ISETP.GT.U32.AND P6, PT, R0, R27, PT ;  /* 0x0000001b0000720c */ /* 0x000fc60003fc4070 */
[----:B------:R-:W-:Y:S02]  /*1720*/  IMAD.MOV R17, RZ, RZ, -R17 ;  /* 0x000000ffff117224 */ /* 0x000fe400078e0a11 */
[----:B------:R-:W-:Y:S01]  /*1730*/  @!P3 IADD3 R25, R25, -R0, RZ ;  /* 0x800000001919b210 */ /* 0x000fe20007ffe0ff */
[--C-:B------:R-:W-:Y:S01]  /*1740*/  @!P1 IMAD.IADD R24, R24, 0x1, -R0.reuse ;  /* 0x0000000118189824 */ /* 0x100fe200078e0a00 */
[----:B------:R-:W-:Y:S01]  /*1750*/  ISETP.GE.AND P1, PT, R33, RZ, PT ;  /* 0x000000ff2100720c */ /* 0x000fe20003f26270 */
[----:B------:R-:W-:Y:S01]  /*1760*/  IMAD R29, R0, R17, R31 ;  /* 0x00000011001d7224 */ /* 0x000fe200078e021f */
[----:B------:R-:W-:Y:S01]  /*1770*/  IABS R33, R34 ;  /* 0x0000002200217213 */ /* 0x000fe20000000000 */
[----:B------:R-:W-:Y:S01]  /*1780*/  @!P0 IMAD.MOV R25, RZ, RZ, -R25 ;  /* 0x000000ffff198224 */ /* 0x000fe200078e0a19 */
[----:B------:R-:W-:Y:S01]  /*1790*/  ISETP.GE.AND P3, PT, R30, RZ, PT ;  /* 0x000000ff1e00720c */ /* 0x000fe20003f66270 */
[--C-:B------:R-:W-:Y:S01]  /*17a0*/  @!P5 IMAD.IADD R28, R28, 0x1, -R0.reuse ;  /* 0x000000011c1cd824 */ /* 0x100fe200078e0a00 */
[----:B------:R-:W-:Y:S01]  /*17b0*/  ISETP.GT.U32.AND P0, PT, R0, R29, PT ;  /* 0x0000001d0000720c */ /* 0x000fe20003f04070 */
[----:B------:R-:W-:Y:S01]  /*17c0*/  @!P6 IMAD.IADD R27, R27, 0x1, -R0 ;  /* 0x000000011b1be824 */ /* 0x000fe200078e0a00 */
[----:B------:R-:W-:Y:S01]  /*17d0*/  ISETP.GE.AND P6, PT, R32, RZ, PT ;  /* 0x000000ff2000720c */ /* 0x000fe20003fc6270 */
[----:B------:R-:W-:Y:S01]  /*17e0*/  IMAD.HI.U32 R17, R8, R33, RZ ;  /* 0x0000002108117227 */ /* 0x000fe200078e00ff */
[----:B------:R-:W-:-:S02]  /*17f0*/  ISETP.GT.U32.AND P5, PT, R0, R28, PT ;  /* 0x0000001c0000720c */ /* 0x000fc40003fa4070 */
[----:B------:R-:W-:Y:S01]  /*1800*/  LOP3.LUT R32, R10, 0x58, RZ, 0xfc, !PT ;  /* 0x000000580a207812 */ /* 0x000fe200078efcff */
[----:B------:R-:W-:Y:S01]  /*1810*/  @!P2 IMAD.MOV R24, RZ, RZ, -R24 ;  /* 0x000000ffff18a224 */ /* 0x000fe200078e0a18 */
[----:B------:R-:W-:Y:S01]  /*1820*/  ISETP.GT.U32.AND P2, PT, R0, R27, PT ;  /* 0x0000001b0000720c */ /* 0x000fe20003f44070 */
[----:B------:R-:W-:Y:S01]  /*1830*/  IMAD.MOV R17, RZ, RZ, -R17 ;  /* 0x000000ffff117224 */ /* 0x000fe200078e0a11 */
[----:B------:R-:W-:Y:S01]  /*1840*/  IABS R35, R32 ;  /* 0x0000002000237213 */ /* 0x000fe20000000000 */
[----:B------:R-:W-:Y:S02]  /*1850*/  IMAD.HI.U32 R31, R8, R37, RZ ;  /* 0x00000025081f7227 */ /* 0x000fe400078e00ff */
[----:B------:R-:W-:Y:S02]  /*1860*/  @!P0 IADD3 R29, R29, -R0, RZ ;  /* 0x800000001d1d8210 */ /* 0x000fe40007ffe0ff */
[----:B------:R-:W-:Y:S02]  /*1870*/  IMAD R30, R0, R17, R33 ;  /* 0x00000011001e7224 */ /* 0x000fe400078e0221 */
[----:B------:R-:W-:Y:S01]  /*1880*/  IMAD.HI.U32 R17, R8, R35, RZ ;  /* 0x0000002308117227 */ /* 0x000fe200078e00ff */
[----:B------:R-:W-:-:S03]  /*1890*/  ISETP.GT.U32.AND P0, PT, R0, R29, PT ;  /* 0x0000001d0000720c */ /* 0x000fc60003f04070 */
[----:B------:R-:W-:Y:S01]  /*18a0*/  @!P5 IMAD.IADD R28, R28, 0x1, -R0 ;  /* 0x000000011c1cd824 */ /* 0x000fe200078e0a00 */
[----:B------:R-:W-:Y:S01]  /*18b0*/  ISETP.GE.AND P5, PT, R32, RZ, PT ;  /* 0x000000ff2000720c */ /* 0x000fe20003fa6270 */
[----:B------:R-:W-:Y:S02]  /*18c0*/  IMAD.MOV R32, RZ, RZ, -R17 ;  /* 0x000000ffff207224 */ /* 0x000fe400078e0a11 */
[----:B------:R-:W-:-:S04]  /*18d0*/  IMAD.HI.U32 R17, R8, R39, RZ ;  /* 0x0000002708117227 */ /* 0x000fc800078e00ff */
[----:B------:R-:W-:Y:S02]  /*18e0*/  IMAD.MOV R33, RZ, RZ, -R31 ;  /* 0x000000ffff217224 */ /* 0x000fe400078e0a1f */
[----:B------:R-:W-:Y:S01]  /*18f0*/  @!P2 IMAD.IADD R27, R27, 0x1, -R0 ;  /* 0x000000011b1ba824 */ /* 0x000fe200078e0a00 */
[C---:B------:R-:W-:Y:S01]  /*1900*/  ISETP.GT.U32.AND P2, PT, R0.reuse, R30, PT ;  /* 0x0000001e0000720c */ /* 0x040fe20003f44070 */
[----:B------:R-:W-:Y:S02]  /*1910*/  IMAD R31, R0, R32, R35 ;  /* 0x00000020001f7224 */ /* 0x000fe400078e0223 */
[----:B------:R-:W-:Y:S01]  /*1920*/  @!P4 IMAD.MOV R26, RZ, RZ, -R26 ;  /* 0x000000ffff1ac224 */ /* 0x000fe200078e0a1a */
[----:B------:R-:W-:Y:S01]  /*1930*/  ISETP.GE.AND P4, PT, R34, RZ, PT ;  /* 0x000000ff2200720c */ /* 0x000fe20003f86270 */
[----:B------:R-:W-:Y:S01]  /*1940*/  IMAD.MOV R17, RZ, RZ, -R17 ;  /* 0x000000ffff117224 */ /* 0x000fe200078e0a11 */
[----:B------:R-:W-:Y:S01]  /*1950*/  LOP3.LUT R34, R10, 0x64, RZ, 0xfc, !PT ;  /* 0x000000640a227812 */ /* 0x000fe200078efcff */
[----:B------:R-:W-:-:S02]  /*1960*/  IMAD R32, R0, R33, R37 ;  /* 0x0000002100207224 */ /* 0x000fc400078e0225 */
[----:B------:R-:W-:Y:S01]  /*1970*/  @!P1 IMAD.MOV R27, RZ, RZ, -R27 ;  /* 0x000000ffff1b9224 */ /* 0x000fe200078e0a1b */
[C---:B------:R-:W-:Y:S01]  /*1980*/  ISETP.GT.U32.AND P1, PT, R0.reuse, R31, PT ;  /* 0x0000001f0000720c */ /* 0x040fe20003f24070 */
[C---:B------:R-:W-:Y:S01]  /*1990*/  IMAD R33, R0.reuse, R17, R39 ;  /* 0x0000001100217224 */ /* 0x040fe200078e0227 */
[----:B------:R-:W-:Y:S01]  /*19a0*/  IABS R35, R34 ;  /* 0x0000002200237213 */ /* 0x000fe20000000000 */
[----:B------:R-:W-:Y:S01]  /*19b0*/  @!P0 IMAD.IADD R29, R29, 0x1, -R0 ;  /* 0x000000011d1d8824 */ /* 0x000fe200078e0a00 */
[----:B------:R-:W-:Y:S01]  /*19c0*/  ISETP.GT.U32.AND P0, PT, R0, R32, PT ;  /* 0x000000200000720c */ /* 0x000fe20003f04070 */
[----:B------:R-:W-:Y:S01]  /*19d0*/  @!P3 IMAD.MOV R28, RZ, RZ, -R28 ;  /* 0x000000ffff1cb224 */ /* 0x000fe200078e0a1c */
[----:B------:R-:W-:Y:S01]  /*19e0*/  ISETP.GE.AND P3, PT, R36, RZ, PT ;  /* 0x000000ff2400720c */ /* 0x000fe20003f66270 */
[----:B------:R-:W-:Y:S01]  /*19f0*/  @!P6 IMAD.MOV R29, RZ, RZ, -R29 ;  /* 0x000000ffff1de224 */ /* 0x000fe200078e0a1d */
[----:B------:R-:W-:Y:S01]  /*1a00*/  ISETP.GT.U32.AND P6, PT, R0, R33, PT ;  /* 0x000000210000720c */ /* 0x000fe20003fc4070 */
[----:B------:R-:W-:Y:S01]  /*1a10*/  IMAD.HI.U32 R17, R8, R35, RZ ;  /* 0x0000002308117227 */ /* 0x000fe200078e00ff */
[----:B------:R-:W-:-:S02]  /*1a20*/  IABS R36, R40 ;  /* 0x0000002800247213 */ /* 0x000fc40000000000 */
[----:B------:R-:W-:Y:S01]  /*1a30*/  IABS R39, R42 ;  /* 0x0000002a00277213 */ /* 0x000fe20000000000 */
[----:B------:R-:W-:Y:S01]  /*1a40*/  IMAD.MOV R17, RZ, RZ, -R17 ;  /* 0x000000ffff117224 */ /* 0x000fe200078e0a11 */
[----:B------:R-:W-:Y:S01]  /*1a50*/  @!P1 IADD3 R31, R31, -R0, RZ ;  /* 0x800000001f1f9210 */ /* 0x000fe20007ffe0ff */
[--C-:B------:R-:W-:Y:S01]  /*1a60*/  @!P2 IMAD.IADD R30, R30, 0x1, -R0.reuse ;  /* 0x000000011e1ea824 */ /* 0x100fe200078e0a00 */
[----:B------:R-:W-:Y:S01]  /*1a70*/  ISETP.GE.AND P1, PT, R34, RZ, PT ;  /* 0x000000ff2200720c */ /* 0x000fe20003f26270 */
[----:B------:R-:W-:Y:S01]  /*1a80*/  @!P0 IMAD.IADD R32, R32, 0x1, -R0 ;  /* 0x0000000120208824 */ /* 0x000fe200078e0a00 */
[C---:B------:R-:W-:Y:S01]  /*1a90*/  ISETP.GT.U32.AND P0, PT, R0.reuse, R31, PT ;  /* 0x0000001f0000720c */ /* 0x040fe20003f04070 */
[C---:B------:R-:W-:Y:S01]  /*1aa0*/  IMAD R34, R0.reuse, R17, R35 ;  /* 0x0000001100227224 */ /* 0x040fe200078e0223 */
[C---:B------:R-:W-:Y:S01]  /*1ab0*/  ISETP.GT.U32.AND P2, PT, R0.reuse, R30, PT ;  /* 0x0000001e0000720c */ /* 0x040fe20003f44070 */
[----:B------:R-:W-:Y:S02]  /*1ac0*/  IMAD.MOV.U32 R35, RZ, RZ, R36 ;  /* 0x000000ffff237224 */ /* 0x000fe400078e0024 */
[----:B------:R-:W-:Y:S01]  /*1ad0*/  @!P6 IMAD.IADD R33, R33, 0x1, -R0 ;  /* 0x000000012121e824 */ /* 0x000fe200078e0a00 */
[----:B------:R-:W-:Y:S01]  /*1ae0*/  ISETP.GT.U32.AND P6, PT, R0, R32, PT ;  /* 0x000000200000720c */ /* 0x000fe20003fc4070 */
[----:B------:R-:W-:-:S04]  /*1af0*/  IMAD.HI.U32 R17, R8, R35, RZ ;  /* 0x0000002308117227 */ /* 0x000fc800078e00ff */
[----:B------:R-:W-:Y:S02]  /*1b00*/  IMAD.MOV R17, RZ, RZ, -R17 ;  /* 0x000000ffff117224 */ /* 0x000fe400078e0a11 */
[--C-:B------:R-:W-:Y:S01]  /*1b10*/  @!P0 IMAD.IADD R31, R31, 0x1, -R0.reuse ;  /* 0x000000011f1f8824 */ /* 0x100fe200078e0a00 */
[C---:B------:R-:W-:Y:S01]  /*1b20*/  ISETP.GT.U32.AND P0, PT, R0.reuse, R34, PT ;  /* 0x000000220000720c */ /* 0x040fe20003f04070 */
[----:B------:R-:W-:Y:S02]  /*1b30*/  IMAD R35, R0, R17, R35 ;  /* 0x0000001100237224 */ /* 0x000fe400078e0223 */
[--C-:B------:R-:W-:Y:S01]  /*1b40*/  @!P2 IMAD.IADD R30, R30, 0x1, -R0.reuse ;  /* 0x000000011e1ea824 */ /* 0x100fe200078e0a00 */
[----:B------:R-:W-:Y:S01]  /*1b50*/  ISETP.GE.AND P2, PT, R38, RZ, PT ;  /* 0x000000ff2600720c */ /* 0x000fe20003f46270 */
[----:B------:R-:W-:Y:S01]  /*1b60*/  @!P6 IMAD.IADD R32, R32, 0x1, -R0 ;  /* 0x000000012020e824 */ /* 0x000fe200078e0a00 */
[----:B------:R-:W-:Y:S01]  /*1b70*/  ISETP.GT.U32.AND P6, PT, R0, R35, PT ;  /* 0x000000230000720c */ /* 0x000fe20003fc4070 */
[----:B------:R-:W-:Y:S01]  /*1b80*/  @!P5 IMAD.MOV R31, RZ, RZ, -R31 ;  /* 0x000000ffff1fd224 */ /* 0x000fe200078e0a1f */
[----:B------:R-:W-:Y:S01]  /*1b90*/  LOP3.LUT R38, R10, 0x6c, RZ, 0xfc, !PT ;  /* 0x0000006c0a267812 */ /* 0x000fe200078efcff */
[----:B------:R-:W-:Y:S01]  /*1ba0*/  @!P4 IMAD.MOV R30, RZ, RZ, -R30 ;  /* 0x000000ffff1ec224 */ /* 0x000fe200078e0a1e */
[----:B------:R-:W-:Y:S01]  /*1bb0*/  ISETP.GT.U32.AND P4, PT, R0, R33, PT ;  /* 0x000000210000720c */ /* 0x000fe20003f84070 */
[----:B------:R-:W-:Y:S01]  /*1bc0*/  @!P3 IMAD.MOV R32, RZ, RZ, -R32 ;  /* 0x000000ffff20b224 */ /* 0x000fe200078e0a20 */
[----:B------:R-:W-:Y:S01]  /*1bd0*/  IABS R37, R38 ;  /* 0x0000002600257213 */ /* 0x000fe20000000000 */
[----:B------:R-:W-:Y:S01]  /*1be0*/  @!P0 IMAD.IADD R34, R34, 0x1, -R0 ;  /* 0x0000000122228824 */ /* 0x000fe200078e0a00 */
[----:B------:R-:W-:Y:S01]  /*1bf0*/  ISETP.GE.AND P0, PT, R38, RZ, PT ;  /* 0x000000ff2600720c */ /* 0x000fe20003f06270 */
[----:B------:R-:W-:-:S04]  /*1c00*/  IMAD.HI.U32 R38, R8, R41, RZ ;  /* 0x0000002908267227 */ /* 0x000fc800078e00ff */
[----:B------:R-:W-:Y:S01]  /*1c10*/  @!P6 IMAD.IADD R35, R35, 0x1, -R0 ;  /* 0x000000012323e824 */ /* 0x000fe200078e0a00 */
[----:B------:R-:W-:Y:S01]  /*1c20*/  ISETP.GT.U32.AND P6, PT, R0, R34, PT ;  /* 0x000000220000720c */ /* 0x000fe20003fc4070 */
[----:B------:R-:W-:-:S03]  /*1c30*/  IMAD.HI.U32 R17, R8, R37, RZ ;  /* 0x0000002508117227 */ /* 0x000fc600078e00ff */
[----:B------:R-:W-:Y:S01]  /*1c40*/  ISETP.GT.U32.AND P5, PT, R0, R35, PT ;  /* 0x000000230000720c */ /* 0x000fe20003fa4070 */
[----:B------:R-:W-:Y:S02]  /*1c50*/  IMAD.MOV R38, RZ, RZ, -R38 ;  /* 0x000000ffff267224 */ /* 0x000fe400078e0a26 */
[----:B------:R-:W-:Y:S02]  /*1c60*/  IMAD.MOV R36, RZ, RZ, -R17 ;  /* 0x000000ffff247224 */ /* 0x000fe400078e0a11 */
[----:B------:R-:W-:-:S04]  /*1c70*/  IMAD.HI.U32 R17, R8, R39, RZ ;  /* 0x0000002708117227 */ /* 0x000fc800078e00ff */
[C---:B------:R-:W-:Y:S01]  /*1c80*/  IMAD R38, R0.reuse, R38, R41 ;  /* 0x0000002600267224 */ /* 0x040fe200078e0229 */
[----:B------:R-:W-:Y:S01]  /*1c90*/  IADD3 R17, -R17, RZ, RZ ;  /* 0x000000ff11117210 */ /* 0x000fe20007ffe1ff */
[C---:B------:R-:W-:Y:S01]  /*1ca0*/  IMAD R37, R0.reuse, R36, R37 ;  /* 0x0000002400257224 */ /* 0x040fe200078e0225 */
[----:B------:R-:W-:Y:S01]  /*1cb0*/  IABS R41, R45 ;  /* 0x0000002d00297213 */ /* 0x000fe20000000000 */
[--C-:B------:R-:W-:Y:S01]  /*1cc0*/  @!P5 IMAD.IADD R35, R35, 0x1, -R0.reuse ;  /* 0x000000012323d824 */ /* 0x100fe200078e0a00 */
[C---:B------:R-:W-:Y:S01]  /*1cd0*/  ISETP.GT.U32.AND P5, PT, R0.reuse, R38, PT ;  /* 0x000000260000720c */ /* 0x040fe20003fa4070 */
[--C-:B------:R-:W-:Y:S01]  /*1ce0*/  @!P4 IMAD.IADD R33, R33, 0x1, -R0.reuse ;  /* 0x000000012121c824 */ /* 0x100fe200078e0a00 */
[C---:B------:R-:W-:Y:S01]  /*1cf0*/  ISETP.GT.U32.AND P3, PT, R0.reuse, R37, PT ;  /* 0x000000250000720c */ /* 0x040fe20003f64070 */
[----:B------:R-:W-:Y:S01]  /*1d00*/  IMAD R36, R0, R17, R39 ;  /* 0x0000001100247224 */ /* 0x000fe200078e0227 */
[----:B------:R-:W-:Y:S01]  /*1d10*/  IABS R39, R44 ;  /* 0x0000002c00277213 */ /* 0x000fe20000000000 */
[----:B------:R-:W-:Y:S01]  /*1d20*/  @!P2 IMAD.MOV R33, RZ, RZ, -R33 ;  /* 0x000000ffff21a224 */ /* 0x000fe200078e0a21 */
[----:B------:R-:W-:Y:S01]  /*1d30*/  ISETP.GE.AND P4, PT, R40, RZ, PT ;  /* 0x000000ff2800720c */ /* 0x000fe20003f86270 */
[----:B------:R-:W-:Y:S01]  /*1d40*/  @!P6 IMAD.IADD R34, R34, 0x1, -R0 ;  /* 0x000000012222e824 */ /* 0x000fe200078e0a00 */
[----:B------:R-:W-:Y:S01]  /*1d50*/  ISETP.GT.U32.AND P2, PT, R0, R36, PT ;  /* 0x000000240000720c */ /* 0x000fe20003f44070 */
[----:B------:R-:W-:Y:S01]  /*1d60*/  IMAD.HI.U32 R17, R8, R39, RZ ;  /* 0x0000002708117227 */ /* 0x000fe200078e00ff */
[----:B------:R-:W-:-:S02]  /*1d70*/  ISETP.GE.AND P6, PT, R42, RZ, PT ;  /* 0x000000ff2a00720c */ /* 0x000fc40003fc6270 */
[----:B------:R-:W-:Y:S01]  /*1d80*/  LOP3.LUT R42, R10, 0x80, RZ, 0xfc, !PT ;  /* 0x000000800a2a7812 */ /* 0x000fe200078efcff */
[--C-:B------:R-:W-:Y:S01]  /*1d90*/  @!P5 IMAD.IADD R38, R38, 0x1, -R0.reuse ;  /* 0x000000012626d824 */ /* 0x100fe200078e0a00 */
[----:B------:R-:W-:Y:S01]  /*1da0*/  IADD3 R40, -R17, RZ, RZ ;  /* 0x000000ff11287210 */ /* 0x000fe20007ffe1ff */
[--C-:B------:R-:W-:Y:S01]  /*1db0*/  @!P3 IMAD.IADD R37, R37, 0x1, -R0.reuse ;  /* 0x000000012525b824 */ /* 0x100fe200078e0a00 */
[----:B------:R-:W-:Y:S01]  /*1dc0*/  ISETP.GE.AND P3, PT, R43, RZ, PT ;  /* 0x000000ff2b00720c */ /* 0x000fe20003f66270 */
[----:B------:R-:W-:Y:S01]  /*1dd0*/  IMAD.HI.U32 R17, R8, R41, RZ ;  /* 0x0000002908117227 */ /* 0x000fe200078e00ff */
[----:B------:R-:W-:Y:S02]  /*1de0*/  ISETP.GT.U32.AND P5, PT, R0, R38, PT ;  /* 0x000000260000720c */ /* 0x000fe40003fa4070 */
[----:B------:R-:W-:Y:S01]  /*1df0*/  IABS R43, R42 ;  /* 0x0000002a002b7213 */ /* 0x000fe20000000000 */
[----:B------:R-:W-:Y:S01]  /*1e00*/  @!P2 IMAD.IADD R36, R36, 0x1, -R0 ;  /* 0x000000012424a824 */ /* 0x000fe200078e0a00 */
[----:B------:R-:W-:Y:S01]  /*1e10*/  ISETP.GT.U32.AND P2, PT, R0, R37, PT ;  /* 0x000000250000720c */ /* 0x000fe20003f44070 */
[----:B------:R-:W-:-:S02]  /*1e20*/  IMAD.MOV R17, RZ, RZ, -R17 ;  /* 0x000000ffff117224 */ /* 0x000fc400078e0a11 */
[C---:B------:R-:W-:Y:S02]  /*1e30*/  IMAD R39, R0.reuse, R40, R39 ;  /* 0x0000002800277224 */ /* 0x040fe400078e0227 */
[C---:B------:R-:W-:Y:S02]  /*1e40*/  IMAD R40, R0.reuse, R17, R41 ;  /* 0x0000001100287224 */ /* 0x040fe400078e0229 */
[----:B------:R-:W-:Y:S01]  /*1e50*/  @!P1 IMAD.MOV R34, RZ, RZ, -R34 ;  /* 0x000000ffff229224 */ /* 0x000fe200078e0a22 */
[----:B------:R-:W-:Y:S01]  /*1e60*/  ISETP.GT.U32.AND P1, PT, R0, R36, PT ;  /* 0x000000240000720c */ /* 0x000fe20003f24070 */
[----:B------:R-:W-:Y:S01]  /*1e70*/  @!P5 IMAD.IADD R38, R38, 0x1, -R0 ;  /* 0x000000012626d824 */ /* 0x000fe200078e0a00 */
[----:B------:R-:W-:Y:S01]  /*1e80*/  ISETP.GT.U32.AND P5, PT, R0, R40, PT ;  /* 0x000000280000720c */ /* 0x000fe20003fa4070 */
[----:B------:R-:W-:-:S04]  /*1e90*/  IMAD.HI.U32 R17, R8, R43, RZ ;  /* 0x0000002b08117227 */ /* 0x000fc800078e00ff */
[--C-:B------:R-:W-:Y:S01]  /*1ea0*/  @!P2 IMAD.IADD R37, R37, 0x1, -R0.reuse ;  /* 0x000000012525a824 */ /* 0x100fe200078e0a00 */
[----:B------:R-:W-:Y:S01]  /*1eb0*/  ISETP.GT.U32.AND P2, PT, R0, R39, PT ;  /* 0x000000270000720c */ /* 0x000fe20003f44070 */
[----:B------:R-:W-:Y:S01]  /*1ec0*/  @!P4 IMAD.MOV R35, RZ, RZ, -R35 ;  /* 0x000000ffff23c224 */ /* 0x000fe200078e0a23 */
[----:B------:R-:W-:Y:S01]  /*1ed0*/  ISETP.GE.AND P4, PT, R44, RZ, PT ;  /* 0x000000ff2c00720c */ /* 0x000fe20003f86270 */
[----:B------:R-:W-:Y:S01]  /*1ee0*/  IMAD.MOV R17, RZ, RZ, -R17 ;  /* 0x000000ffff117224 */ /* 0x000fe200078e0a11 */
[----:B------:R-:W-:Y:S01]  /*1ef0*/  LOP3.LUT R44, R10, 0x84, RZ, 0xfc, !PT ;  /* 0x000000840a2c7812 */ /* 0x000fe200078efcff */
[--C-:B------:R-:W-:Y:S01]  /*1f00*/  @!P1 IMAD.IADD R36, R36, 0x1, -R0.reuse ;  /* 0x0000000124249824 */ /* 0x100fe200078e0a00 */
[----:B------:R-:W-:Y:S01]  /*1f10*/  ISETP.GE.AND P1, PT, R45, RZ, PT ;  /* 0x000000ff2d00720c */ /* 0x000fe20003f26270 */
[----:B------:R-:W-:Y:S01]  /*1f20*/  @!P5 IMAD.IADD R40, R40, 0x1, -R0 ;  /* 0x000000012828d824 */ /* 0x000fe200078e0a00 */
[----:B------:R-:W-:Y:S01]  /*1f30*/  IABS R45, R44 ;  /* 0x0000002c002d7213 */ /* 0x000fe20000000000 */
[----:B------:R-:W-:-:S02]  /*1f40*/  IMAD R41, R0, R17, R43 ;  /* 0x0000001100297224 */ /* 0x000fc400078e022b */
[----:B------:R-:W-:Y:S01]  /*1f50*/  @!P0 IMAD.MOV R37, RZ, RZ, -R37 ;  /* 0x000000ffff258224 */ /* 0x000fe200078e0a25 */
[----:B------:R-:W-:Y:S01]  /*1f60*/  ISETP.GT.U32.AND P5, PT, R0, R40, PT ;  /* 0x000000280000720c */ /* 0x000fe20003fa4070 */
[----:B------:R-:W-:Y:S01]  /*1f70*/  @!P2 IMAD.IADD R39, R39, 0x1, -R0 ;  /* 0x000000012727a824 */ /* 0x000fe200078e0a00 */
[----:B------:R-:W-:Y:S01]  /*1f80*/  ISETP.GE.AND P2, PT, R42, RZ, PT ;  /* 0x000000ff2a00720c */ /* 0x000fe20003f46270 */
[----:B------:R-:W-:-:S03]  /*1f90*/  IMAD.HI.U32 R42, R8, R47, RZ ;  /* 0x0000002f082a7227 */ /* 0x000fc600078e00ff */
[----:B------:R-:W-:Y:S01]  /*1fa0*/  ISETP.GT.U32.AND P0, PT, R0, R39, PT ;  /* 0x000000270000720c */ /* 0x000fe20003f04070 */
[----:B------:R-:W-:Y:S02]  /*1fb0*/  IMAD.MOV R43, RZ, RZ, -R42 ;  /* 0x000000ffff2b7224 */ /* 0x000fe400078e0a2a */
[----:B------:R-:W-:-:S04]  /*1fc0*/  IMAD.HI.U32 R17, R8, R45, RZ ;  /* 0x0000002d08117227 */ /* 0x000fc800078e00ff */
[----:B------:R-:W-:Y:S01]  /*1fd0*/  IMAD R43, R0, R43, R47 ;  /* 0x0000002b002b7224 */ /* 0x000fe200078e022f */
[----:B------:R-:W-:Y:S01]  /*1fe0*/  IADD3 R17, -R17, RZ, RZ ;  /* 0x000000ff11117210 */ /* 0x000fe20007ffe1ff */
[----:B------:R-:W-:Y:S01]  /*1ff0*/  @!P5 IMAD.IADD R40, R40, 0x1, -R0 ;  /* 0x000000012828d824 */ /* 0x000fe200078e0a00 */
[----:B------:R-:W-:Y:S01]  /*2000*/  IABS R47, R51 ;  /* 0x00000033002f7213 */ /* 0x000fe20000000000 */
[----:B------:R-:W-:Y:S01]  /*2010*/  @!P6 IMAD.MOV R36, RZ, RZ, -R36 ;  /* 0x000000ffff24e224 */ /* 0x000fe200078e0a24 */
[C---:B------:R-:W-:Y:S01]  /*2020*/  ISETP.GT.U32.AND P5, PT, R0.reuse, R43, PT ;  /* 0x0000002b0000720c */ /* 0x040fe20003fa4070 */
[C---:B------:R-:W-:Y:S01]  /*2030*/  IMAD R42, R0.reuse, R17, R45 ;  /* 0x00000011002a7224 */ /* 0x040fe200078e022d */
[----:B------:R-:W-:Y:S01]  /*2040*/  ISETP.GT.U32.AND P6, PT, R0, R41, PT ;  /* 0x000000290000720c */ /* 0x000fe20003fc4070 */
[----:B------:R-:W-:Y:S01]  /*2050*/  IMAD.HI.U32 R17, R8, R49, RZ ;  /* 0x0000003108117227 */ /* 0x000fe200078e00ff */
[----:B------:R-:W-:-:S03]  /*2060*/  IABS R45, R50 ;  /* 0x00000032002d7213 */ /* 0x000fc60000000000 */
[----:B------:R-:W-:Y:S01]  /*2070*/  @!P0 IMAD.IADD R39, R39, 0x1, -R0 ;  /* 0x0000000127278824 */ /* 0x000fe200078e0a00 */
[----:B------:R-:W-:Y:S01]  /*2080*/  ISETP.GT.U32.AND P0, PT, R0, R42, PT ;  /* 0x0000002a0000720c */ /* 0x000fe20003f04070 */
[----:B------:R-:W-:Y:S02]  /*2090*/  IMAD.MOV R17, RZ, RZ, -R17 ;  /* 0x000000ffff117224 */ /* 0x000fe400078e0a11 */
[----:B------:R-:W-:Y:S01]  /*20a0*/  @!P3 IMAD.MOV R38, RZ, RZ, -R38 ;  /* 0x000000ffff26b224 */ /* 0x000fe200078e0a26 */
[----:B------:R-:W-:Y:S01]  /*20b0*/  ISETP.GE.AND P3, PT, R44, RZ, PT ;  /* 0x000000ff2c00720c */ /* 0x000fe20003f66270 */
[----:B------:R-:W-:Y:S02]  /*20c0*/  @!P5 IMAD.IADD R43, R43, 0x1, -R0 ;  /* 0x000000012b2bd824 */ /* 0x000fe400078e0a00 */
[----:B------:R-:W-:Y:S01]  /*20d0*/  IMAD R44, R0, R17, R49 ;  /* 0x00000011002c7224 */ /* 0x000fe200078e0231 */
[----:B------:R-:W-:Y:S01]  /*20e0*/  IABS R49, R52 ;  /* 0x0000003400317213 */ /* 0x000fe20000000000 */
[----:B------:R-:W-:Y:S01]  /*20f0*/  IMAD.HI.U32 R17, R8, R45, RZ ;  /* 0x0000002d08117227 */ /* 0x000fe200078e00ff */
[----:B------:R-:W-:-:S03]  /*2100*/  ISETP.GT.U32.AND P5, PT, R0, R43, PT ;  /* 0x0000002b0000720c */ /* 0x000fc60003fa4070 */
[--C-:B------:R-:W-:Y:S01]  /*2110*/  @!P6 IMAD.IADD R41, R41, 0x1, -R0.reuse ;  /* 0x000000012929e824 */ /* 0x100fe200078e0a00 */
[----:B------:R-:W-:Y:S01]  /*2120*/  IADD3 R17, -R17, RZ, RZ ;  /* 0x000000ff11117210 */ /* 0x000fe20007ffe1ff */
[----:B------:R-:W-:Y:S01]  /*2130*/  @!P0 IMAD.IADD R42, R42, 0x1, -R0 ;  /* 0x000000012a2a8824 */ /* 0x000fe200078e0a00 */
[----:B------:R-:W-:Y:S01]  /*2140*/  ISETP.GE.AND P6, PT, R46, RZ, PT ;  /* 0x000000ff2e00720c */ /* 0x000fe20003fc6270 */
[----:B------:R-:W-:Y:S01]  /*2150*/  @!P1 IMAD.MOV R40, RZ, RZ, -R40 ;  /* 0x000000ffff289224 */ /* 0x000fe200078e0a28 */
[C---:B------:R-:W-:Y:S01]  /*2160*/  ISETP.GT.U32.AND P0, PT, R0.reuse, R41, PT ;  /* 0x000000290000720c */ /* 0x040fe20003f04070 */
[C---:B------:R-:W-:Y:S01]  /*2170*/  IMAD R46, R0.reuse, R17, R45 ;  /* 0x00000011002e7224 */ /* 0x040fe200078e022d */
[----:B------:R-:W-:Y:S01]  /*2180*/  ISETP.GT.U32.AND P1, PT, R0, R44, PT ;  /* 0x0000002c0000720c */ /* 0x000fe20003f24070 */
[----:B------:R-:W-:-:S04]  /*2190*/  IMAD.HI.U32 R17, R8, R47, RZ ;  /* 0x0000002f08117227 */ /* 0x000fc800078e00ff */
[----:B------:R-:W-:Y:S01]  /*21a0*/  @!P5 IMAD.IADD R43, R43, 0x1, -R0 ;  /* 0x000000012b2bd824 */ /* 0x000fe200078e0a00 */
[----:B------:R-:W-:Y:S01]  /*21b0*/  ISETP.GT.U32.AND P5, PT, R0, R46, PT ;  /* 0x0000002e0000720c */ /* 0x000fe20003fa4070 */
[----:B------:R-:W-:-:S04]  /*21c0*/  IMAD.HI.U32 R45, R8, R49, RZ ;  /* 0x00000031082d7227 */ /* 0x000fc800078e00ff */
[----:B------:R-:W-:Y:S02]  /*21d0*/  IMAD.MOV R17, RZ, RZ, -R17 ;  /* 0x000000ffff117224 */ /* 0x000fe400078e0a11 */
[--C-:B------:R-:W-:Y:S01]  /*21e0*/  @!P0 IMAD.IADD R41, R41, 0x1, -R0.reuse ;  /* 0x0000000129298824 */ /* 0x100fe200078e0a00 */
[----:B------:R-:W-:Y:S01]  /*21f0*/  ISETP.GE.AND P0, PT, R48, RZ, PT ;  /* 0x000000ff3000720c */ /* 0x000fe20003f06270 */
[----:B------:R-:W-:Y:S02]  /*2200*/  IMAD.MOV R48, RZ, RZ, -R45 ;  /* 0x000000ffff307224 */ /* 0x000fe400078e0a2d */
[----:B------:R-:W-:Y:S01]  /*2210*/  @!P4 IMAD.MOV R39, RZ, RZ, -R39 ;  /* 0x000000ffff27c224 */ /* 0x000fe200078e0a27 */
[C---:B------:R-:W-:Y:S01]  /*2220*/  ISETP.GT.U32.AND P4, PT, R0.reuse, R42, PT ;  /* 0x0000002a0000720c */ /* 0x040fe20003f84070 */
[----:B------:R-:W-:Y:S02]  /*2230*/  IMAD R45, R0, R17, R47 ;  /* 0x00000011002d7224 */ /* 0x000fe400078e022f */
[----:B------:R-:W-:-:S02]  /*2240*/  @!P5 IMAD.IADD R46, R46, 0x1, -R0 ;  /* 0x000000012e2ed824 */ /* 0x000fc400078e0a00 */
[C---:B------:R-:W-:Y:S01]  /*2250*/  IMAD R47, R0.reuse, R48, R49 ;  /* 0x00000030002f7224 */ /* 0x040fe200078e0231 */
[----:B------:R-:W-:Y:S01]  /*2260*/  ISETP.GT.U32.AND P5, PT, R0, R45, PT ;  /* 0x0000002d0000720c */ /* 0x000fe20003fa4070 */
[--C-:B------:R-:W-:Y:S01]  /*2270*/  @!P1 IMAD.IADD R44, R44, 0x1, -R0.reuse ;  /* 0x000000012c2c9824 */ /* 0x100fe200078e0a00 */
[----:B------:R-:W-:Y:S01]  /*2280*/  IABS R49, R54 ;  /* 0x0000003600317213 */ /* 0x000fe20000000000 */
[----:B------:R-:W-:Y:S01]  /*2290*/  @!P2 IMAD.MOV R41, RZ, RZ, -R41 ;  /* 0x000000ffff29a224 */ /* 0x000fe200078e0a29 */
[----:B------:R-:W-:Y:S01]  /*22a0*/  ISETP.GE.AND P1, PT, R51, RZ, PT ;  /* 0x000000ff3300720c */ /* 0x000fe20003f26270 */
[----:B------:R-:W-:Y:S01]  /*22b0*/  @!P6 IMAD.MOV R43, RZ, RZ, -R43 ;  /* 0x000000ffff2be224 */ /* 0x000fe200078e0a2b */
[----:B------:R-:W-:Y:S01]  /*22c0*/  ISETP.GT.U32.AND P2, PT, R0, R44, PT ;  /* 0x0000002c0000720c */ /* 0x000fe20003f44070 */
[----:B------:R-:W-:Y:S01]  /*22d0*/  @!P4 IMAD.IADD R42, R42, 0x1, -R0 ;  /* 0x000000012a2ac824 */ /* 0x000fe200078e0a00 */
[----:B------:R-:W-:Y:S01]  /*22e0*/  ISETP.GT.U32.AND P6, PT, R0, R47, PT ;  /* 0x0000002f0000720c */ /* 0x000fe20003fc4070 */
[----:B------:R-:W-:Y:S01]  /*22f0*/  IMAD.HI.U32 R17, R8, R49, RZ ;  /* 0x0000003108117227 */ /* 0x000fe200078e00ff */
[----:B------:R-:W-:-:S02]  /*2300*/  IABS R51, R55 ;  /* 0x0000003700337213 */ /* 0x000fc40000000000 */
[----:B------:R-:W-:Y:S01]  /*2310*/  ISETP.GE.AND P4, PT, R50, RZ, PT ;  /* 0x000000ff3200720c */ /* 0x000fe20003f86270 */
[----:B------:R-:W-:Y:S01]  /*2320*/  @!P3 IMAD.MOV R42, RZ, RZ, -R42 ;  /* 0x000000ffff2ab224 */ /* 0x000fe200078e0a2a */
[----:B------:R-:W-:Y:S01]  /*2330*/  ISETP.GT.U32.AND P3, PT, R0, R46, PT ;  /* 0x0000002e0000720c */ /* 0x000fe20003f64070 */
[----:B------:R-:W-:Y:S01]  /*2340*/  @!P5 IMAD.IADD R45, R45, 0x1, -R0 ;  /* 0x000000012d2dd824 */ /* 0x000fe200078e0a00 */
[----:B------:R-:W-:Y:S01]  /*2350*/  IADD3 R17, -R17, RZ, RZ ;  /* 0x000000ff11117210 */ /* 0x000fe20007ffe1ff */
[----:B------:R-:W-:-:S03]  /*2360*/  IMAD.HI.U32 R50, R8, R53, RZ ;  /* 0x0000003508327227 */ /* 0x000fc600078e00ff */
[C---:B------:R-:W-:Y:S01]  /*2370*/  ISETP.GT.U32.AND P5, PT, R0.reuse, R45, PT ;  /* 0x0000002d0000720c */ /* 0x040fe20003fa4070 */
[----:B------:R-:W-:Y:S02]  /*2380*/  IMAD R48, R0, R17, R49 ;  /* 0x0000001100307224 */ /* 0x000fe400078e0231 */
[----:B------:R-:W-:-:S04]  /*2390*/  IMAD.HI.U32 R17, R8, R51, RZ ;  /* 0x0000003308117227 */ /* 0x000fc800078e00ff */
[--C-:B------:R-:W-:Y:S01]  /*23a0*/  @!P2 IMAD.IADD R44, R44, 0x1, -R0.reuse ;  /* 0x000000012c2ca824 */ /* 0x100fe200078e0a00 */
[----:B------:R-:W-:Y:S01]  /*23b0*/  ISETP.GE.AND P2, PT, R52, RZ, PT ;  /* 0x000000ff3400720c */ /* 0x000fe20003f46270 */
[--C-:B------:R-:W-:Y:S01]  /*23c0*/  @!P6 IMAD.IADD R47, R47, 0x1, -R0.reuse ;  /* 0x000000012f2fe824 */ /* 0x100fe200078e0a00 */
[----:B------:R-:W-:Y:S01]  /*23d0*/  IABS R52, R57 ;  /* 0x0000003900347213 */ /* 0x000fe20000000000 */
[----:B------:R-:W-:Y:S01]  /*23e0*/  IMAD.MOV R17, RZ, RZ, -R17 ;  /* 0x000000ffff117224 */ /* 0x000fe200078e0a11 */
[----:B------:R-:W-:Y:S01]  /*23f0*/  ISETP.GE.AND P6, PT, R54, RZ, PT ;  /* 0x000000ff3600720c */ /* 0x000fe20003fc6270 */
[----:B------:R-:W-:Y:S01]  /*2400*/  @!P3 IMAD.IADD R46, R46, 0x1, -R0 ;  /* 0x000000012e2eb824 */ /* 0x000fe200078e0a00 */
[C---:B------:R-:W-:Y:S01]  /*2410*/  ISETP.GT.U32.AND P3, PT, R0.reuse, R48, PT ;  /* 0x000000300000720c */ /* 0x040fe20003f64070 */
[----:B------:R-:W-:Y:S01]  /*2420*/  IMAD.MOV R50, RZ, RZ, -R50 ;  /* 0x000000ffff327224 */ /* 0x000fe200078e0a32 */
[----:B------:R-:W-:Y:S01]  /*2430*/  @!P5 IADD3 R45, R45, -R0, RZ ;  /* 0x800000002d2dd210 */ /* 0x000fe20007ffe0ff */
[----:B------:R-:W-:Y:S01]  /*2440*/  @!P0 IMAD.MOV R44, RZ, RZ, -R44 ;  /* 0x000000ffff2c8224 */ /* 0x000fe200078e0a2c */
[C---:B------:R-:W-:Y:S01]  /*2450*/  ISETP.GT.U32.AND P0, PT, R0.reuse, R47, PT ;  /* 0x0000002f0000720c */ /* 0x040fe20003f04070 */
[----:B------:R-:W-:Y:S01]  /*2460*/  IMAD R49, R0, R17, R51 ;  /* 0x0000001100317224 */ /* 0x000fe200078e0233 */
[C---:B------:R-:W-:Y:S01]  /*2470*/  LOP3.LUT R54, R10.reuse, 0xb0, RZ, 0xfc, !PT ;  /* 0x000000b00a367812 */ /* 0x040fe200078efcff */
[----:B------:R-:W-:Y:S01]  /*2480*/  IMAD.MOV.U32 R51, RZ, RZ, R52 ;  /* 0x000000ffff337224 */ /* 0x000fe200078e0034 */
[----:B------:R-:W-:Y:S01]  /*2490*/  LOP3.LUT R52, R10, 0xac, RZ, 0xfc, !PT ;  /* 0x000000ac0a347812 */ /* 0x000fe200078efcff */
[C---:B------:R-:W-:Y:S01]  /*24a0*/  IMAD R50, R0.reuse, R50, R53 ;  /* 0x0000003200327224 */ /* 0x040fe200078e0235 */
[----:B------:R-:W-:Y:S01]  /*24b0*/  ISETP.GT.U32.AND P5, PT, R0, R49, PT ;  /* 0x000000310000720c */ /* 0x000fe20003fa4070 */
[----:B------:R-:W-:Y:S01]  /*24c0*/  IMAD.HI.U32 R17, R8, R51, RZ ;  /* 0x0000003308117227 */ /* 0x000fe200078e00ff */
[----:B------:R-:W-:-:S03]  /*24d0*/  IABS R53, R52 ;  /* 0x0000003400357213 */ /* 0x000fc60000000000 */
[----:B------:R-:W-:Y:S01]  /*24e0*/  @!P1 IMAD.MOV R45, RZ, RZ, -R45 ;  /* 0x000000ffff2d9224 */ /* 0x000fe200078e0a2d */
[----:B------:R-:W-:Y:S01]  /*24f0*/  ISETP.GT.U32.AND P1, PT, R0, R50, PT ;  /* 0x000000320000720c */ /* 0x000fe20003f24070 */
[----:B------:R-:W-:Y:S02]  /*2500*/  IMAD.MOV R17, RZ, RZ, -R17 ;  /* 0x000000ffff117224 */ /* 0x000fe400078e0a11 */
[--C-:B------:R-:W-:Y:S02]  /*2510*/  @!P3 IMAD.IADD R48, R48, 0x1, -R0.reuse ;  /* 0x000000013030b824 */ /* 0x100fe400078e0a00 */
[--C-:B------:R-:W-:Y:S01]  /*2520*/  @!P0 IMAD.IADD R47, R47, 0x1, -R0.reuse ;  /* 0x000000012f2f8824 */ /* 0x100fe200078e0a00 */
[----:B------:R-:W-:Y:S01]  /*2530*/  ISETP.GE.AND P0, PT, R56, RZ, PT ;  /* 0x000000ff3800720c */ /* 0x000fe20003f06270 */
[C---:B------:R-:W-:Y:S01]  /*2540*/  IMAD R17, R0.reuse, R17, R51 ;  /* 0x0000001100117224 */ /* 0x040fe200078e0233 */
[----:B------:R-:W-:Y:S01]  /*2550*/  ISETP.GT.U32.AND P3, PT, R0, R48, PT ;  /* 0x000000300000720c */ /* 0x000fe20003f64070 */
[----:B------:R-:W-:Y:S01]  /*2560*/  @!P2 IMAD.MOV R47, RZ, RZ, -R47 ;  /* 0x000000ffff2fa224 */ /* 0x000fe200078e0a2f */
[----:B------:R-:W-:Y:S01]  /*2570*/  LOP3.LUT R56, R10, 0xb4, RZ, 0xfc, !PT ;  /* 0x000000b40a387812 */ /* 0x000fe200078efcff */
[--C-:B------:R-:W-:Y:S01]  /*2580*/  @!P5 IMAD.IADD R49, R49, 0x1, -R0.reuse ;  /* 0x000000013131d824 */ /* 0x100fe200078e0a00 */
[----:B------:R-:W-:Y:S01]  /*2590*/  ISETP.GT.U32.AND P2, PT, R0, R17, PT ;  /* 0x000000110000720c */ /* 0x000fe20003f44070 */
[----:B------:R-:W-:-:S02]  /*25a0*/  @!P1 IMAD.IADD R50, R50, 0x1, -R0 ;  /* 0x0000000132329824 */ /* 0x000fc400078e0a00 */
[----:B------:R-:W-:Y:S01]  /*25b0*/  IMAD.HI.U32 R51, R8, R53, RZ ;  /* 0x0000003508337227 */ /* 0x000fe200078e00ff */
[C---:B------:R-:W-:Y:S02]  /*25c0*/  ISETP.GT.U32.AND P5, PT, R0.reuse, R49, PT ;  /* 0x000000310000720c */ /* 0x040fe40003fa4070 */
[----:B------:R-:W-:Y:S01]  /*25d0*/  ISETP.GT.U32.AND P1, PT, R0, R50, PT ;  /* 0x000000320000720c */ /* 0x000fe20003f24070 */
[----:B------:R-:W-:Y:S01]  /*25e0*/  @!P4 IMAD.MOV R46, RZ, RZ, -R46 ;  /* 0x000000ffff2ec224 */ /* 0x000fe200078e0a2e */
[----:B------:R-:W-:Y:S01]  /*25f0*/  ISETP.GE.AND P4, PT, R55, RZ, PT ;  /* 0x000000ff3700720c */ /* 0x000fe20003f86270 */
[--C-:B------:R-:W-:Y:S01]  /*2600*/  @!P3 IMAD.IADD R48, R48, 0x1, -R0.reuse ;  /* 0x000000013030b824 */ /* 0x100fe200078e0a00 */
[----:B------:R-:W-:Y:S01]  /*2610*/  IABS R55, R54 ;  /* 0x0000003600377213 */ /* 0x000fe20000000000 */
[----:B------:R-:W-:Y:S01]  /*2620*/  IMAD.MOV R51, RZ, RZ, -R51 ;  /* 0x000000ffff337224 */ /* 0x000fe200078e0a33 */
[----:B------:R-:W-:Y:S01]  /*2630*/  ISETP.GE.AND P3, PT, R57, RZ, PT ;  /* 0x000000ff3900720c */ /* 0x000fe20003f66270 */
[----:B------:R-:W-:Y:S01]  /*2640*/  @!P2 IMAD.IADD R17, R17, 0x1, -R0 ;  /* 0x000000011111a824 */ /* 0x000fe200078e0a00 */
[----:B------:R-:W-:Y:S01]  /*2650*/  IABS R57, R56 ;  /* 0x0000003800397213 */ /* 0x000fe20000000000 */
[----:B------:R-:W-:Y:S01]  /*2660*/  @!P6 IMAD.MOV R48, RZ, RZ, -R48 ;  /* 0x000000ffff30e224 */ /* 0x000fe200078e0a30 */
[----:B------:R-:W-:Y:S01]  /*2670*/  ISETP.GE.AND P6, PT, R52, RZ, PT ;  /* 0x000000ff3400720c */ /* 0x000fe20003fc6270 */
[C---:B------:R-:W-:Y:S01]  /*2680*/  IMAD R51, R0.reuse, R51, R53 ;  /* 0x0000003300337224 */ /* 0x040fe200078e0235 */
[----:B------:R-:W-:Y:S01]  /*2690*/  ISETP.GT.U32.AND P2, PT, R0, R17, PT ;  /* 0x000000110000720c */ /* 0x000fe20003f44070 */
[----:B------:R-:W-:Y:S01]  /*26a0*/  IMAD.HI.U32 R52, R8, R55, RZ ;  /* 0x0000003708347227 */ /* 0x000fe200078e00ff */
[----:B------:R-:W-:-:S02]  /*26b0*/  @!P5 IADD3 R49, R49, -R0, RZ ;  /* 0x800000003131d210 */ /* 0x000fc40007ffe0ff */
[----:B------:R-:W-:Y:S01]  /*26c0*/  ISETP.GE.AND P5, PT, R54, RZ, PT ;  /* 0x000000ff3600720c */ /* 0x000fe20003fa6270 */
[----:B------:R-:W-:Y:S01]  /*26d0*/  @!P1 IMAD.IADD R50, R50, 0x1, -R0 ;  /* 0x0000000132329824 */ /* 0x000fe200078e0a00 */
[----:B------:R-:W-:Y:S01]  /*26e0*/  ISETP.GT.U32.AND P1, PT, R0, R51, PT ;  /* 0x000000330000720c */ /* 0x000fe20003f24070 */
[----:B------:R-:W-:Y:S01]  /*26f0*/  IMAD.MOV R53, RZ, RZ, -R52 ;  /* 0x000000ffff357224 */ /* 0x000fe200078e0a34 */
[----:B------:R-:W-:Y:S01]  /*2700*/  LOP3.LUT R54, R10, 0xb8, RZ, 0xfc, !PT ;  /* 0x000000b80a367812 */ /* 0x000fe200078efcff */
[----:B------:R-:W-:-:S03]  /*2710*/  IMAD.HI.U32 R52, R8, R57, RZ ;  /* 0x0000003908347227 */ /* 0x000fc600078e00ff */
[----:B------:R-:W-:Y:S01]  /*2720*/  IABS R59, R54 ;  /* 0x00000036003b7213 */ /* 0x000fe20000000000 */
[----:B------:R-:W-:Y:S02]  /*2730*/  IMAD.MOV R52, RZ, RZ, -R52 ;  /* 0x000000ffff347224 */ /* 0x000fe400078e0a34 */
[C---:B------:R-:W-:Y:S02]  /*2740*/  IMAD R53, R0.reuse, R53, R55 ;  /* 0x0000003500357224 */ /* 0x040fe400078e0237 */
[C---:B------:R-:W-:Y:S02]  /*2750*/  IMAD R55, R0.reuse, R52, R57 ;  /* 0x0000003400377224 */ /* 0x040fe400078e0239 */
[----:B------:R-:W-:Y:S01]  /*2760*/  @!P2 IMAD.IADD R17, R17, 0x1, -R0 ;  /* 0x000000011111a824 */ /* 0x000fe200078e0a00 */
[----:B------:R-:W-:Y:S01]  /*2770*/  ISETP.GT.U32.AND P2, PT, R0, R53, PT ;  /* 0x000000350000720c */ /* 0x000fe20003f44070 */
[----:B------:R-:W-:-:S04]  /*2780*/  IMAD.HI.U32 R52, R8, R59, RZ ;  /* 0x0000003b08347227 */ /* 0x000fc800078e00ff */
[----:B------:R-:W-:Y:S01]  /*2790*/  @!P1 IMAD.IADD R51, R51, 0x1, -R0 ;  /* 0x0000000133339824 */ /* 0x000fe200078e0a00 */
[----:B------:R-:W-:Y:S01]  /*27a0*/  IADD3 R52, -R52, RZ, RZ ;  /* 0x000000ff34347210 */ /* 0x000fe20007ffe1ff */
[----:B------:R-:W-:Y:S02]  /*27b0*/  IMAD.MOV.U32 R57, RZ, RZ, R17 ;  /* 0x000000ffff397224 */ /* 0x000fe400078e0011 */
[----:B------:R-:W-:Y:S01]  /*27c0*/  @!P0 IMAD.MOV R50, RZ, RZ, -R50 ;  /* 0x000000ffff328224 */ /* 0x000fe200078e0a32 */
[C---:B------:R-:W-:Y:S01]  /*27d0*/  ISETP.GT.U32.AND P1, PT, R0.reuse, R51, PT ;  /* 0x000000330000720c */ /* 0x040fe20003f24070 */
[----:B------:R-:W-:Y:S01]  /*27e0*/  @!P3 IMAD.MOV R57, RZ, RZ, -R57 ;  /* 0x000000ffff39b224 */ /* 0x000fe200078e0a39 */
[C---:B------:R-:W-:Y:S01]  /*27f0*/  ISETP.GT.U32.AND P3, PT, R0.reuse, R55, PT ;  /* 0x000000370000720c */ /* 0x040fe20003f64070 */
[----:B------:R-:W-:Y:S01]  /*2800*/  IMAD R17, R0, R52, R59 ;  /* 0x0000003400117224 */ /* 0x000fe200078e023b */
[----:B------:R-:W-:Y:S01]  /*2810*/  ISETP.GE.AND P0, PT, R54, RZ, PT ;  /* 0x000000ff3600720c */ /* 0x000fe20003f06270 */
[----:B------:R-:W-:Y:S01]  /*2820*/  @!P2 IMAD.IADD R53, R53, 0x1, -R0 ;  /* 0x000000013535a824 */ /* 0x000fe200078e0a00 */
[----:B------:R-:W-:Y:S01]  /*2830*/  LOP3.LUT R54, R10, 0xbc, RZ, 0xfc, !PT ;  /* 0x000000bc0a367812 */ /* 0x000fe200078efcff */
[----:B------:R-:W-:Y:S01]  /*2840*/  @!P4 IMAD.MOV R49, RZ, RZ, -R49 ;  /* 0x000000ffff31c224 */ /* 0x000fe200078e0a31 */
[----:B------:R-:W-:-:S02]  /*2850*/  ISETP.GT.U32.AND P2, PT, R0, R17, PT ;  /* 0x000000110000720c */ /* 0x000fc40003f44070 */
[----:B------:R-:W-:Y:S02]  /*2860*/  ISETP.GE.AND P4, PT, R56, RZ, PT ;  /* 0x000000ff3800720c */ /* 0x000fe40003f86270 */
[----:B------:R-:W-:Y:S01]  /*2870*/  LOP3.LUT R56, R10, 0xc0, RZ, 0xfc, !PT ;  /* 0x000000c00a387812 */ /* 0x000fe200078efcff */
[--C-:B------:R-:W-:Y:S01]  /*2880*/  @!P1 IMAD.IADD R51, R51, 0x1, -R0.reuse ;  /* 0x0000000133339824 */ /* 0x100fe200078e0a00 */
[----:B------:R-:W-:Y:S01]  /*2890*/  IABS R67, R54 ;  /* 0x0000003600437213 */ /* 0x000fe20000000000 */
[----:B------:R-:W-:Y:S01]  /*28a0*/  @!P3 IMAD.IADD R55, R55, 0x1, -R0 ;  /* 0x000000013737b824 */ /* 0x000fe200078e0a00 */
[----:B------:R-:W-:Y:S01]  /*28b0*/  ISETP.GT.U32.AND P3, PT, R0, R53, PT ;  /* 0x000000350000720c */ /* 0x000fe20003f64070 */
[----:B------:R-:W-:Y:S01]  /*28c0*/  IMAD.MOV.U32 R59, RZ, RZ, R51 ;  /* 0x000000ffff3b7224 */ /* 0x000fe200078e0033 */
[----:B------:R-:W-:Y:S01]  /*28d0*/  IABS R69, R56 ;  /* 0x0000003800457213 */ /* 0x000fe20000000000 */
[----:B------:R-:W-:Y:S01]  /*28e0*/  IMAD.HI.U32 R52, R8, R67, RZ ;  /* 0x0000004308347227 */ /* 0x000fe200078e00ff */
[----:B------:R-:W-:-:S03]  /*28f0*/  ISETP.GE.AND P1, PT, R54, RZ, PT ;  /* 0x000000ff3600720c */ /* 0x000fc60003f26270 */
[----:B------:R-:W-:Y:S02]  /*2900*/  @!P2 IMAD.IADD R17, R17, 0x1, -R0 ;  /* 0x000000011111a824 */ /* 0x000fe400078e0a00 */
[----:B------:R-:W-:-:S03]  /*2910*/  IMAD.HI.U32 R51, R8, R63, RZ ;  /* 0x0000003f08337227 */ /* 0x000fc600078e00ff */
[C---:B------:R-:W-:Y:S01]  /*2920*/  ISETP.GT.U32.AND P2, PT, R0.reuse, R17, PT ;  /* 0x000000110000720c */ /* 0x040fe20003f44070 */
[----:B------:R-:W-:Y:S01]  /*2930*/  @!P6 IMAD.MOV R59, RZ, RZ, -R59 ;  /* 0x000000ffff3be224 */ /* 0x000fe200078e0a3b */
[----:B------:R-:W-:Y:S01]  /*2940*/  ISETP.GT.U32.AND P6, PT, R0, R55, PT ;  /* 0x000000370000720c */ /* 0x000fe20003fc4070 */
[----:B------:R-:W-:Y:S01]  /*2950*/  IMAD.HI.U32 R54, R8, R69, RZ ;  /* 0x0000004508367227 */ /* 0x000fe200078e00ff */
[----:B------:R-:W-:-:S03]  /*2960*/  IADD3 R51, -R51, RZ, RZ ;  /* 0x000000ff33337210 */ /* 0x000fc60007ffe1ff */
[----:B------:R-:W-:Y:S02]  /*2970*/  IMAD.MOV R52, RZ, RZ, -R52 ;  /* 0x000000ffff347224 */ /* 0x000fe400078e0a34 */
[----:B------:R-:W-:Y:S02]  /*2980*/  IMAD.MOV R54, RZ, RZ, -R54 ;  /* 0x000000ffff367224 */ /* 0x000fe400078e0a36 */
[C---:B------:R-:W-:Y:S02]  /*2990*/  IMAD R67, R0.reuse, R52, R67 ;  /* 0x0000003400437224 */ /* 0x040fe400078e0243 */
[----:B------:R-:W-:Y:S02]  /*29a0*/  @!P3 IMAD.IADD R53, R53, 0x1, -R0 ;  /* 0x000000013535b824 */ /* 0x000fe400078e0a00 */
[C---:B------:R-:W-:Y:S01]  /*29b0*/  IMAD R51, R0.reuse, R51, R63 ;  /* 0x0000003300337224 */ /* 0x040fe200078e023f */
[C---:B------:R-:W-:Y:S01]  /*29c0*/  ISETP.GT.U32.AND P3, PT, R0.reuse, R67, PT ;  /* 0x000000430000720c */ /* 0x040fe20003f64070 */
[----:B------:R-:W-:-:S02]  /*29d0*/  IMAD R69, R0, R54, R69 ;  /* 0x0000003600457224 */ /* 0x000fc400078e0245 */
[----:B------:R-:W-:Y:S02]  /*29e0*/  IMAD.MOV.U32 R61, RZ, RZ, R53 ;  /* 0x000000ffff3d7224 */ /* 0x000fe400078e0035 */
[--C-:B------:R-:W-:Y:S01]  /*29f0*/  @!P6 IMAD.IADD R55, R55, 0x1, -R0.reuse ;  /* 0x000000013737e824 */ /* 0x100fe200078e0a00 */
[C---:B------:R-:W-:Y:S01]  /*2a00*/  ISETP.GT.U32.AND P6, PT, R0.reuse, R51, PT ;  /* 0x000000330000720c */ /* 0x040fe20003fc4070 */
[----:B------:R-:W-:Y:S01]  /*2a10*/  @!P5 IMAD.MOV R61, RZ, RZ, -R61 ;  /* 0x000000ffff3dd224 */ /* 0x000fe200078e0a3d */
[----:B------:R-:W-:Y:S01]  /*2a20*/  ISETP.GT.U32.AND P5, PT, R0, R69, PT ;  /* 0x000000450000720c */ /* 0x000fe20003fa4070 */
[----:B------:R-:W-:Y:S01]  /*2a30*/  @!P2 IMAD.IADD R17, R17, 0x1, -R0 ;  /* 0x000000011111a824 */ /* 0x000fe200078e0a00 */
[----:B------:R-:W-:Y:S01]  /*2a40*/  ISETP.GE.AND P2, PT, R56, RZ, PT ;  /* 0x000000ff3800720c */ /* 0x000fe20003f46270 */
[----:B------:R-:W-:Y:S01]  /*2a50*/  IMAD.HI.U32 R52, R8, R65, RZ ;  /* 0x0000004108347227 */ /* 0x000fe200078e00ff */
[----:B------:R-:W-:-:S03]  /*2a60*/  LOP3.LUT R56, R10, 0xd0, RZ, 0xfc, !PT ;  /* 0x000000d00a387812 */ /* 0x000fc600078efcff */
[----:B------:R-:W-:Y:S01]  /*2a70*/  IMAD.MOV R52, RZ, RZ, -R52 ;  /* 0x000000ffff347224 */ /* 0x000fe200078e0a34 */
[----:B------:R-:W-:Y:S01]  /*2a80*/  IABS R54, R56 ;  /* 0x0000003800367213 */ /* 0x000fe20000000000 */
[----:B------:R-:W-:Y:S01]  /*2a90*/  @!P3 IMAD.IADD R67, R67, 0x1, -R0 ;  /* 0x000000014343b824 */ /* 0x000fe200078e0a00 */
[----:B------:R-:W-:Y:S01]  /*2aa0*/  ISETP.GE.AND P3, PT, R58, RZ, PT ;  /* 0x000000ff3a00720c */ /* 0x000fe20003f66270 */
[----:B------:R-:W-:Y:S01]  /*2ab0*/  IMAD R53, R0, R52, R65 ;  /* 0x0000003400357224 */ /* 0x000fe200078e0241 */
[----:B------:R-:W-:Y:S01]  /*2ac0*/  @!P6 IADD3 R51, R51, -R0, RZ ;  /* 0x800000003333e210 */ /* 0x000fe20007ffe0ff */
[----:B------:R-:W-:Y:S01]  /*2ad0*/  IMAD.HI.U32 R52, R8, R71, RZ ;  /* 0x0000004708347227 */ /* 0x000fe200078e00ff */
[----:B------:R-:W-:-:S03]  /*2ae0*/  LOP3.LUT R58, R10, 0xd4, RZ, 0xfc, !PT ;  /* 0x000000d40a3a7812 */ /* 0x000fc600078efcff */
[----:B------:R-:W-:Y:S01]  /*2af0*/  IMAD.MOV.U32 R63, RZ, RZ, R55 ;  /* 0x000000ffff3f7224 */ /* 0x000fe200078e0037 */
[----:B------:R-:W-:Y:S01]  /*2b00*/  IABS R79, R58 ;  /* 0x0000003a004f7213 */ /* 0x000fe20000000000 */
[----:B------:R-:W-:Y:S02]  /*2b10*/  IMAD.MOV.U32 R65, RZ, RZ, R17 ;  /* 0x000000ffff417224 */ /* 0x000fe400078e0011 */
[----:B------:R-:W-:Y:S02]  /*2b20*/  IMAD.MOV.U32 R55, RZ, RZ, R54 ;  /* 0x000000ffff377224 */ /* 0x000fe400078e0036 */
[----:B------:R-:W-:Y:S01]  /*2b30*/  @!P5 IMAD.IADD R69, R69, 0x1, -R0 ;  /* 0x000000014545d824 */ /* 0x000fe200078e0a00 */
[C---:B------:R-:W-:Y:S01]  /*2b40*/  ISETP.GT.U32.AND P5, PT, R0.reuse, R67, PT ;  /* 0x000000430000720c */ /* 0x040fe20003fa4070 */
[----:B------:R-:W-:Y:S01]  /*2b50*/  @!P4 IMAD.MOV R63, RZ, RZ, -R63 ;  /* 0x000000ffff3fc224 */ /* 0x000fe200078e0a3f */
[C---:B------:R-:W-:Y:S01]  /*2b60*/  ISETP.GT.U32.AND P4, PT, R0.reuse, R51, PT ;  /* 0x000000330000720c */ /* 0x040fe20003f84070 */
[----:B------:R-:W-:Y:S01]  /*2b70*/  IMAD.MOV R17, RZ, RZ, -R52 ;  /* 0x000000ffff117224 */ /* 0x000fe200078e0a34 */
[C---:B------:R-:W-:Y:S01]  /*2b80*/  ISETP.GT.U32.AND P6, PT, R0.reuse, R69, PT ;  /* 0x000000450000720c */ /* 0x040fe20003fc4070 */
[----:B------:R-:W-:Y:S01]  /*2b90*/  @!P0 IMAD.MOV R65, RZ, RZ, -R65 ;  /* 0x000000ffff418224 */ /* 0x000fe200078e0a41 */
[----:B------:R-:W-:Y:S01]  /*2ba0*/  ISETP.GT.U32.AND P0, PT, R0, R53, PT ;  /* 0x000000350000720c */ /* 0x000fe20003f04070 */
[----:B------:R-:W-:-:S04]  /*2bb0*/  IMAD.HI.U32 R52, R8, R55, RZ ;  /* 0x0000003708347227 */ /* 0x000fc800078e00ff */
[----:B------:R-:W-:Y:S02]  /*2bc0*/  IMAD.MOV R52, RZ, RZ, -R52 ;  /* 0x000000ffff347224 */ /* 0x000fe400078e0a34 */
[C---:B------:R-:W-:Y:S02]  /*2bd0*/  IMAD R17, R0.reuse, R17, R71 ;  /* 0x0000001100117224 */ /* 0x040fe400078e0247 */
[----:B------:R-:W-:Y:S02]  /*2be0*/  IMAD R55, R0, R52, R55 ;  /* 0x0000003400377224 */ /* 0x000fe400078e0237 */
[----:B------:R-:W-:Y:S02]  /*2bf0*/  IMAD.HI.U32 R52, R8, R79, RZ ;  /* 0x0000004f08347227 */ /* 0x000fe400078e00ff */
[----:B------:R-:W-:Y:S02]  /*2c00*/  @!P0 IADD3 R53, R53, -R0, RZ ;  /* 0x8000000035358210 */ /* 0x000fe40007ffe0ff */
[--C-:B------:R-:W-:Y:S01]  /*2c10*/  @!P5 IMAD.IADD R67, R67, 0x1, -R0.reuse ;  /* 0x000000014343d824 */ /* 0x100fe200078e0a00 */
[----:B------:R-:W-:Y:S01]  /*2c20*/  ISETP.GE.AND P5, PT, R60, RZ, PT ;  /* 0x000000ff3c00720c */ /* 0x000fe20003fa6270 */
[----:B------:R-:W-:Y:S01]  /*2c30*/  @!P4 IMAD.IADD R51, R51, 0x1, -R0 ;  /* 0x000000013333c824 */ /* 0x000fe200078e0a00 */
[----:B------:R-:W-:Y:S01]  /*2c40*/  ISETP.GE.AND P4, PT, R62, RZ, PT ;  /* 0x000000ff3e00720c */ /* 0x000fe20003f86270 */
[----:B------:R-:W-:Y:S01]  /*2c50*/  IMAD.MOV R52, RZ, RZ, -R52 ;  /* 0x000000ffff347224 */ /* 0x000fe200078e0a34 */
[----:B------:R-:W-:Y:S01]  /*2c60*/  ISETP.GE.AND P0, PT, R56, RZ, PT ;  /* 0x000000ff3800720c */ /* 0x000fe20003f06270 */
[----:B------:R-:W-:Y:S01]  /*2c70*/  @!P6 IMAD.IADD R69, R69, 0x1, -R0 ;  /* 0x000000014545e824 */ /* 0x000fe200078e0a00 */
[C---:B------:R-:W-:Y:S01]  /*2c80*/  ISETP.GT.U32.AND P6, PT, R0.reuse, R17, PT ;  /* 0x000000110000720c */ /* 0x040fe20003fc4070 */
[----:B------:R-:W-:Y:S01]  /*2c90*/  @!P1 IMAD.MOV R67, RZ, RZ, -R67 ;  /* 0x000000ffff439224 */ /* 0x000fe200078e0a43 */
[C---:B------:R-:W-:Y:S01]  /*2ca0*/  ISETP.GT.U32.AND P1, PT, R0.reuse, R53, PT ;  /* 0x000000350000720c */ /* 0x040fe20003f24070 */
[----:B------:R-:W-:Y:S01]  /*2cb0*/  IMAD R79, R0, R52, R79 ;  /* 0x00000034004f7224 */ /* 0x000fe200078e024f */
[C---:B------:R-:W-:Y:S01]  /*2cc0*/  LOP3.LUT R56, R10.reuse, 0xd8, RZ, 0xfc, !PT ;  /* 0x000000d80a387812 */ /* 0x040fe200078efcff */
[----:B------:R-:W-:Y:S01]  /*2cd0*/  IMAD.MOV.U32 R71, RZ, RZ, R51 ;  /* 0x000000ffff477224 */ /* 0x000fe200078e0033 */
[----:B------:R-:W-:Y:S01]  /*2ce0*/  LOP3.LUT R62, R10, 0xe0, RZ, 0xfc, !PT ;  /* 0x000000e00a3e7812 */ /* 0x000fe200078efcff */
[----:B------:R-:W-:Y:S01]  /*2cf0*/  @!P2 IMAD.MOV R69, RZ, RZ, -R69 ;  /* 0x000000ffff45a224 */ /* 0x000fe200078e0a45 */
[----:B------:R-:W-:Y:S01]  /*2d00*/  IABS R81, R56 ;  /* 0x0000003800517213 */ /* 0x000fe20000000000 */
[----:B------:R-:W-:Y:S01]  /*2d10*/  @!P3 IMAD.MOV R71, RZ, RZ, -R71 ;  /* 0x000000ffff47b224 */ /* 0x000fe200078e0a47 */
[----:B------:R-:W-:-:S02]  /*2d20*/  ISETP.GT.U32.AND P3, PT, R0, R79, PT ;  /* 0x0000004f0000720c */ /* 0x000fc40003f64070 */
[----:B------:R-:W-:Y:S01]  /*2d30*/  IABS R85, R62 ;  /* 0x0000003e00557213 */ /* 0x000fe20000000000 */
[----:B------:R-:W-:Y:S01]  /*2d40*/  @!P6 IMAD.IADD R17, R17, 0x1, -R0 ;  /* 0x000000011111e824 */ /* 0x000fe200078e0a00 */
[----:B------:R-:W-:Y:S01]  /*2d50*/  ISETP.GT.U32.AND P6, PT, R0, R55, PT ;  /* 0x000000370000720c */ /* 0x000fe20003fc4070 */
[----:B------:R-:W-:Y:S01]  /*2d60*/  IMAD.HI.U32 R52, R8, R81, RZ ;  /* 0x0000005108347227 */ /* 0x000fe200078e00ff */
[----:B------:R-:W-:Y:S02]  /*2d70*/  @!P1 IADD3 R53, R53, -R0, RZ ;  /* 0x8000000035359210 */ /* 0x000fe40007ffe0ff */
[----:B------:R-:W-:Y:S01]  /*2d80*/  LOP3.LUT R60, R10, 0xdc, RZ, 0xfc, !PT ;  /* 0x000000dc0a3c7812 */ /* 0x000fe200078efcff */
[----:B------:R-:W-:-:S03]  /*2d90*/  IMAD.HI.U32 R51, R8, R85, RZ ;  /* 0x0000005508337227 */ /* 0x000fc600078e00ff */
[----:B------:R-:W-:Y:S01]  /*2da0*/  IABS R83, R60 ;  /* 0x0000003c00537213 */ /* 0x000fe20000000000 */
[--C-:B------:R-:W-:Y:S01]  /*2db0*/  @!P3 IMAD.IADD R79, R79, 0x1, -R0.reuse ;  /* 0x000000014f4fb824 */ /* 0x100fe200078e0a00 */
[----:B------:R-:W-:Y:S01]  /*2dc0*/  ISETP.GE.AND P3, PT, R56, RZ, PT ;  /* 0x000000ff3800720c */ /* 0x000fe20003f66270 */
[----:B------:R-:W-:Y:S01]  /*2dd0*/  IMAD.MOV.U32 R73, RZ, RZ, R53 ;  /* 0x000000ffff497224 */ /* 0x000fe200078e0035 */
[----:B------:R-:W-:Y:S01]  /*2de0*/  LOP3.LUT R56, R10, 0xe8, RZ, 0xfc, !PT ;  /* 0x000000e80a387812 */ /* 0x000fe200078efcff */
[----:B------:R-:W-:Y:S01]  /*2df0*/  @!P6 IMAD.IADD R55, R55, 0x1, -R0 ;  /* 0x000000013737e824 */ /* 0x000fe200078e0a00 */
[C---:B------:R-:W-:Y:S01]  /*2e00*/  ISETP.GT.U32.AND P6, PT, R0.reuse, R17, PT ;  /* 0x000000110000720c */ /* 0x040fe20003fc4070 */
[----:B------:R-:W-:Y:S01]  /*2e10*/  @!P5 IMAD.MOV R73, RZ, RZ, -R73 ;  /* 0x000000ffff49d224 */ /* 0x000fe200078e0a49 */
[C---:B------:R-:W-:Y:S01]  /*2e20*/  ISETP.GT.U32.AND P5, PT, R0.reuse, R79, PT ;  /* 0x0000004f0000720c */ /* 0x040fe20003fa4070 */
[----:B------:R-:W-:Y:S01]  /*2e30*/  IMAD.MOV R52, RZ, RZ, -R52 ;  /* 0x000000ffff347224 */ /* 0x000fe200078e0a34 */
[----:B------:R-:W-:Y:S01]  /*2e40*/  IABS R89, R56 ;  /* 0x0000003800597213 */ /* 0x000fe20000000000 */
[----:B------:R-:W-:Y:S01]  /*2e50*/  IMAD.MOV R51, RZ, RZ, -R51 ;  /* 0x000000ffff337224 */ /* 0x000fe200078e0a33 */
[C---:B------:R-:W-:Y:S01]  /*2e60*/  ISETP.GT.U32.AND P2, PT, R0.reuse, R55, PT ;  /* 0x000000370000720c */ /* 0x040fe20003f44070 */
[----:B------:R-:W-:-:S02]  /*2e70*/  IMAD R81, R0, R52, R81 ;  /* 0x0000003400517224 */ /* 0x000fc400078e0251 */
[----:B------:R-:W-:Y:S02]  /*2e80*/  IMAD R85, R0, R51, R85 ;  /* 0x0000003300557224 */ /* 0x000fe400078e0255 */
[----:B------:R-:W-:Y:S01]  /*2e90*/  IMAD.HI.U32 R52, R8, R87, RZ ;  /* 0x0000005708347227 */ /* 0x000fe200078e00ff */
[----:B------:R-:W-:-:S03]  /*2ea0*/  ISETP.GT.U32.AND P1, PT, R0, R81, PT ;  /* 0x000000510000720c */ /* 0x000fc60003f24070 */
[----:B------:R-:W-:Y:S01]  /*2eb0*/  @!P5 IADD3 R79, R79, -R0, RZ ;  /* 0x800000004f4fd210 */ /* 0x000fe20007ffe0ff */
[----:B------:R-:W-:Y:S01]  /*2ec0*/  IMAD.MOV R52, RZ, RZ, -R52 ;  /* 0x000000ffff347224 */ /* 0x000fe200078e0a34 */
[----:B------:R-:W-:Y:S01]  /*2ed0*/  ISETP.GT.U32.AND P5, PT, R0, R85, PT ;  /* 0x000000550000720c */ /* 0x000fe20003fa4070 */
[----:B------:R-:W-:-:S04]  /*2ee0*/  IMAD.HI.U32 R51, R8, R89, RZ ;  /* 0x0000005908337227 */ /* 0x000fc800078e00ff */
[----:B------:R-:W-:Y:S01]  /*2ef0*/  @!P6 IMAD.IADD R17, R17, 0x1, -R0 ;  /* 0x000000011111e824 */ /* 0x000fe200078e0a00 */
[----:B------:R-:W-:Y:S01]  /*2f00*/  ISETP.GE.AND P6, PT, R58, RZ, PT ;  /* 0x000000ff3a00720c */ /* 0x000fe20003fc6270 */
[----:B------:R-:W-:Y:S01]  /*2f10*/  IMAD R87, R0, R52, R87 ;  /* 0x0000003400577224 */ /* 0x000fe200078e0257 */
[----:B------:R-:W-:Y:S01]  /*2f20*/  LOP3.LUT R58, R10, 0xec, RZ, 0xfc, !PT ;  /* 0x000000ec0a3a7812 */ /* 0x000fe200078efcff */
[----:B------:R-:W-:Y:S02]  /*2f30*/  IMAD.MOV R52, RZ, RZ, -R51 ;  /* 0x000000ffff347224 */ /* 0x000fe400078e0a33 */
[----:B------:R-:W-:Y:S01]  /*2f40*/  IMAD.HI.U32 R54, R8, R83, RZ ;  /* 0x0000005308367227 */ /* 0x000fe200078e00ff */
[----:B------:R-:W-:-:S03]  /*2f50*/  IABS R91, R58 ;  /* 0x0000003a005b7213 */ /* 0x000fc60000000000 */
[C---:B------:R-:W-:Y:S02]  /*2f60*/  IMAD R89, R0.reuse, R52, R89 ;  /* 0x0000003400597224 */ /* 0x040fe400078e0259 */
[----:B------:R-:W-:Y:S02]  /*2f70*/  @!P5 IMAD.IADD R85, R85, 0x1, -R0 ;  /* 0x000000015555d824 */ /* 0x000fe400078e0a00 */
[----:B------:R-:W-:Y:S01]  /*2f80*/  IMAD.MOV R54, RZ, RZ, -R54 ;  /* 0x000000ffff367224 */ /* 0x000fe200078e0a36 */
[----:B------:R-:W-:Y:S01]  /*2f90*/  ISETP.GT.U32.AND P5, PT, R0, R89, PT ;  /* 0x000000590000720c */ /* 0x000fe20003fa4070 */
[----:B------:R-:W-:-:S04]  /*2fa0*/  IMAD.HI.U32 R51, R8, R91, RZ ;  /* 0x0000005b08337227 */ /* 0x000fc800078e00ff */
[----:B------:R-:W-:Y:S01]  /*2fb0*/  IMAD R83, R0, R54, R83 ;  /* 0x0000003600537224 */ /* 0x000fe200078e0253 */
[----:B------:R-:W-:Y:S01]  /*2fc0*/  LOP3.LUT R54, R10, 0xf8, RZ, 0xfc, !PT ;  /* 0x000000f80a367812 */ /* 0x000fe200078efcff */
[--C-:B------:R-:W-:Y:S02]  /*2fd0*/  @!P1 IMAD.IADD R81, R81, 0x1, -R0.reuse ;  /* 0x0000000151519824 */ /* 0x100fe400078e0a00 */
[----:B------:R-:W-:Y:S01]  /*2fe0*/  IMAD.MOV R51, RZ, RZ, -R51 ;  /* 0x000000ffff337224 */ /* 0x000fe200078e0a33 */
[----:B------:R-:W-:Y:S01]  /*2ff0*/  IABS R97, R54 ;  /* 0x0000003600617213 */ /* 0x000fe20000000000 */
[----:B------:R-:W-:Y:S01]  /*3000*/  @!P2 IMAD.IADD R55, R55, 0x1, -R0 ;  /* 0x000000013737a824 */ /* 0x000fe200078e0a00 */
[C---:B------:R-:W-:Y:S01]  /*3010*/  ISETP.GT.U32.AND P2, PT, R0.reuse, R83, PT ;  /* 0x000000530000720c */ /* 0x040fe20003f44070 */
[C---:B------:R-:W-:Y:S01]  /*3020*/  IMAD R91, R0.reuse, R51, R91 ;  /* 0x00000033005b7224 */ /* 0x040fe200078e025b */
[----:B------:R-:W-:Y:S01]  /*3030*/  ISETP.GT.U32.AND P1, PT, R0, R81, PT ;  /* 0x000000510000720c */ /* 0x000fe20003f24070 */
[----:B------:R-:W-:Y:S01]  /*3040*/  IMAD.HI.U32 R52, R8, R93, RZ ;  /* 0x0000005d08347227 */ /* 0x000fe200078e00ff */
[----:B------:R-:W-:-:S02]  /*3050*/  @!P5 IADD3 R89, R89, -R0, RZ ;  /* 0x800000005959d210 */ /* 0x000fc40007ffe0ff */
[----:B------:R-:W-:Y:S01]  /*3060*/  ISETP.GT.U32.AND P5, PT, R0, R91, PT ;  /* 0x0000005b0000720c */ /* 0x000fe20003fa4070 */
[----:B------:R-:W-:Y:S01]  /*3070*/  IMAD.MOV R52, RZ, RZ, -R52 ;  /* 0x000000ffff347224 */ /* 0x000fe200078e0a34 */
[----:B------:R-:W-:Y:S01]  /*3080*/  IABS R51, R70 ;  /* 0x0000004600337213 */ /* 0x000fe20000000000 */
[----:B------:R-:W-:-:S04]  /*3090*/  IMAD.HI.U32 R53, R8, R95, RZ ;  /* 0x0000005f08357227 */ /* 0x000fc800078e00ff */
[--C-:B------:R-:W-:Y:S02]  /*30a0*/  @!P2 IMAD.IADD R83, R83, 0x1, -R0.reuse ;  /* 0x000000015353a824 */ /* 0x100fe400078e0a00 */
[--C-:B------:R-:W-:Y:S01]  /*30b0*/  @!P1 IMAD.IADD R81, R81, 0x1, -R0.reuse ;  /* 0x0000000151519824 */ /* 0x100fe200078e0a00 */
[C---:B------:R-:W-:Y:S01]  /*30c0*/  ISETP.GT.U32.AND P1, PT, R0.reuse, R87, PT ;  /* 0x000000570000720c */ /* 0x040fe20003f24070 */
[C---:B------:R-:W-:Y:S01]  /*30d0*/  IMAD R93, R0.reuse, R52, R93 ;  /* 0x00000034005d7224 */ /* 0x040fe200078e025d */
[C---:B------:R-:W-:Y:S01]  /*30e0*/  ISETP.GT.U32.AND P2, PT, R0.reuse, R83, PT ;  /* 0x000000530000720c */ /* 0x040fe20003f44070 */
[----:B------:R-:W-:Y:S02]  /*30f0*/  @!P5 IMAD.IADD R91, R91, 0x1, -R0 ;  /* 0x000000015b5bd824 */ /* 0x000fe400078e0a00 */
[----:B------:R-:W-:Y:S01]  /*3100*/  IMAD.MOV R53, RZ, RZ, -R53 ;  /* 0x000000ffff357224 */ /* 0x000fe200078e0a35 */
[----:B------:R-:W-:Y:S01]  /*3110*/  ISETP.GT.U32.AND P5, PT, R0, R93, PT ;  /* 0x0000005d0000720c */ /* 0x000fe20003fa4070 */
[----:B------:R-:W-:-:S02]  /*3120*/  IMAD.MOV.U32 R77, RZ, RZ, R55 ;  /* 0x000000ffff4d7224 */ /* 0x000fc400078e0037 */
[----:B------:R-:W-:Y:S01]  /*3130*/  IMAD R95, R0, R53, R95 ;  /* 0x00000035005f7224 */ /* 0x000fe200078e025f */
[----:B------:R-:W-:Y:S01]  /*3140*/  IABS R53, R106 ;  /* 0x0000006a00357213 */ /* 0x000fe20000000000 */
[----:B------:R-:W-:Y:S01]  /*3150*/  IMAD.MOV.U32 R75, RZ, RZ, R17 ;  /* 0x000000ffff4b7224 */ /* 0x000fe200078e0011 */
[----:B------:R-:W-:Y:S01]  /*3160*/  @!P0 IADD3 R77, -R77, RZ, RZ ;  /* 0x000000ff4d4d8210 */ /* 0x000fe20007ffe1ff */
[--C-:B------:R-:W-:Y:S01]  /*3170*/  @!P1 IMAD.IADD R87, R87, 0x1, -R0.reuse ;  /* 0x0000000157579824 */ /* 0x100fe200078e0a00 */
[----:B------:R-:W-:Y:S01]  /*3180*/  ISETP.GE.AND P1, PT, R62, RZ, PT ;  /* 0x000000ff3e00720c */ /* 0x000fe20003f26270 */
[----:B------:R-:W-:Y:S01]  /*3190*/  @!P2 IMAD.IADD R83, R83, 0x1, -R0 ;  /* 0x000000015353a824 */ /* 0x000fe200078e0a00 */
[----:B------:R-:W-:Y:S01]  /*31a0*/  ISETP.GE.AND P2, PT, R60, RZ, PT ;  /* 0x000000ff3c00720c */ /* 0x000fe20003f46270 */
[----:B------:R-:W-:Y:S01]  /*31b0*/  IMAD.HI.U32 R13, R8, R97, RZ ;  /* 0x00000061080d7227 */ /* 0x000fe200078e00ff */
[----:B------:R-:W-:-:S03]  /*31c0*/  ISETP.GT.U32.AND P0, PT, R0, R87, PT ;  /* 0x000000570000720c */ /* 0x000fc60003f04070 */
[----:B------:R-:W-:Y:S01]  /*31d0*/  @!P5 IMAD.IADD R93, R93, 0x1, -R0 ;  /* 0x000000015d5dd824 */ /* 0x000fe200078e0a00 */
[C---:B------:R-:W-:Y:S01]  /*31e0*/  ISETP.GT.U32.AND P5, PT, R0.reuse, R89, PT ;  /* 0x000000590000720c */ /* 0x040fe20003fa4070 */
[----:B------:R-:W-:Y:S01]  /*31f0*/  @!P4 IMAD.MOV R75, RZ, RZ, -R75 ;  /* 0x000000ffff4bc224 */ /* 0x000fe200078e0a4b */
[----:B------:R-:W-:Y:S01]  /*3200*/  ISETP.GT.U32.AND P4, PT, R0, R85, PT ;  /* 0x000000550000720c */ /* 0x000fe20003f84070 */
[----:B------:R-:W-:-:S04]  /*3210*/  IMAD.HI.U32 R8, R6, R51, RZ ;  /* 0x0000003306087227 */ /* 0x000fc800078e00ff */
[----:B------:R-:W-:-:S04]  /*3220*/  IMAD.HI.U32 R10, R6, R53, RZ ;  /* 0x00000035060a7227 */ /* 0x000fc800078e00ff */
[----:B------:R-:W-:Y:S02]  /*3230*/  IMAD.MOV R52, RZ, RZ, -R13 ;  /* 0x000000ffff347224 */ /* 0x000fe400078e0a0d */
[----:B------:R-:W-:Y:S01]  /*3240*/  @!P3 IMAD.MOV R81, RZ, RZ, -R81 ;  /* 0x000000ffff51b224 */ /* 0x000fe200078e0a51 */
[----:B------:R-:W-:Y:S01]  /*3250*/  ISETP.GT.U32.AND P3, PT, R0, R91, PT ;  /* 0x0000005b0000720c */ /* 0x000fe20003f64070 */
[----:B------:R-:W-:Y:S02]  /*3260*/  IMAD.MOV R13, RZ, RZ, -R8 ;  /* 0x000000ffff0d7224 */ /* 0x000fe400078e0a08 */
[----:B------:R-:W-:Y:S02]  /*3270*/  IMAD.MOV R10, RZ, RZ, -R10 ;  /* 0x000000ffff0a7224 */ /* 0x000fe400078e0a0a */
[----:B------:R-:W-:-:S04]  /*3280*/  IMAD.HI.U32 R8, R6, R99, RZ ;  /* 0x0000006306087227 */ /* 0x000fc800078e00ff */
[----:B------:R-:W-:Y:S02]  /*3290*/  IMAD R13, R2, R13, R51 ;  /* 0x0000000d020d7224 */ /* 0x000fe400078e0233 */
[----:B------:R-:W-:Y:S02]  /*32a0*/  IMAD R97, R0, R52, R97 ;  /* 0x0000003400617224 */ /* 0x000fe400078e0261 */
[----:B------:R-:W-:Y:S02]  /*32b0*/  IMAD R51, R2, R10, R53 ;  /* 0x0000000a02337224 */ /* 0x000fe400078e0235 */
[----:B------:R-:W-:Y:S02]  /*32c0*/  IMAD.MOV R8, RZ, RZ, -R8 ;  /* 0x000000ffff087224 */ /* 0x000fe400078e0a08 */
[----:B------:R-:W-:Y:S01]  /*32d0*/  @!P2 IMAD.MOV R83, RZ, RZ, -R83 ;  /* 0x000000ffff53a224 */ /* 0x000fe200078e0a53 */
[C---:B------:R-:W-:Y:S01]  /*32e0*/  ISETP.GT.U32.AND P2, PT, R0.reuse, R95, PT ;  /* 0x0000005f0000720c */ /* 0x040fe20003f44070 */
[----:B------:R-:W-:Y:S01]  /*32f0*/  @!P6 IMAD.MOV R79, RZ, RZ, -R79 ;  /* 0x000000ffff4fe224 */ /* 0x000fe200078e0a4f */
[----:B------:R-:W-:Y:S01]  /*3300*/  ISETP.GT.U32.AND P6, PT, R0, R93, PT ;  /* 0x0000005d0000720c */ /* 0x000fe20003fc4070 */
[----:B------:R-:W-:-:S02]  /*3310*/  IMAD R53, R2, R8, R99 ;  /* 0x0000000802357224 */ /* 0x000fc400078e0263 */
[--C-:B------:R-:W-:Y:S01]  /*3320*/  @!P4 IMAD.IADD R85, R85, 0x1, -R0.reuse ;  /* 0x000000015555c824 */ /* 0x100fe200078e0a00 */
[----:B------:R-:W-:Y:S01]  /*3330*/  ISETP.GT.U32.AND P4, PT, R0, R97, PT ;  /* 0x000000610000720c */ /* 0x000fe20003f84070 */
[--C-:B------:R-:W-:Y:S01]  /*3340*/  @!P0 IMAD.IADD R87, R87, 0x1, -R0.reuse ;  /* 0x0000000157578824 */ /* 0x100fe200078e0a00 */
[C---:B------:R-:W-:Y:S01]  /*3350*/  ISETP.GT.U32.AND P0, PT, R2.reuse, R13, PT ;  /* 0x0000000d0200720c */ /* 0x040fe20003f04070 */
[----:B------:R-:W-:Y:S01]  /*3360*/  @!P5 IMAD.IADD R89, R89, 0x1, -R0 ;  /* 0x000000015959d824 */ /* 0x000fe200078e0a00 */
[----:B------:R-:W-:Y:S01]  /*3370*/  ISETP.GT.U32.AND P5, PT, R2, R51, PT ;  /* 0x000000330200720c */ /* 0x000fe20003fa4070 */
[----:B------:R-:W-:-:S04]  /*3380*/  IMAD.HI.U32 R6, R6, R101, RZ ;  /* 0x0000006506067227 */ /* 0x000fc800078e00ff */
[----:B------:R-:W-:Y:S01]  /*3390*/  @!P3 IMAD.IADD R91, R91, 0x1, -R0 ;  /* 0x000000015b5bb824 */ /* 0x000fe200078e0a00 */
[----:B------:R-:W-:Y:S01]  /*33a0*/  ISETP.GT.U32.AND P3, PT, R2, R53, PT ;  /* 0x000000350200720c */ /* 0x000fe20003f64070 */
[----:B------:R-:W-:Y:S01]  /*33b0*/  IMAD.MOV R6, RZ, RZ, -R6 ;  /* 0x000000ffff067224 */ /* 0x000fe200078e0a06 */
[----:B------:R-:W-:Y:S01]  /*33c0*/  @!P6 IADD3 R93, R93, -R0, RZ ;  /* 0x800000005d5de210 */ /* 0x000fe20007ffe0ff */
[--C-:B------:R-:W-:Y:S01]  /*33d0*/  @!P2 IMAD.IADD R95, R95, 0x1, -R0.reuse ;  /* 0x000000015f5fa824 */ /* 0x100fe200078e0a00 */
[----:B------:R-:W-:Y:S01]  /*33e0*/  ISETP.GE.AND P2, PT, R64, RZ, PT ;  /* 0x000000ff4000720c */ /* 0x000fe20003f46270 */
[----:B------:R-:W-:Y:S02]  /*33f0*/  IMAD R55, R2, R6, R101 ;  /* 0x0000000602377224 */ /* 0x000fe400078e0265 */
[----:B------:R-:W-:Y:S01]  /*3400*/  @!P4 IMAD.IADD R97, R97, 0x1, -R0 ;  /* 0x000000016161c824 */ /* 0x000fe200078e0a00 */
[----:B------:R-:W-:Y:S01]  /*3410*/  ISETP.GE.AND P4, PT, R56, RZ, PT ;  /* 0x000000ff3800720c */ /* 0x000fe20003f86270 */
[--C-:B------:R-:W-:Y:S01]  /*3420*/  @!P0 IMAD.IADD R13, R13, 0x1, -R2.reuse ;  /* 0x000000010d0d8824 */ /* 0x100fe200078e0a02 */
[----:B------:R-:W-:Y:S01]  /*3430*/  ISETP.GT.U32.AND P6, PT, R2, R55, PT ;  /* 0x000000370200720c */ /* 0x000fe20003fc4070 */
[--C-:B------:R-:W-:Y:S01]  /*3440*/  @!P5 IMAD.IADD R51, R51, 0x1, -R2.reuse ;  /* 0x000000013333d824 */ /* 0x100fe200078e0a02 */
[----:B------:R-:W-:Y:S01]  /*3450*/  ISETP.GT.U32.AND P5, PT, R0, R97, PT ;  /* 0x000000610000720c */ /* 0x000fe20003fa4070 */
[----:B------:R-:W-:Y:S01]  /*3460*/  @!P3 IMAD.IADD R53, R53, 0x1, -R2 ;  /* 0x000000013535b824 */ /* 0x000fe200078e0a02 */
[C---:B------:R-:W-:Y:S01]  /*3470*/  ISETP.GT.U32.AND P3, PT, R2.reuse, R13, PT ;  /* 0x0000000d0200720c */ /* 0x040fe20003f64070 */
[----:B------:R-:W-:Y:S01]  /*3480*/  @!P1 IMAD.MOV R85, RZ, RZ, -R85 ;  /* 0x000000ffff559224 */ /* 0x000fe200078e0a55 */
[----:B------:R-:W-:Y:S01]  /*3490*/  ISETP.GT.U32.AND P1, PT, R2, R51, PT ;  /* 0x000000330200720c */ /* 0x000fe20003f24070 */
[----:B------:R-:W-:Y:S01]  /*34a0*/  @!P2 IMAD.MOV R87, RZ, RZ, -R87 ;  /* 0x000000ffff57a224 */ /* 0x000fe200078e0a57 */
[----:B------:R-:W-:Y:S01]  /*34b0*/  ISETP.GT.U32.AND P0, PT, R0, R95, PT ;  /* 0x0000005f0000720c */ /* 0x000fe20003f04070 */
[----:B------:R-:W-:Y:S01]  /*34c0*/  IMAD.MOV.U32 R17, RZ, RZ, c[0x0][0x180] ;  /* 0x00006000ff117624 */ /* 0x000fe200078e00ff */
[----:B------:R-:W-:Y:S01]  /*34d0*/  ISETP.GT.U32.AND P2, PT, R2, R53, PT ;  /* 0x000000350200720c */ /* 0x000fe20003f44070 */
[----:B------:R-:W-:-:S02]  /*34e0*/  @!P4 IMAD.MOV R89, RZ, RZ, -R89 ;  /* 0x000000ffff59c224 */ /* 0x000fc400078e0a59 */
[----:B------:R-:W-:Y:S01]  /*34f0*/  @!P6 IMAD.IADD R55, R55, 0x1, -R2 ;  /* 0x000000013737e824 */ /* 0x000fe200078e0a02 */
[----:B------:R-:W-:Y:S01]  /*3500*/  ISETP.GE.AND P6, PT, R58, RZ, PT ;  /* 0x000000ff3a00720c */ /* 0x000fe20003fc6270 */
[----:B------:R-:W-:Y:S01]  /*3510*/  @!P5 IMAD.IADD R97, R97, 0x1, -R0 ;  /* 0x000000016161d824 */ /* 0x000fe200078e0a00 */
[----:B------:R-:W-:Y:S01]  /*3520*/  ISETP.GE.AND P5, PT, R66, RZ, PT ;  /* 0x000000ff4200720c */ /* 0x000fe20003fa6270 */
[--C-:B------:R-:W-:Y:S01]  /*3530*/  @!P3 IMAD.IADD R13, R13, 0x1, -R2.reuse ;  /* 0x000000010d0db824 */ /* 0x100fe200078e0a02 */
[----:B------:R-:W-:Y:S01]  /*3540*/  ISETP.GT.U32.AND P4, PT, R2, R55, PT ;  /* 0x000000370200720c */ /* 0x000fe20003f84070 */
[--C-:B------:R-:W-:Y:S01]  /*3550*/  @!P1 IMAD.IADD R51, R51, 0x1, -R2.reuse ;  /* 0x0000000133339824 */ /* 0x100fe200078e0a02 */
[----:B------:R-:W-:Y:S02]  /*3560*/  ISETP.GE.AND P3, PT, R68, RZ, PT ;  /* 0x000000ff4400720c */ /* 0x000fe40003f66270 */
[----:B------:R-:W-:Y:S01]  /*3570*/  ISETP.GE.AND P1, PT, R54, RZ, PT ;  /* 0x000000ff3600720c */ /* 0x000fe20003f26270 */
[----:B------:R-:W-:Y:S01]  /*3580*/  @!P2 IMAD.IADD R53, R53, 0x1, -R2 ;  /* 0x000000013535a824 */ /* 0x000fe200078e0a02 */
[----:B------:R-:W-:-:S02]  /*3590*/  @!P0 IADD3 R95, R95, -R0, RZ ;  /* 0x800000005f5f8210 */ /* 0x000fc40007ffe0ff */
[----:B------:R-:W-:Y:S01]  /*35a0*/  IADD3 R0, R17, -0x5, RZ ;  /* 0xfffffffb11007810 */ /* 0x000fe20007ffe0ff */
[----:B------:R-:W-:Y:S01]  /*35b0*/  @!P6 IMAD.MOV R91, RZ, RZ, -R91 ;  /* 0x000000ffff5be224 */ /* 0x000fe200078e0a5b */
[----:B------:R-:W-:Y:S01]  /*35c0*/  ISETP.NE.AND P6, PT, RZ, c[0x0][0x17c], PT ;  /* 0x00005f00ff007a0c */ /* 0x000fe20003fc5270 */
[----:B------:R-:W-:Y:S01]  /*35d0*/  @!P5 IMAD.MOV R93, RZ, RZ, -R93 ;  /* 0x000000ffff5dd224 */ /* 0x000fe200078e0a5d */
[----:B------:R-:W-:Y:S01]  /*35e0*/  ISETP.GE.U32.AND P2, PT, R0, 0x7fffffdc, PT ;  /* 0x7fffffdc0000780c */ /* 0x000fe20003f46070 */
[----:B------:R-:W-:Y:S01]  /*35f0*/  @!P4 IMAD.IADD R55, R55, 0x1, -R2 ;  /* 0x000000013737c824 */ /* 0x000fe200078e0a02 */
[----:B------:R-:W-:Y:S01]  /*3600*/  LOP3.LUT R0, RZ, c[0x0][0x17c], RZ, 0x33, !PT ;  /* 0x00005f00ff007a12 */ /* 0x000fe200078e33ff */
[----:B------:R-:W-:Y:S01]  /*3610*/  @!P3 IMAD.MOV R95, RZ, RZ, -R95 ;  /* 0x000000ffff5fb224 */ /* 0x000fe200078e0a5f */
[----:B------:R-:W-:Y:S01]  /*3620*/  IADD3 R6, R17, -0x1, RZ ;  /* 0xffffffff11067810 */ /* 0x000fe20007ffe0ff */
[----:B------:R-:W-:Y:S01]  /*3630*/  @!P1 IMAD.MOV R97, RZ, RZ, -R97 ;  /* 0x000000ffff619224 */ /* 0x000fe200078e0a61 */
[----:B------:R-:W-:-:S02]  /*3640*/  SEL R2, R0, R4, !P6 ;  /* 0x0000000400027207 */ /* 0x000fc40007000000 */
[----:B------:R-:W-:Y:S02]  /*3650*/  ISETP.GE.U32.AND P0, PT, R6, 0x7fffffe0, PT ;  /* 0x7fffffe00600780c */ /* 0x000fe40003f06070 */
[----:B------:R-:W-:Y:S01]  /*3660*/  SEL R4, R0, R5, !P6 ;  /* 0x0000000500047207 */ /* 0x000fe20007000000 */
[----:B------:R-:W-:Y:S01]  /*3670*/  IMAD R2, R2, c[0x0][0x190], RZ ;  /* 0x0000640002027a24 */ /* 0x000fe200078e02ff */
[C---:B------:R-:W-:Y:S02]  /*3680*/  SEL R5, R0.reuse, R7, !P6 ;  /* 0x0000000700057207 */ /* 0x040fe40007000000 */
[----:B------:R-:W-:Y:S01]  /*3690*/  SEL R6, R0, R9, !P6 ;  /* 0x0000000900067207 */ /* 0x000fe20007000000 */
[----:B------:R-:W-:Y:S01]  /*36a0*/  IMAD R4, R4, c[0x0][0x190], RZ ;  /* 0x0000640004047a24 */ /* 0x000fe200078e02ff */
[----:B------:R-:W-:Y:S01]  /*36b0*/  ISETP.GE.AND P4, PT, R70, RZ, PT ;  /* 0x000000ff4600720c */ /* 0x000fe20003f86270 */
[----:B------:R-:W-:Y:S01]  /*36c0*/  IMAD R5, R5, c[0x0][0x190], RZ ;  /* 0x0000640005057a24 */ /* 0x000fe200078e02ff */
[----:B------:R-:W-:Y:S01]  /*36d0*/  SEL R7, R0, R11, !P6 ;  /* 0x0000000b00077207 */ /* 0x000fe20007000000 */
[----:B------:R-:W-:Y:S01]  /*36e0*/  IMAD R6, R6, c[0x0][0x190], RZ ;  /* 0x0000640006067a24 */ /* 0x000fe200078e02ff */
[----:B------:R-:W-:-:S02]  /*36f0*/  SEL R8, R0, R12, !P6 ;  /* 0x0000000c00087207 */ /* 0x000fc40007000000 */
[C---:B------:R-:W-:Y:S01]  /*3700*/  SEL R9, R0.reuse, R14, !P6 ;  /* 0x0000000e00097207 */ /* 0x040fe20007000000 */
[----:B------:R-:W-:Y:S01]  /*3710*/  IMAD R7, R7, c[0x0][0x190], RZ ;  /* 0x0000640007077a24 */ /* 0x000fe200078e02ff */
[----:B------:R-:W-:Y:S01]  /*3720*/  SEL R10, R0, R15, !P6 ;  /* 0x0000000f000a7207 */ /* 0x000fe20007000000 */
[----:B------:R-:W-:Y:S01]  /*3730*/  IMAD R8, R8, c[0x0][0x190], RZ ;  /* 0x0000640008087a24 */ /* 0x000fe200078e02ff */
[C---:B------:R-:W-:Y:S01]  /*3740*/  SEL R52, R0.reuse, R31, !P6 ;  /* 0x0000001f00347207 */ /* 0x040fe20007000000 */
[----:B------:R-:W-:Y:S01]  /*3750*/  IMAD R9, R9, c[0x0][0x190], RZ ;  /* 0x0000640009097a24 */ /* 0x000fe200078e02ff */
[----:B------:R-:W-:Y:S01]  /*3760*/  SEL R54, R0, R33, !P6 ;  /* 0x0000002100367207 */ /* 0x000fe20007000000 */
[----:B------:R-:W-:Y:S01]  /*3770*/  IMAD R10, R10, c[0x0][0x190], RZ ;  /* 0x000064000a0a7a24 */ /* 0x000fe200078e02ff */
[----:B------:R-:W-:Y:S01]  /*3780*/  SEL R56, R0, R35, !P6 ;  /* 0x0000002300387207 */ /* 0x000fe20007000000 */
[----:B------:R-:W-:Y:S01]  /*3790*/  IMAD R52, R52, c[0x0][0x190], RZ ;  /* 0x0000640034347a24 */ /* 0x000fe200078e02ff */
[----:B------:R-:W-:Y:S01]  /*37a0*/  SEL R11, R0, R16, !P6 ;  /* 0x00000010000b7207 */ /* 0x000fe20007000000 */
[----:B------:R-:W-:Y:S01]  /*37b0*/  IMAD R54, R54, c[0x0][0x190], RZ ;  /* 0x0000640036367a24 */ /* 0x000fe200078e02ff */
[----:B------:R-:W-:Y:S01]  /*37c0*/  SEL R18, R0, R18, !P6 ;  /* 0x0000001200127207 */ /* 0x000fe20007000000 */
[----:B------:R-:W-:Y:S01]  /*37d0*/  IMAD R56, R56, c[0x0][0x190], RZ ;  /* 0x0000640038387a24 */ /* 0x000fe200078e02ff */
[C---:B------:R-:W-:Y:S01]  /*37e0*/  SEL R19, R0.reuse, R19, !P6 ;  /* 0x0000001300137207 */ /* 0x040fe20007000000 */
[----:B------:R-:W-:Y:S01]  /*37f0*/  IMAD R11, R11, c[0x0][0x190], RZ ;  /* 0x000064000b0b7a24 */ /* 0x000fe200078e02ff */
[----:B------:R-:W-:-:S02]  /*3800*/  SEL R20, R0, R20, !P6 ;  /* 0x0000001400147207 */ /* 0x000fc40007000000 */
[C---:B------:R-:W-:Y:S02]  /*3810*/  SEL R21, R0.reuse, R21, !P6 ;  /* 0x0000001500157207 */ /* 0x040fe40007000000 */
[C---:B------:R-:W-:Y:S02]  /*3820*/  SEL R22, R0.reuse, R22, !P6 ;  /* 0x0000001600167207 */ /* 0x040fe40007000000 */
[C---:B------:R-:W-:Y:S02]  /*3830*/  SEL R23, R0.reuse, R23, !P6 ;  /* 0x0000001700177207 */ /* 0x040fe40007000000 */
[C---:B------:R-:W-:Y:S02]  /*3840*/  SEL R24, R0.reuse, R24, !P6 ;  /* 0x0000001800187207 */ /* 0x040fe40007000000 */
[C---:B------:R-:W-:Y:S02]  /*3850*/  SEL R25, R0.reuse, R25, !P6 ;  /* 0x0000001900197207 */ /* 0x040fe40007000000 */
        /* <DEDUP_REMOVED lines=10> */
[----:B------:R-:W-:Y:S01]  /*3900*/  SEL R60, R0, R39, !P6 ;  /* 0x00000027003c7207 */ /* 0x000fe20007000000 */
[----:B------:R-:W-:Y:S01]  /*3910*/  IMAD R58, R58, c[0x0][0x190], RZ ;  /* 0x000064003a3a7a24 */ /* 0x000fe200078e02ff */
        /* <DEDUP_REMOVED lines=10> */
[C---:B------:R-:W-:Y:S01]  /*39c0*/  SEL R66, R0.reuse, R46, !P6 ;  /* 0x0000002e00427207 */ /* 0x040fe20007000000 */
[----:B------:R-:W-:Y:S01]  /*39d0*/  IMAD R46, R25, c[0x0][0x190], RZ ;  /* 0x00006400192e7a24 */ /* 0x000fe200078e02ff */
[----:B------:R-:W-:Y:S01]  /*39e0*/  SEL R35, R0, R45, !P6 ;  /* 0x0000002d00237207 */ /* 0x000fe20007000000 */
[----:B------:R-:W-:Y:S01]  /*39f0*/  IMAD R45, R24, c[0x0][0x190], RZ ;  /* 0x00006400182d7a24 */ /* 0x000fe200078e02ff */
[----:B------:R-:W-:Y:S01]  /*3a00*/  SEL R68, R0, R47, !P6 ;  /* 0x0000002f00447207 */ /* 0x000fe20007000000 */
[----:B------:R-:W-:Y:S01]  /*3a10*/  IMAD R47, R26, c[0x0][0x190], RZ ;  /* 0x000064001a2f7a24 */ /* 0x000fe200078e02ff */
[C---:B--2---:R-:W-:Y:S01]  /*3a20*/  SEL R70, R0.reuse, R48, !P6 ;  /* 0x0000003000467207 */ /* 0x044fe20007000000 */
        /* <DEDUP_REMOVED lines=9> */
[C---:B------:R-:W-:Y:S01]  /*3ac0*/  SEL R80, R0.reuse, R61, !P6 ;  /* 0x0000003d00507207 */ /* 0x040fe20007000000 */
[----:B------:R-:W-:Y:S01]  /*3ad0*/  IMAD R61, R15, c[0x0][0x190], RZ ;  /* 0x000064000f3d7a24 */ /* 0x000fe200078e02ff */
[C---:B------:R-:W-:Y:S01]  /*3ae0*/  SEL R82, R0.reuse, R63, !P6 ;  /* 0x0000003f00527207 */ /* 0x040fe20007000000 */
        /* <DEDUP_REMOVED lines=35> */
[----:B------:R-:W-:Y:S01]  /*3d20*/  SEL R3, R0, R3, !P6 ;  /* 0x0000000300037207 */ /* 0x000fe20007000000 */
[----:B------:R-:W-:Y:S01]  /*3d30*/  IMAD R76, R84, c[0x0][0x190], RZ ;  /* 0x00006400544c7a24 */ /* 0x000fe200078e02ff */
[----:B------:R-:W-:Y:S01]  /*3d40*/  ISETP.GE.AND P6, PT, R106, RZ, PT ;  /* 0x000000ff6a00720c */ /* 0x000fe20003fc6270 */
[----:B------:R-:W-:Y:S01]  /*3d50*/  IMAD R78, R88, c[0x0][0x190], RZ ;  /* 0x00006400584e7a24 */ /* 0x000fe200078e02ff */
[----:B------:R-:W-:Y:S01]  /*3d60*/  ISETP.GE.AND P5, PT, R104, RZ, PT ;  /* 0x000000ff6800720c */ /* 0x000fe20003fa6270 */
[----:B------:R-:W-:Y:S01]  /*3d70*/  IMAD R93, R3, c[0x0][0x190], RZ ;  /* 0x00006400035d7a24 */ /* 0x000fe200078e02ff */
[----:B------:R-:W-:Y:S01]  /*3d80*/  ISETP.GE.AND P3, PT, R94, RZ, PT ;  /* 0x000000ff5e00720c */ /* 0x000fe20003f66270 */
[----:B------:R-:W-:Y:S01]  /*3d90*/  IMAD R80, R92, c[0x0][0x190], RZ ;  /* 0x000064005c507a24 */ /* 0x000fe200078e02ff */
[----:B------:R-:W-:Y:S01]  /*3da0*/  LOP3.LUT R36, R105, 0x1f, RZ, 0xc0, !PT ;  /* 0x0000001f69247812 */ /* 0x000fe200078ec0ff */
[----:B------:R-:W-:Y:S01]  /*3db0*/  IMAD R81, R96, c[0x0][0x190], RZ ;  /* 0x0000640060517a24 */ /* 0x000fe200078e02ff */
[----:B------:R-:W-:Y:S01]  /*3dc0*/  IADD3 R0, R17, -0x9, RZ ;  /* 0xfffffff711007810 */ /* 0x000fe20007ffe0ff */
[----:B------:R-:W-:Y:S01]  /*3dd0*/  IMAD R83, R99, c[0x0][0x190], RZ ;  /* 0x0000640063537a24 */ /* 0x000fe200078e02ff */
[----:B------:R-:W-:Y:S01]  /*3de0*/  IADD3 R16, R17, -0xd, RZ ;  /* 0xfffffff311107810 */ /* 0x000fe20007ffe0ff */
[----:B------:R-:W-:Y:S01]  /*3df0*/  IMAD R39, R36, c[0x0][0x18c], RZ ;  /* 0x0000630024277a24 */ /* 0x000fe200078e02ff */
[----:B------:R-:W-:Y:S01]  /*3e00*/  ISETP.GE.U32.AND P1, PT, R0, 0x7fffffd8, PT ;  /* 0x7fffffd80000780c */ /* 0x000fe20003f26070 */
[----:B------:R-:W-:Y:S01]  /*3e10*/  @!P6 IMAD.MOV R51, RZ, RZ, -R51 ;  /* 0x000000ffff33e224 */ /* 0x000fe200078e0a33 */
[----:B------:R-:W-:Y:S01]  /*3e20*/  ISETP.NE.AND P6, PT, RZ, c[0x0][0x178], PT ;  /* 0x00005e00ff007a0c */ /* 0x000fe20003fc5270 */
[----:B------:R-:W-:Y:S01]  /*3e30*/  @!P5 IMAD.MOV R53, RZ, RZ, -R53 ;  /* 0x000000ffff35d224 */ /* 0x000fe200078e0a35 */
[----:B------:R-:W-:Y:S01]  /*3e40*/  LOP3.LUT R0, RZ, c[0x0][0x178], RZ, 0x33, !PT ;  /* 0x00005e00ff007a12 */ /* 0x000fe200078e33ff */
[----:B------:R-:W-:Y:S01]  /*3e50*/  @!P3 IMAD.MOV R55, RZ, RZ, -R55 ;  /* 0x000000ffff37b224 */ /* 0x000fe200078e0a37 */
[----:B------:R-:W-:Y:S01]  /*3e60*/  LEA R38, P5, R39, c[0x0][0x168], 0x2 ;  /* 0x00005a0027267a11 */ /* 0x000fe200078a10ff */
[----:B------:R-:W-:Y:S01]  /*3e70*/  IMAD R82, R98, c[0x0][0x190], RZ ;  /* 0x0000640062527a24 */ /* 0x000fe200078e02ff */
[----:B------:R-:W-:Y:S01]  /*3e80*/  @!P4 IADD3 R13, -R13, RZ, RZ ;  /* 0x000000ff0d0dc210 */ /* 0x000fe20007ffe1ff */
[----:B------:R-:W-:Y:S01]  /*3e90*/  IMAD R84, R100, c[0x0][0x190], RZ ;  /* 0x0000640064547a24 */ /* 0x000fe200078e02ff */
[----:B------:R-:W-:Y:S01]  /*3ea0*/  SEL R37, R0, R53, !P6 ;  /* 0x0000003500257207 */ /* 0x000fe20007000000 */
[----:B------:R-:W-:Y:S01]  /*3eb0*/  IMAD R53, R32, c[0x0][0x190], RZ ;  /* 0x0000640020357a24 */ /* 0x000fe200078e02ff */
[----:B------:R-:W-:Y:S01]  /*3ec0*/  ISETP.GE.U32.AND P4, PT, R16, 0x7fffffd4, PT ;  /* 0x7fffffd41000780c */ /* 0x000fe20003f86070 */
[----:B------:R-:W-:Y:S01]  /*3ed0*/  IMAD R86, R102, c[0x0][0x190], RZ ;  /* 0x0000640066567a24 */ /* 0x000fe200078e02ff */
[----:B------:R-:W-:Y:S01]  /*3ee0*/  LEA.HI.X.SX32 R39, R39, c[0x0][0x16c], 0x2, P5 ;  /* 0x00005b0027277a11 */ /* 0x000fe200028f16ff */
[----:B------:R-:W-:Y:S01]  /*3ef0*/  IMAD R85, R101, c[0x0][0x190], RZ ;  /* 0x0000640065557a24 */ /* 0x000fe200078e02ff */
[-C--:B------:R-:W-:Y:S01]  /*3f00*/  LEA R32, P3, R2, R38.reuse, 0x2 ;  /* 0x0000002602207211 */ /* 0x080fe200078610ff */
[----:B------:R-:W-:Y:S01]  /*3f10*/  IMAD R87, R87, c[0x0][0x190], RZ ;  /* 0x0000640057577a24 */ /* 0x000fe200078e02ff */
[----:B------:R-:W-:Y:S01]  /*3f20*/  SEL R16, R0, R13, !P6 ;  /* 0x0000000d00107207 */ /* 0x000fe20007000000 */
[----:B------:R-:W-:Y:S01]  /*3f30*/  IMAD R13, R18, c[0x0][0x190], RZ ;  /* 0x00006400120d7a24 */ /* 0x000fe200078e02ff */
[----:B------:R-:W-:Y:S01]  /*3f40*/  SEL R36, R0, R51, !P6 ;  /* 0x0000003300247207 */ /* 0x000fe20007000000 */
[----:B------:R-:W-:Y:S01]  /*3f50*/  IMAD R51, R30, c[0x0][0x190], RZ ;  /* 0x000064001e337a24 */ /* 0x000fe200078e02ff */
[----:B------:R-:W-:Y:S01]  /*3f60*/  SEL R0, R0, R55, !P6 ;  /* 0x0000003700007207 */ /* 0x000fe20007000000 */
[----:B------:R-:W-:Y:S01]  /*3f70*/  IMAD R55, R34, c[0x0][0x190], RZ ;  /* 0x0000640022377a24 */ /* 0x000fe200078e02ff */
[-C--:B------:R-:W-:Y:S01]  /*3f80*/  LEA R34, P5, R4, R38.reuse, 0x2 ;  /* 0x0000002604227211 */ /* 0x080fe200078a10ff */
[----:B------:R-:W-:Y:S01]  /*3f90*/  IMAD R88, R89, c[0x0][0x190], RZ ;  /* 0x0000640059587a24 */ /* 0x000fe200078e02ff */
[-C--:B------:R-:W-:Y:S01]  /*3fa0*/  LEA.HI.X.SX32 R33, R2, R39.reuse, 0x2, P3 ;  /* 0x0000002702217211 */ /* 0x080fe200018f16ff */
[----:B------:R-:W-:Y:S01]  /*3fb0*/  IMAD R89, R91, c[0x0][0x190], RZ ;  /* 0x000064005b597a24 */ /* 0x000fe200078e02ff */
[-C--:B------:R-:W-:Y:S01]  /*3fc0*/  LEA R30, P3, R5, R38.reuse, 0x2 ;  /* 0x00000026051e7211 */ /* 0x080fe200078610ff */
[----:B------:R-:W-:Y:S01]  /*3fd0*/  IMAD R92, R97, c[0x0][0x190], RZ ;  /* 0x00006400615c7a24 */ /* 0x000fe200078e02ff */
[-C--:B------:R-:W-:Y:S01]  /*3fe0*/  LEA R28, P6, R6, R38.reuse, 0x2 ;  /* 0x00000026061c7211 */ /* 0x080fe200078c10ff */
[----:B------:R-:W-:Y:S01]  /*3ff0*/  IMAD R91, R95, c[0x0][0x190], RZ ;  /* 0x000064005f5b7a24 */ /* 0x000fe200078e02ff */
[-C--:B------:R-:W-:Y:S01]  /*4000*/  LEA.HI.X.SX32 R35, R4, R39.reuse, 0x2, P5 ;  /* 0x0000002704237211 */ /* 0x080fe200028f16ff */
[----:B------:R-:W-:Y:S01]  /*4010*/  IMAD R16, R16, c[0x0][0x184], RZ ;  /* 0x0000610010107a24 */ /* 0x000fe200078e02ff */
[-C--:B------:R-:W-:Y:S01]  /*4020*/  LEA R26, P5, R7, R38.reuse, 0x2 ;  /* 0x00000026071a7211 */ /* 0x080fe200078a10ff */
[----:B------:R-:W-:Y:S01]  /*4030*/  IMAD R36, R36, c[0x0][0x184], RZ ;  /* 0x0000610024247a24 */ /* 0x000fe200078e02ff */
[-C--:B------:R-:W-:Y:S01]  /*4040*/  LEA.HI.X.SX32 R31, R5, R39.reuse, 0x2, P3 ;  /* 0x00000027051f7211 */ /* 0x080fe200018f16ff */
[----:B------:R-:W-:Y:S01]  /*4050*/  STL.64 [R1+0x1b90], R34 ;  /* 0x001b902201007387 */ /* 0x000fe20000100a00 */
[-C--:B------:R-:W-:Y:S01]  /*4060*/  LEA R24, P3, R8, R38.reuse, 0x2 ;  /* 0x0000002608187211 */ /* 0x080fe200078610ff */
[----:B------:R-:W-:Y:S01]  /*4070*/  IMAD R37, R37, c[0x0][0x184], RZ ;  /* 0x0000610025257a24 */ /* 0x000fe200078e02ff */
[----:B------:R-:W-:Y:S01]  /*4080*/  LEA.HI.X.SX32 R29, R6, R39, 0x2, P6 ;  /* 0x00000027061d7211 */ /* 0x000fe200030f16ff */
[----:B------:R-:W-:Y:S01]  /*4090*/  IMAD R0, R0, c[0x0][0x184], RZ ;  /* 0x0000610000007a24 */ /* 0x000fe200078e02ff */
[----:B------:R-:W-:-:S02]  /*40a0*/  LEA R22, P6, R9, R38, 0x2 ;  /* 0x0000002609167211 */ /* 0x000fc400078c10ff */
[-C--:B------:R-:W-:Y:S01]  /*40b0*/  LEA.HI.X.SX32 R27, R7, R39.reuse, 0x2, P5 ;  /* 0x00000027071b7211 */ /* 0x080fe200028f16ff */
[----:B------:R-:W-:Y:S01]  /*40c0*/  STL.64 [R1+0x1b98], R28 ;  /* 0x001b981c01007387 */ /* 0x000fe20000100a00 */
[-C--:B------:R-:W-:Y:S02]  /*40d0*/  LEA R20, P5, R10, R38.reuse, 0x2 ;  /* 0x000000260a147211 */ /* 0x080fe400078a10ff */
[-C--:B------:R-:W-:Y:S02]  /*40e0*/  LEA.HI.X.SX32 R25, R8, R39.reuse, 0x2, P3 ;  /* 0x0000002708197211 */ /* 0x080fe400018f16ff */
[-C--:B------:R-:W-:Y:S02]  /*40f0*/  LEA R18, P3, R11, R38.reuse, 0x2 ;  /* 0x000000260b127211 */ /* 0x080fe400078610ff */
[----:B------:R-:W-:Y:S01]  /*4100*/  LEA.HI.X.SX32 R23, R9, R39, 0x2, P6 ;  /* 0x0000002709177211 */ /* 0x000fe200030f16ff */
[----:B------:R-:W-:Y:S01]  /*4110*/  STL.64 [R1+0x1ba0], R24 ;  /* 0x001ba01801007387 */ /* 0x000fe20000100a00 */
[----:B------:R-:W-:-:S02]  /*4120*/  LEA R14, P6, R13, R38, 0x2 ;  /* 0x000000260d0e7211 */ /* 0x000fc400078c10ff */
[-C--:B------:R-:W-:Y:S02]  /*4130*/  LEA.HI.X.SX32 R21, R10, R39.reuse, 0x2, P5 ;  /* 0x000000270a157211 */ /* 0x080fe400028f16ff */
[-C--:B------:R-:W-:Y:S02]  /*4140*/  LEA R12, P5, R40, R38.reuse, 0x2 ;  /* 0x00000026280c7211 */ /* 0x080fe400078a10ff */
[-C--:B------:R-:W-:Y:S01]  /*4150*/  LEA.HI.X.SX32 R19, R11, R39.reuse, 0x2, P3 ;  /* 0x000000270b137211 */ /* 0x080fe200018f16ff */
[----:B------:R-:W-:Y:S01]  /*4160*/  STL.64 [R1+0x1ba8], R20 ;  /* 0x001ba81401007387 */ /* 0x000fe20000100a00 */
[-C--:B------:R-:W-:Y:S02]  /*4170*/  LEA R10, P3, R41, R38.reuse, 0x2 ;  /* 0x00000026290a7211 */ /* 0x080fe400078610ff */
[----:B------:R-:W-:Y:S02]  /*4180*/  LEA.HI.X.SX32 R15, R13, R39, 0x2, P6 ;  /* 0x000000270d0f7211 */ /* 0x000fe400030f16ff */
        /* <DEDUP_REMOVED lines=42> */
[----:B------:R2:W-:Y:S01]  /*4430*/  STL.64 [R1+0x1bf0], R222 ;  /* 0x001bf0de01007387 */ /* 0x0005e20000100a00 */
[-C--:B------:R-:W-:Y:S02]  /*4440*/  LEA R238, P3, R59, R38.reuse, 0x2 ;  /* 0x000000263bee7211 */ /* 0x080fe400078610ff */
[----:B------:R-:W-:Y:S02]  /*4450*/  LEA.HI.X.SX32 R231, R57, R39, 0x2, P6 ;  /* 0x0000002739e77211 */ /* 0x000fe400030f16ff */
[----:B------:R-:W-:-:S02]  /*4460*/  LEA R240, P6, R60, R38, 0x2 ;  /* 0x000000263cf07211 */ /* 0x000fc400078c10ff */
[-C--:B------:R-:W-:Y:S02]  /*4470*/  LEA.HI.X.SX32 R235, R58, R39.reuse, 0x2, P5 ;  /* 0x000000273aeb7211 */ /* 0x080fe400028f16ff */
[-C--:B------:R-:W-:Y:S02]  /*4480*/  LEA R242, P5, R61, R38.reuse, 0x2 ;  /* 0x000000263df27211 */ /* 0x080fe400078a10ff */
[-C--:B------:R-:W-:Y:S02]  /*4490*/  LEA.HI.X.SX32 R239, R59, R39.reuse, 0x2, P3 ;  /* 0x000000273bef7211 */ /* 0x080fe400018f16ff */
[-C--:B------:R-:W-:Y:S02]  /*44a0*/  LEA R246, P3, R62, R38.reuse, 0x2 ;  /* 0x000000263ef67211 */ /* 0x080fe400078610ff */
[----:B------:R-:W-:Y:S02]  /*44b0*/  LEA.HI.X.SX32 R241, R60, R39, 0x2, P6 ;  /* 0x000000273cf17211 */ /* 0x000fe400030f16ff */
[----:B------:R-:W-:-:S02]  /*44c0*/  LEA R248, P6, R63, R38, 0x2 ;  /* 0x000000263ff87211 */ /* 0x000fc400078c10ff */
[-C--:B------:R-:W-:Y:S02]  /*44d0*/  LEA.HI.X.SX32 R243, R61, R39.reuse, 0x2, P5 ;  /* 0x000000273df37211 */ /* 0x080fe400028f16ff */
[-C--:B------:R-:W-:Y:S02]  /*44e0*/  LEA R244, P5, R64, R38.reuse, 0x2 ;  /* 0x0000002640f47211 */ /* 0x080fe400078a10ff */
[-C--:B------:R-:W-:Y:S02]  /*44f0*/  LEA.HI.X.SX32 R247, R62, R39.reuse, 0x2, P3 ;  /* 0x000000273ef77211 */ /* 0x080fe400018f16ff */
[-C--:B-1----:R-:W-:Y:S02]  /*4500*/  LEA R106, P3, R65, R38.reuse, 0x2 ;  /* 0x00000026416a7211 */ /* 0x082fe400078610ff */
[----:B------:R-:W-:Y:S02]  /*4510*/  LEA.HI.X.SX32 R249, R63, R39, 0x2, P6 ;  /* 0x000000273ff97211 */ /* 0x000fe400030f16ff */
[----:B------:R-:W-:-:S02]  /*4520*/  LEA R250, P6, R66, R38, 0x2 ;  /* 0x0000002642fa7211 */ /* 0x000fc400078c10ff */
[-C--:B------:R-:W-:Y:S02]  /*4530*/  LEA.HI.X.SX32 R245, R64, R39.reuse, 0x2, P5 ;  /* 0x0000002740f57211 */ /* 0x080fe400028f16ff */
[-C--:B---3--:R-:W-:Y:S02]  /*4540*/  LEA R104, P5, R67, R38.reuse, 0x2 ;  /* 0x0000002643687211 */ /* 0x088fe400078a10ff */
[-C--:B------:R-:W-:Y:S01]  /*4550*/  LEA.HI.X.SX32 R107, R65, R39.reuse, 0x2, P3 ;  /* 0x00000027416b7211 */ /* 0x080fe200018f16ff */
[----:B------:R-:W-:Y:S01]  /*4560*/  STL.64 [R1], R244 ;  /* 0x000000f401007387 */ /* 0x000fe20000100a00 */
[-C--:B--2---:R-:W-:Y:S02]  /*4570*/  LEA R222, P3, R68, R38.reuse, 0x2 ;  /* 0x0000002644de7211 */ /* 0x084fe400078610ff */
[----:B------:R-:W-:Y:S01]  /*4580*/  LEA.HI.X.SX32 R251, R66, R39, 0x2, P6 ;  /* 0x0000002742fb7211 */ /* 0x000fe200030f16ff */
[----:B------:R-:W-:Y:S01]  /*4590*/  STL.64 [R1+0x8], R106 ;  /* 0x0000086a01007387 */ /* 0x000fe20000100a00 */
[----:B------:R-:W-:-:S02]  /*45a0*/  LEA R6, P6, R69, R38, 0x2 ;  /* 0x0000002645067211 */ /* 0x000fc400078c10ff */
[-C--:B------:R-:W-:Y:S01]  /*45b0*/  LEA.HI.X.SX32 R105, R67, R39.reuse, 0x2, P5 ;  /* 0x0000002743697211 */ /* 0x080fe200028f16ff */
[----:B------:R-:W-:Y:S01]  /*45c0*/  STL.64 [R1+0x10], R250 ;  /* 0x000010fa01007387 */ /* 0x000fe20000100a00 */
[-C--:B------:R-:W-:Y:S02]  /*45d0*/  LEA.HI.X.SX32 R223, R68, R39.reuse, 0x2, P3 ;  /* 0x0000002744df7211 */ /* 0x080fe400018f16ff */
[----:B------:R-:W-:Y:S01]  /*45e0*/  LEA.HI.X.SX32 R7, R69, R39, 0x2, P6 ;  /* 0x0000002745077211 */ /* 0x000fe200030f16ff */
[----:B------:R-:W-:Y:S01]  /*45f0*/  STL.64 [R1+0x18], R104 ;  /* 0x0000186801007387 */ /* 0x000fe20000100a00 */
[-C--:B------:R-:W-:Y:S02]  /*4600*/  LEA R214, P5, R70, R38.reuse, 0x2 ;  /* 0x0000002646d67211 */ /* 0x080fe400078a10ff */
[-C--:B------:R-:W-:Y:S01]  /*4610*/  LEA R2, P3, R71, R38.reuse, 0x2 ;  /* 0x0000002647027211 */ /* 0x080fe200078610ff */
[----:B------:R-:W-:Y:S01]  /*4620*/  STL.64 [R1+0x20], R222 ;  /* 0x000020de01007387 */ /* 0x000fe20000100a00 */
[----:B------:R-:W-:-:S02]  /*4630*/  LEA R206, P6, R72, R38, 0x2 ;  /* 0x0000002648ce7211 */ /* 0x000fc400078c10ff */
[-C--:B------:R-:W-:Y:S01]  /*4640*/  LEA.HI.X.SX32 R215, R70, R39.reuse, 0x2, P5 ;  /* 0x0000002746d77211 */ /* 0x080fe200028f16ff */
[----:B------:R1:W-:Y:S01]  /*4650*/  STL.64 [R1+0x28], R6 ;  /* 0x0000280601007387 */ /* 0x0003e20000100a00 */
[-C--:B------:R-:W-:Y:S02]  /*4660*/  LEA.HI.X.SX32 R3, R71, R39.reuse, 0x2, P3 ;  /* 0x0000002747037211 */ /* 0x080fe400018f16ff */
[-C--:B------:R-:W-:Y:S01]  /*4670*/  LEA.HI.X.SX32 R207, R72, R39.reuse, 0x2, P6 ;  /* 0x0000002748cf7211 */ /* 0x080fe200030f16ff */
[----:B------:R-:W-:Y:S01]  /*4680*/  STL.64 [R1+0x30], R214 ;  /* 0x000030d601007387 */ /* 0x000fe20000100a00 */
[C---:B------:R-:W-:Y:S02]  /*4690*/  LEA R198, P3, R74.reuse, R38, 0x2 ;  /* 0x000000264ac67211 */ /* 0x040fe400078610ff */
[----:B------:R-:W-:Y:S01]  /*46a0*/  IADD3 R94, R17, -0x11, RZ ;  /* 0xffffffef115e7810 */ /* 0x000fe20007ffe0ff */
[----:B------:R2:W-:Y:S01]  /*46b0*/  STL.64 [R1+0x38], R2 ;  /* 0x0000380201007387 */ /* 0x0005e20000100a00 */
[----:B------:R-:W-:-:S02]  /*46c0*/  LEA.HI.X.SX32 R199, R74, R39, 0x2, P3 ;  /* 0x000000274ac77211 */ /* 0x000fc400018f16ff */
[CC--:B-1----:R-:W-:Y:S01]  /*46d0*/  LEA R6, P5, R73.reuse, R38.reuse, 0x2 ;  /* 0x0000002649067211 */ /* 0x0c2fe200078a10ff */
[----:B------:R-:W-:Y:S03]  /*46e0*/  STL.64 [R1+0x40], R206 ;  /* 0x000040ce01007387 */ /* 0x000fe60000100a00 */
[-C--:B------:R-:W-:Y:S02]  /*46f0*/  LEA.HI.X.SX32 R7, R73, R39.reuse, 0x2, P5 ;  /* 0x0000002749077211 */ /* 0x080fe400028f16ff */
[CC--:B------:R-:W-:Y:S02]  /*4700*/  LEA R190, P5, R76.reuse, R38.reuse, 0x2 ;  /* 0x000000264cbe7211 */ /* 0x0c0fe400078a10ff */
[----:B--2---:R-:W-:Y:S01]  /*4710*/  LEA R2, P6, R75, R38, 0x2 ;  /* 0x000000264b027211 */ /* 0x004fe200078c10ff */
[----:B------:R1:W-:Y:S01]  /*4720*/  STL.64 [R1+0x48], R6 ;  /* 0x0000480601007387 */ /* 0x0003e20000100a00 */
[----:B------:R-:W-:-:S02]  /*4730*/  LEA.HI.X.SX32 R191, R76, R39, 0x2, P5 ;  /* 0x000000274cbf7211 */ /* 0x000fc400028f16ff */
[----:B------:R-:W-:Y:S02]  /*4740*/  LEA.HI.X.SX32 R3, R75, R39, 0x2, P6 ;  /* 0x000000274b037211 */ /* 0x000fe400030f16ff */
[----:B------:R-:W-:-:S03]  /*4750*/  LEA R10, P5, R79, R38, 0x2 ;  /* 0x000000264f0a7211 */ /* 0x000fc600078a10ff */
[----:B------:R2:W-:Y:S01]  /*4760*/  STL.64 [R1+0x60], R2 ;  /* 0x0000600201007387 */ /* 0x0005e20000100a00 */
[-C--:B------:R-:W-:Y:S02]  /*4770*/  LEA.HI.X.SX32 R11, R79, R39.reuse, 0x2, P5 ;  /* 0x000000274f0b7211 */ /* 0x080fe400028f16ff */
[CC--:B-1----:R-:W-:Y:S01]  /*4780*/  LEA R6, P3, R77.reuse, R38.reuse, 0x2 ;  /* 0x000000264d067211 */ /* 0x0c2fe200078610ff */
[----:B------:R-:W-:Y:S03]  /*4790*/  STL.64 [R1+0x58], R198 ;  /* 0x000058c601007387 */ /* 0x000fe60000100a00 */
[----:B------:R-:W-:Y:S02]  /*47a0*/  LEA.HI.X.SX32 R7, R77, R39, 0x2, P3 ;  /* 0x000000274d077211 */ /* 0x000fe400018f16ff */
[----:B--2---:R-:W-:-:S03]  /*47b0*/  LEA R2, P6, R78, R38, 0x2 ;  /* 0x000000264e027211 */ /* 0x004fc600078c10ff */
[----:B------:R1:W-:Y:S01]  /*47c0*/  STL.64 [R1+0x78], R6 ;  /* 0x0000780601007387 */ /* 0x0003e20000100a00 */
[----:B------:R-:W-:-:S03]  /*47d0*/  LEA.HI.X.SX32 R3, R78, R39, 0x2, P6 ;  /* 0x000000274e037211 */ /* 0x000fc600030f16ff */
[----:B------:R-:W-:Y:S01]  /*47e0*/  STL.64 [R1+0x70], R190 ;  /* 0x000070be01007387 */ /* 0x000fe20000100a00 */
[----:B------:R-:W-:-:S03]  /*47f0*/  LEA R14, P6, R81, R38, 0x2 ;  /* 0x00000026510e7211 */ /* 0x000fc600078c10ff */
[----:B------:R2:W-:Y:S01]  /*4800*/  STL.64 [R1+0x88], R10 ;  /* 0x0000880a01007387 */ /* 0x0005e20000100a00 */
[-C--:B------:R-:W-:Y:S02]  /*4810*/  LEA.HI.X.SX32 R15, R81, R39.reuse, 0x2, P6 ;  /* 0x00000027510f7211 */ /* 0x080fe400030f16ff */
[CC--:B-1----:R-:W-:Y:S01]  /*4820*/  LEA R6, P3, R80.reuse, R38.reuse, 0x2 ;  /* 0x0000002650067211 */ /* 0x0c2fe200078610ff */
[----:B------:R-:W-:Y:S03]  /*4830*/  STL.64 [R1+0x80], R2 ;  /* 0x0000800201007387 */ /* 0x000fe60000100a00 */
[-C--:B------:R-:W-:Y:S01]  /*4840*/  LEA.HI.X.SX32 R7, R80, R39.reuse, 0x2, P3 ;  /* 0x0000002750077211 */ /* 0x080fe200018f16ff */
[----:B------:R1:W-:Y:S01]  /*4850*/  STL.64 [R1+0x98], R14 ;  /* 0x0000980e01007387 */ /* 0x0003e20000100a00 */
[CC--:B------:R-:W-:Y:S02]  /*4860*/  LEA R20, P3, R83.reuse, R38.reuse, 0x2 ;  /* 0x0000002653147211 */ /* 0x0c0fe400078610ff */
[----:B--2---:R-:W-:Y:S01]  /*4870*/  LEA R10, P5, R82, R38, 0x2 ;  /* 0x00000026520a7211 */ /* 0x004fe200078a10ff */
[----:B------:R-:W-:Y:S01]  /*4880*/  STL.64 [R1+0x90], R6 ;  /* 0x0000900601007387 */ /* 0x000fe20000100a00 */
[----:B------:R-:W-:-:S02]  /*4890*/  LEA.HI.X.SX32 R21, R83, R39, 0x2, P3 ;  /* 0x0000002753157211 */ /* 0x000fc400018f16ff */
[-C--:B------:R-:W-:Y:S02]  /*48a0*/  LEA.HI.X.SX32 R11, R82, R39.reuse, 0x2, P5 ;  /* 0x00000027520b7211 */ /* 0x080fe400028f16ff */
[CC--:B------:R-:W-:Y:S01]  /*48b0*/  LEA R24, P5, R85.reuse, R38.reuse, 0x2 ;  /* 0x0000002655187211 */ /* 0x0c0fe200078a10ff */
[----:B------:R2:W-:Y:S01]  /*48c0*/  STL.64 [R1+0xa8], R20 ;  /* 0x0000a81401007387 */ /* 0x0005e20000100a00 */
[CC--:B-1----:R-:W-:Y:S02]  /*48d0*/  LEA R14, P6, R84.reuse, R38.reuse, 0x2 ;  /* 0x00000026540e7211 */ /* 0x0c2fe400078c10ff */
[-C--:B------:R-:W-:Y:S01]  /*48e0*/  LEA.HI.X.SX32 R25, R85, R39.reuse, 0x2, P5 ;  /* 0x0000002755197211 */ /* 0x080fe200028f16ff */
[----:B------:R-:W-:Y:S01]  /*48f0*/  STL.64 [R1+0xa0], R10 ;  /* 0x0000a00a01007387 */ /* 0x000fe20000100a00 */
[----:B------:R-:W-:Y:S02]  /*4900*/  LEA.HI.X.SX32 R15, R84, R39, 0x2, P6 ;  /* 0x00000027540f7211 */ /* 0x000fe400030f16ff */
[-C--:B------:R-:W-:Y:S01]  /*4910*/  LEA R28, P6, R87, R38.reuse, 0x2 ;  /* 0x00000026571c7211 */ /* 0x080fe200078c10ff */
[----:B------:R1:W-:Y:S01]  /*4920*/  STL.64 [R1+0xb8], R24 ;  /* 0x0000b81801007387 */ /* 0x0003e20000100a00 */
[----:B--2---:R-:W-:-:S03]  /*4930*/  LEA R20, P3, R86, R38, 0x2 ;  /* 0x0000002656147211 */ /* 0x004fc600078610ff */
[----:B------:R-:W-:Y:S01]  /*4940*/  STL.64 [R1+0xb0], R14 ;  /* 0x0000b00e01007387 */ /* 0x000fe20000100a00 */
[-C--:B------:R-:W-:Y:S02]  /*4950*/  LEA.HI.X.SX32 R29, R87, R39.reuse, 0x2, P6 ;  /* 0x00000027571d7211 */ /* 0x080fe400030f16ff */
[-C--:B------:R-:W-:Y:S02]  /*4960*/  LEA.HI.X.SX32 R21, R86, R39.reuse, 0x2, P3 ;  /* 0x0000002756157211 */ /* 0x080fe400018f16ff */
[CC--:B------:R-:W-:Y:S01]  /*4970*/  LEA R34, P3, R89.reuse, R38.reuse, 0x2 ;  /* 0x0000002659227211 */ /* 0x0c0fe200078610ff */
[----:B------:R2:W-:Y:S01]  /*4980*/  STL.64 [R1+0xc8], R28 ;  /* 0x0000c81c01007387 */ /* 0x0005e20000100a00 */
[C---:B-1----:R-:W-:Y:S02]  /*4990*/  LEA R24, P5, R88.reuse, R38, 0x2 ;  /* 0x0000002658187211 */ /* 0x042fe400078a10ff */
[-C--:B------:R-:W-:Y:S01]  /*49a0*/  LEA.HI.X.SX32 R35, R89, R39.reuse, 0x2, P3 ;  /* 0x0000002759237211 */ /* 0x080fe200018f16ff */
[----:B------:R-:W-:Y:S01]  /*49b0*/  STL.64 [R1+0xc0], R20 ;  /* 0x0000c01401007387 */ /* 0x000fe20000100a00 */
[----:B------:R-:W-:-:S02]  /*49c0*/  LEA.HI.X.SX32 R25, R88, R39, 0x2, P5 ;  /* 0x0000002758197211 */ /* 0x000fc400028f16ff */
[-C--:B------:R-:W-:Y:S01]  /*49d0*/  LEA R42, P5, R91, R38.reuse, 0x2 ;  /* 0x000000265b2a7211 */ /* 0x080fe200078a10ff */
[----:B------:R1:W-:Y:S01]  /*49e0*/  STL.64 [R1+0xe0], R34 ;  /* 0x0000e02201007387 */ /* 0x0003e20000100a00 */
[----:B--2---:R-:W-:-:S03]  /*49f0*/  LEA R28, P6, R90, R38, 0x2 ;  /* 0x000000265a1c7211 */ /* 0x004fc600078c10ff */
[----:B------:R-:W-:Y:S01]  /*4a00*/  STL.64 [R1+0xd8], R24 ;  /* 0x0000d81801007387 */ /* 0x000fe20000100a00 */
[-C--:B------:R-:W-:Y:S02]  /*4a10*/  LEA.HI.X.SX32 R43, R91, R39.reuse, 0x2, P5 ;  /* 0x000000275b2b7211 */ /* 0x080fe400028f16ff */
[-C--:B------:R-:W-:Y:S02]  /*4a20*/  LEA.HI.X.SX32 R29, R90, R39.reuse, 0x2, P6 ;  /* 0x000000275a1d7211 */ /* 0x080fe400030f16ff */
[CC--:B------:R-:W-:Y:S02]  /*4a30*/  LEA R40, P6, R93.reuse, R38.reuse, 0x2 ;  /* 0x000000265d287211 */ /* 0x0c0fe400078c10ff */
[----:B------:R-:W-:Y:S01]  /*4a40*/  ISETP.GE.U32.AND P5, PT, R94, 0x7fffffd0, PT ;  /* 0x7fffffd05e00780c */ /* 0x000fe20003fa6070 */
[----:B------:R-:W-:Y:S01]  /*4a50*/  STL.64 [R1+0xf0], R28 ;  /* 0x0000f01c01007387 */ /* 0x000fe20000100a00 */
[C---:B-1----:R-:W-:Y:S02]  /*4a60*/  LEA R34, P3, R92.reuse, R38, 0x2 ;  /* 0x000000265c227211 */ /* 0x042fe400078610ff */
[-C--:B------:R-:W-:Y:S01]  /*4a70*/  LEA.HI.X.SX32 R41, R93, R39.reuse, 0x2, P6 ;  /* 0x000000275d297211 */ /* 0x080fe200030f16ff */
[----:B------:R-:W-:Y:S01]  /*4a80*/  STL.64 [R1+0xf8], R42 ;  /* 0x0000f82a01007387 */ /* 0x000fe20000100a00 */
[----:B------:R-:W-:-:S02]  /*4a90*/  LEA.HI.X.SX32 R35, R92, R39, 0x2, P3 ;  /* 0x000000275c237211 */ /* 0x000fc400018f16ff */
[----:B------:R-:W-:Y:S02]  /*4aa0*/  LEA R236, P3, R16, c[0x0][0x160], 0x2 ;  /* 0x0000580010ec7a11 */ /* 0x000fe400078610ff */
[----:B------:R-:W-:Y:S01]  /*4ab0*/  LEA R232, P6, R36, c[0x0][0x160], 0x2 ;  /* 0x0000580024e87a11 */ /* 0x000fe200078c10ff */
[----:B------:R-:W-:Y:S01]  /*4ac0*/  STL.64 [R1+0x100], R34 ;  /* 0x0001002201007387 */ /* 0x000fe20000100a00 */
[----:B------:R-:W-:Y:S01]  /*4ad0*/  LEA.HI.X.SX32 R237, R16, c[0x0][0x164], 0x2, P3 ;  /* 0x0000590010ed7a11 */ /* 0x000fe200018f16ff */
[----:B------:R-:W-:Y:S01]  /*4ae0*/  IMAD.MOV.U32 R16, RZ, RZ, c[0x0][0x188] ;  /* 0x00006200ff107624 */ /* 0x000fe200078e00ff */
[C---:B------:R-:W-:Y:S01]  /*4af0*/  LEA R228, P3, R37.reuse, c[0x0][0x160], 0x2 ;  /* 0x0000580025e47a11 */ /* 0x040fe200078610ff */
[----:B------:R1:W-:Y:S01]  /*4b00*/  STL.64 [R1+0x108], R40 ;  /* 0x0001082801007387 */ /* 0x0003e20000100a00 */
[----:B------:R-:W-:Y:S01]  /*4b10*/  LEA.HI.X.SX32 R233, R36, c[0x0][0x164], 0x2, P6 ;  /* 0x0000590024e97a11 */ /* 0x000fe200030f16ff */
[----:B------:R-:W-:Y:S01]  /*4b20*/  IMAD.SHL.U32 R209, R16, 0x4, RZ ;  /* 0x0000000410d17824 */ /* 0x000fe200078e00ff */
[----:B------:R-:W-:Y:S01]  /*4b30*/  LEA R224, P6, R0, c[0x0][0x160], 0x2 ;  /* 0x0000580000e07a11 */ /* 0x000fe200078c10ff */
[----:B------:R-:W-:Y:S01]  /*4b40*/  IMAD.SHL.U32 R193, R16, 0x8, RZ ;  /* 0x0000000810c17824 */ /* 0x000fe200078e00ff */
[----:B------:R-:W-:Y:S01]  /*4b50*/  LEA.HI.X.SX32 R229, R37, c[0x0][0x164], 0x2, P3 ;  /* 0x0000590025e57a11 */ /* 0x000fe200018f16ff */
[----:B------:R-:W-:Y:S01]  /*4b60*/  IMAD.WIDE R220, R209, 0x4, R236 ;  /* 0x00000004d1dc7825 */ /* 0x000fe200078e02ec */
[----:B------:R-:W-:-:S02]  /*4b70*/  LEA.HI.X.SX32 R225, R0, c[0x0][0x164], 0x2, P6 ;  /* 0x0000590000e17a11 */ /* 0x000fc400030f16ff */
[----:B------:R-:W-:Y:S01]  /*4b80*/  IADD3 R0, R17, -0x1d, RZ ;  /* 0xffffffe311007810 */ /* 0x000fe20007ffe0ff */
[----:B------:R-:W-:Y:S01]  /*4b90*/  IMAD.WIDE R216, R209, 0x4, R232 ;  /* 0x00000004d1d87825 */ /* 0x000fe200078e02e8 */
[----:B------:R-:W-:Y:S01]  /*4ba0*/  STL.64 [R1+0x1b18], R220 ;  /* 0x001b18dc01007387 */ /* 0x000fe20000100a00 */
[----:B------:R-:W-:Y:S02]  /*4bb0*/  IADD3 R38, R17, -0x15, RZ ;  /* 0xffffffeb11267810 */ /* 0x000fe40007ffe0ff */
[----:B-1----:R-:W-:Y:S01]  /*4bc0*/  IMAD.SHL.U32 R40, R103, 0x4, RZ ;  /* 0x0000000467287824 */ /* 0x002fe200078e00ff */
[----:B------:R-:W-:Y:S01]  /*4bd0*/  STL.64 [R1+0x1b20], R216 ;  /* 0x001b20d801007387 */ /* 0x000fe20000100a00 */
[C---:B------:R-:W-:Y:S01]  /*4be0*/  IMAD.WIDE R212, R209.reuse, 0x4, R228 ;  /* 0x00000004d1d47825 */ /* 0x040fe200078e02e4 */
[----:B------:R-:W-:Y:S02]  /*4bf0*/  ISETP.GE.U32.AND P3, PT, R38, 0x7fffffcc, PT ;  /* 0x7fffffcc2600780c */ /* 0x000fe40003f66070 */
[----:B------:R1:W-:Y:S01]  /*4c00*/  LDGSTS.E [R40], [R236.64], !P0 ;  /* 0x00000000ec287fae */ /* 0x0003e2000c121844 */
[----:B------:R-:W-:Y:S01]  /*4c10*/  IMAD.WIDE R208, R209, 0x4, R224 ;  /* 0x00000004d1d07825 */ /* 0x000fe200078e02e0 */
[----:B------:R-:W-:-:S02]  /*4c20*/  IADD3 R39, R17, -0x19, RZ ;  /* 0xffffffe711277810 */ /* 0x000fc40007ffe0ff */
[----:B------:R1:W-:Y:S01]  /*4c30*/  LDGSTS.E [R40+0x200], [R232.64], !P0 ;  /* 0x00200000e8287fae */ /* 0x0003e2000c121844 */
[----:B------:R-:W-:Y:S01]  /*4c40*/  IMAD.WIDE R204, R193, 0x4, R236 ;  /* 0x00000004c1cc7825 */ /* 0x000fe200078e02ec */
[----:B------:R-:W-:Y:S02]  /*4c50*/  ISETP.GE.U32.AND P6, PT, R39, 0x7fffffc8, PT ;  /* 0x7fffffc82700780c */ /* 0x000fe40003fc6070 */
[----:B------:R1:W-:Y:S01]  /*4c60*/  LDGSTS.E [R40+0x400], [R228.64], !P0 ;  /* 0x00400000e4287fae */ /* 0x0003e2000c121844 */
[C---:B------:R-:W-:Y:S01]  /*4c70*/  IMAD R181, R16.reuse, 0xc, RZ ;  /* 0x0000000c10b57824 */ /* 0x040fe200078e02ff */
[----:B------:R-:W-:Y:S01]  /*4c80*/  SHF.L.U32 R76, R16, 0x1, RZ ;  /* 0x00000001104c7819 */ /* 0x000fe200000006ff */
[----:B------:R-:W-:Y:S01]  /*4c90*/  IMAD.WIDE R200, R193, 0x4, R232 ;  /* 0x00000004c1c87825 */ /* 0x000fe200078e02e8 */
[----:B------:R1:W-:Y:S01]  /*4ca0*/  LDGSTS.E [R40+0x600], [R224.64], !P0 ;  /* 0x00600000e0287fae */ /* 0x0003e2000c121844 */
[----:B------:R-:W-:Y:S02]  /*4cb0*/  ISETP.GE.U32.AND P0, PT, R0, 0x7fffffc4, PT ;  /* 0x7fffffc40000780c */ /* 0x000fe40003f06070 */
[----:B------:R-:W-:Y:S01]  /*4cc0*/  IADD3 R0, R17, -0x2, RZ ;  /* 0xfffffffe11007810 */ /* 0x000fe20007ffe0ff */
[----:B------:R1:W-:Y:S01]  /*4cd0*/  LDGSTS.E [R40+0x2000], [R220.64], !P2 ;  /* 0x02000000dc287fae */ /* 0x0003e2000d121844 */
[----:B------:R-:W-:-:S03]  /*4ce0*/  IMAD.WIDE R196, R193, 0x4, R228 ;  /* 0x00000004c1c47825 */ /* 0x000fc600078e02e4 */
[----:B------:R1:W-:Y:S01]  /*4cf0*/  LDGSTS.E [R40+0x2200], [R216.64], !P2 ;  /* 0x02200000d8287fae */ /* 0x0003e2000d121844 */
[----:B------:R-:W-:-:S03]  /*4d00*/  IMAD.WIDE R192, R193, 0x4, R224 ;  /* 0x00000004c1c07825 */ /* 0x000fc600078e02e0 */
[----:B------:R2:W-:Y:S01]  /*4d10*/  LDGSTS.E [R40+0x2400], [R212.64], !P2 ;  /* 0x02400000d4287fae */ /* 0x0005e2000d121844 */
[----:B------:R-:W-:-:S03]  /*4d20*/  IMAD.WIDE R188, R181, 0x4, R236 ;  /* 0x00000004b5bc7825 */ /* 0x000fc600078e02ec */
[----:B------:R2:W-:Y:S01]  /*4d30*/  STL.64 [R1+0x1b28], R212 ;  /* 0x001b28d401007387 */ /* 0x0005e20000100a00 */
[----:B------:R-:W-:Y:S02]  /*4d40*/  IMAD.SHL.U32 R173, R16, 0x10, RZ ;  /* 0x0000001010ad7824 */ /* 0x000fe400078e00ff */
[C---:B------:R-:W-:Y:S01]  /*4d50*/  IMAD.WIDE R184, R181.reuse, 0x4, R232 ;  /* 0x00000004b5b87825 */ /* 0x040fe200078e02e8 */
[----:B------:R-:W-:Y:S03]  /*4d60*/  STL.64 [R1+0x1b30], R208 ;  /* 0x001b30d001007387 */ /* 0x000fe60000100a00 */
[C---:B------:R-:W-:Y:S01]  /*4d70*/  IMAD.WIDE R182, R181.reuse, 0x4, R228 ;  /* 0x00000004b5b67825 */ /* 0x040fe200078e02e4 */
[----:B------:R-:W-:Y:S03]  /*4d80*/  STL.64 [R1+0x1b38], R204 ;  /* 0x001b38cc01007387 */ /* 0x000fe60000100a00 */
[----:B------:R-:W-:Y:S01]  /*4d90*/  IMAD.WIDE R180, R181, 0x4, R224 ;  /* 0x00000004b5b47825 */ /* 0x000fe200078e02e0 */
[----:B------:R-:W-:Y:S03]  /*4da0*/  STL.64 [R1+0x1b40], R200 ;  /* 0x001b40c801007387 */ /* 0x000fe60000100a00 */
[----:B--2---:R-:W-:Y:S01]  /*4db0*/  IMAD.SHL.U32 R213, R103, 0x4, RZ ;  /* 0x0000000467d57824 */ /* 0x004fe200078e00ff */
[----:B------:R-:W-:Y:S01]  /*4dc0*/  STL.64 [R1+0x1b48], R196 ;  /* 0x001b48c401007387 */ /* 0x000fe20000100a00 */
[----:B------:R-:W-:-:S03]  /*4dd0*/  IMAD.WIDE R178, R173, 0x4, R236 ;  /* 0x00000004adb27825 */ /* 0x000fc600078e02ec */
[----:B------:R2:W-:Y:S01]  /*4de0*/  LDGSTS.E [R213+0x2600], [R208.64], !P2 ;  /* 0x02600000d0d57fae */ /* 0x0005e2000d121844 */
[----:B------:R-:W-:Y:S01]  /*4df0*/  ISETP.GE.U32.AND P2, PT, R0, 0x7fffffdf, PT ;  /* 0x7fffffdf0000780c */ /* 0x000fe20003f46070 */
[----:B------:R-:W-:Y:S01]  /*4e00*/  IMAD R165, R16, 0x14, RZ ;  /* 0x0000001410a57824 */ /* 0x000fe200078e02ff */
[----:B------:R-:W-:Y:S01]  /*4e10*/  IADD3 R0, R17, -0x6, RZ ;  /* 0xfffffffa11007810 */ /* 0x000fe20007ffe0ff */
[----:B------:R2:W-:Y:S01]  /*4e20*/  LDGSTS.E [R213+0x4000], [R204.64], !P1 ;  /* 0x04000000ccd57fae */ /* 0x0005e2000c921844 */
[----:B------:R-:W-:Y:S01]  /*4e30*/  IMAD.WIDE R176, R173, 0x4, R232 ;  /* 0x00000004adb07825 */ /* 0x000fe200078e02e8 */
[----:B------:R-:W-:Y:S02]  /*4e40*/  LOP3.LUT R36, R213, 0x20, RZ, 0x3c, !PT ;  /* 0x00000020d5247812 */ /* 0x000fe400078e3cff */
[----:B------:R3:W-:Y:S01]  /*4e50*/  LDGSTS.E [R213+0x4200], [R200.64], !P1 ;  /* 0x04200000c8d57fae */ /* 0x0007e2000c921844 */
[----:B------:R-:W-:-:S03]  /*4e60*/  IMAD.WIDE R174, R173, 0x4, R228 ;  /* 0x00000004adae7825 */ /* 0x000fc600078e02e4 */
[----:B------:R4:W-:Y:S01]  /*4e70*/  LDGSTS.E [R213+0x4400], [R196.64], !P1 ;  /* 0x04400000c4d57fae */ /* 0x0009e2000c921844 */
[----:B------:R-:W-:-:S03]  /*4e80*/  IMAD.WIDE R172, R173, 0x4, R224 ;  /* 0x00000004adac7825 */ /* 0x000fc600078e02e0 */
[----:B------:R5:W-:Y:S01]  /*4e90*/  LDGSTS.E [R213+0x4600], [R192.64], !P1 ;  /* 0x04600000c0d57fae */ /* 0x000be2000c921844 */
[----:B------:R-:W-:Y:S01]  /*4ea0*/  ISETP.GE.U32.AND P1, PT, R0, 0x7fffffdb, PT ;  /* 0x7fffffdb0000780c */ /* 0x000fe20003f26070 */
[----:B------:R-:W-:Y:S01]  /*4eb0*/  IMAD.WIDE R170, R165, 0x4, R236 ;  /* 0x00000004a5aa7825 */ /* 0x000fe200078e02ec */
[----:B------:R-:W-:Y:S01]  /*4ec0*/  IADD3 R0, R17, -0xa, RZ ;  /* 0xfffffff611007810 */ /* 0x000fe20007ffe0ff */
[----:B------:R2:W-:Y:S02]  /*4ed0*/  LDGSTS.E [R213+0x6000], [R188.64], !P4 ;  /* 0x06000000bcd57fae */ /* 0x0005e4000e121844 */
[----:B------:R-:W-:Y:S02]  /*4ee0*/  IMAD R157, R16, 0x18, RZ ;  /* 0x00000018109d7824 */ /* 0x000fe400078e02ff */
        /* <DEDUP_REMOVED lines=9> */
[----:B------:R-:W-:Y:S02]  /*4f80*/  IMAD.WIDE R162, R157, 0x4, R236 ;  /* 0x000000049da27825 */ /* 0x000fe400078e02ec */
[----:B------:R1:W-:Y:S02]  /*4f90*/  LDGSTS.E [R213+0x8200], [R176.64], !P5 ;  /* 0x08200000b0d57fae */ /* 0x0003e4000e921844 */
[----:B------:R-:W-:-:S02]  /*4fa0*/  IMAD R149, R16, 0x1c, RZ ;  /* 0x0000001c10957824 */ /* 0x000fc400078e02ff */
        /* <DEDUP_REMOVED lines=9> */
[----:B------:R-:W-:-:S02]  /*5040*/  IMAD.WIDE R154, R149, 0x4, R236 ;  /* 0x00000004959a7825 */ /* 0x000fc400078e02ec */
[----:B------:R2:W-:Y:S02]  /*5050*/  LDGSTS.E [R213+0xa400], [R166.64], !P3 ;  /* 0x0a400000a6d57fae */ /* 0x0005e4000d921844 */
[C---:B------:R-:W-:Y:S02]  /*5060*/  IMAD.WIDE R152, R149.reuse, 0x4, R232 ;  /* 0x0000000495987825 */ /* 0x040fe400078e02e8 */
[----:B------:R2:W-:Y:S01]  /*5070*/  LDGSTS.E [R213+0xa600], [R164.64], !P3 ;  /* 0x0a600000a4d57fae */ /* 0x0005e2000d921844 */
[----:B------:R-:W-:Y:S01]  /*5080*/  ISETP.GE.U32.AND P3, PT, R0, 0x7fffffcf, PT ;  /* 0x7fffffcf0000780c */ /* 0x000fe20003f66070 */
[----:B------:R-:W-:Y:S01]  /*5090*/  IMAD.WIDE R150, R149, 0x4, R228 ;  /* 0x0000000495967825 */ /* 0x000fe200078e02e4 */
[----:B------:R-:W-:Y:S01]  /*50a0*/  IADD3 R0, R17, -0x16, RZ ;  /* 0xffffffea11007810 */ /* 0x000fe20007ffe0ff */
[----:B------:R2:W-:Y:S02]  /*50b0*/  LDGSTS.E [R213+0xc000], [R162.64], !P6 ;  /* 0x0c000000a2d57fae */ /* 0x0005e4000f121844 */
[----:B------:R-:W-:-:S02]  /*50c0*/  IMAD.WIDE R148, R149, 0x4, R224 ;  /* 0x0000000495947825 */ /* 0x000fc400078e02e0 */
[----:B------:R2:W-:Y:S02]  /*50d0*/  LDGSTS.E [R213+0xc200], [R160.64], !P6 ;  /* 0x0c200000a0d57fae */ /* 0x0005e4000f121844 */
[C---:B------:R-:W-:Y:S02]  /*50e0*/  IMAD.WIDE R146, R16.reuse, 0x4, R236 ;  /* 0x0000000410927825 */ /* 0x040fe400078e02ec */
[----:B------:R2:W-:Y:S02]  /*50f0*/  LDGSTS.E [R213+0xc400], [R158.64], !P6 ;  /* 0x0c4000009ed57fae */ /* 0x0005e4000f121844 */
[----:B------:R-:W-:Y:S02]  /*5100*/  IMAD R133, R16, 0x5, RZ ;  /* 0x0000000510857824 */ /* 0x000fe400078e02ff */
[----:B------:R2:W-:Y:S01]  /*5110*/  LDGSTS.E [R213+0xc600], [R156.64], !P6 ;  /* 0x0c6000009cd57fae */ /* 0x0005e2000f121844 */
[----:B------:R-:W-:Y:S01]  /*5120*/  ISETP.GE.U32.AND P6, PT, R0, 0x7fffffcb, PT ;  /* 0x7fffffcb0000780c */ /* 0x000fe20003fc6070 */
[C---:B------:R-:W-:Y:S01]  /*5130*/  IMAD.WIDE R144, R16.reuse, 0x4, R232 ;  /* 0x0000000410907825 */ /* 0x040fe200078e02e8 */
[----:B------:R-:W-:Y:S01]  /*5140*/  IADD3 R0, R17, -0x1a, RZ ;  /* 0xffffffe611007810 */ /* 0x000fe20007ffe0ff */
[----:B------:R2:W-:Y:S02]  /*5150*/  LDGSTS.E [R213+0xe000], [R154.64], !P0 ;  /* 0x0e0000009ad57fae */ /* 0x0005e4000c121844 */
[----:B------:R-:W-:-:S02]  /*5160*/  IMAD.WIDE R142, R16, 0x4, R228 ;  /* 0x00000004108e7825 */ /* 0x000fc400078e02e4 */
[----:B------:R2:W-:Y:S02]  /*5170*/  LDGSTS.E [R213+0xe200], [R152.64], !P0 ;  /* 0x0e20000098d57fae */ /* 0x0005e4000c121844 */
[----:B------:R-:W-:Y:S02]  /*5180*/  IMAD.WIDE R140, R16, 0x4, R224 ;  /* 0x00000004108c7825 */ /* 0x000fe400078e02e0 */
[----:B------:R2:W-:Y:S02]  /*5190*/  LDGSTS.E [R213+0xe400], [R150.64], !P0 ;  /* 0x0e40000096d57fae */ /* 0x0005e4000c121844 */
[----:B------:R-:W-:Y:S02]  /*51a0*/  IMAD.WIDE R138, R133, 0x4, R236 ;  /* 0x00000004858a7825 */ /* 0x000fe400078e02ec */
[----:B------:R2:W-:Y:S01]  /*51b0*/  LDGSTS.E [R213+0xe600], [R148.64], !P0 ;  /* 0x0e60000094d57fae */ /* 0x0005e2000c121844 */
[----:B------:R-:W-:Y:S01]  /*51c0*/  ISETP.GE.U32.AND P0, PT, R0, 0x7fffffc7, PT ;  /* 0x7fffffc70000780c */ /* 0x000fe20003f06070 */
[----:B------:R-:W-:Y:S01]  /*51d0*/  IMAD R125, R16, 0x9, RZ ;  /* 0x00000009107d7824 */ /* 0x000fe200078e02ff */
[----:B------:R-:W-:Y:S01]  /*51e0*/  IADD3 R0, R17, -0x1e, RZ ;  /* 0xffffffe211007810 */ /* 0x000fe20007ffe0ff */
[----:B------:R1:W-:Y:S01]  /*51f0*/  LDGSTS.E [R36+0x800], [R146.64], !P2 ;  /* 0x0080000092247fae */ /* 0x0003e2000d121844 */
[----:B------:R-:W-:-:S03]  /*5200*/  IMAD.WIDE R136, R133, 0x4, R232 ;  /* 0x0000000485887825 */ /* 0x000fc600078e02e8 */
        /* <DEDUP_REMOVED lines=15> */
[----:B------:R-:W-:Y:S01]  /*5300*/  IMAD.WIDE R124, R125, 0x4, R224 ;  /* 0x000000047d7c7825 */ /* 0x000fe200078e02e0 */
[----:B------:R-:W-:Y:S02]  /*5310*/  ISETP.GE.U32.AND P1, PT, R0, 0x7fffffde, PT ;  /* 0x7fffffde0000780c */ /* 0x000fe40003f26070 */
[----:B------:R-:W-:Y:S01]  /*5320*/  IADD3 R0, R17, -0x7, RZ ;  /* 0xfffffff911007810 */ /* 0x000fe20007ffe0ff */
[----:B------:R1:W-:Y:S01]  /*5330*/  LDGSTS.E [R36+0x4800], [R130.64], !P4 ;  /* 0x0480000082247fae */ /* 0x0003e2000e121844 */
[----:B------:R-:W-:-:S03]  /*5340*/  IMAD.WIDE R122, R117, 0x4, R236 ;  /* 0x00000004757a7825 */ /* 0x000fc600078e02ec */
[----:B------:R1:W-:Y:S01]  /*5350*/  LDGSTS.E [R36+0x4a00], [R128.64], !P4 ;  /* 0x04a0000080247fae */ /* 0x0003e2000e121844 */
[----:B------:R-:W-:Y:S02]  /*5360*/  IMAD R109, R16, 0x11, RZ ;  /* 0x00000011106d7824 */ /* 0x000fe400078e02ff */
[C---:B------:R-:W-:Y:S01]  /*5370*/  IMAD.WIDE R120, R117.reuse, 0x4, R232 ;  /* 0x0000000475787825 */ /* 0x040fe200078e02e8 */
[----:B------:R1:W-:Y:S03]  /*5380*/  LDGSTS.E [R36+0x4c00], [R126.64], !P4 ;  /* 0x04c000007e247fae */ /* 0x0003e6000e121844 */
[C---:B------:R-:W-:Y:S01]  /*5390*/  IMAD.WIDE R118, R117.reuse, 0x4, R228 ;  /* 0x0000000475767825 */ /* 0x040fe200078e02e4 */
[----:B------:R1:W-:Y:S01]  /*53a0*/  LDGSTS.E [R36+0x4e00], [R124.64], !P4 ;  /* 0x04e000007c247fae */ /* 0x0003e2000e121844 */
[----:B------:R-:W-:Y:S02]  /*53b0*/  ISETP.GE.U32.AND P4, PT, R0, 0x7fffffda, PT ;  /* 0x7fffffda0000780c */ /* 0x000fe40003f86070 */
[----:B------:R-:W-:Y:S01]  /*53c0*/  IMAD.WIDE R116, R117, 0x4, R224 ;  /* 0x0000000475747825 */ /* 0x000fe200078e02e0 */
[----:B------:R-:W-:Y:S01]  /*53d0*/  IADD3 R0, R17, -0xb, RZ ;  /* 0xfffffff511007810 */ /* 0x000fe20007ffe0ff */
[----:B------:R1:W-:Y:S02]  /*53e0*/  LDGSTS.E [R36+0x6800], [R122.64], !P5 ;  /* 0x068000007a247fae */ /* 0x0003e4000e921844 */
[----:B------:R-:W-:-:S02]  /*53f0*/  IMAD.WIDE R114, R109, 0x4, R236 ;  /* 0x000000046d727825 */ /* 0x000fc400078e02ec */
[----:B------:R1:W-:Y:S02]  /*5400*/  LDGSTS.E [R36+0x6a00], [R120.64], !P5 ;  /* 0x06a0000078247fae */ /* 0x0003e4000e921844 */
[----:B------:R-:W-:Y:S02]  /*5410*/  IMAD R101, R16, 0x15, RZ ;  /* 0x0000001510657824 */ /* 0x000fe400078e02ff */
[C---:B------:R-:W-:Y:S01]  /*5420*/  IMAD.WIDE R112, R109.reuse, 0x4, R232 ;  /* 0x000000046d707825 */ /* 0x040fe200078e02e8 */
[----:B------:R1:W-:Y:S03]  /*5430*/  LDGSTS.E [R36+0x6c00], [R118.64], !P5 ;  /* 0x06c0000076247fae */ /* 0x0003e6000e921844 */
[----:B------:R-:W-:Y:S01]  /*5440*/  IMAD.WIDE R110, R109, 0x4, R228 ;  /* 0x000000046d6e7825 */ /* 0x000fe200078e02e4 */
[----:B------:R1:W-:Y:S01]  /*5450*/  LDGSTS.E [R36+0x6e00], [R116.64], !P5 ;  /* 0x06e0000074247fae */ /* 0x0003e2000e921844 */
[----:B------:R-:W-:-:S02]  /*5460*/  ISETP.GE.U32.AND P5, PT, R0, 0x7fffffd6, PT ;  /* 0x7fffffd60000780c */ /* 0x000fc40003fa6070 */
[----:B------:R-:W-:Y:S01]  /*5470*/  IMAD.WIDE R108, R109, 0x4, R224 ;  /* 0x000000046d6c7825 */ /* 0x000fe200078e02e0 */
[----:B------:R-:W-:Y:S01]  /*5480*/  IADD3 R0, R17, -0xf, RZ ;  /* 0xfffffff111007810 */ /* 0x000fe20007ffe0ff */
[----:B------:R1:W-:Y:S02]  /*5490*/  LDGSTS.E [R36+0x8800], [R114.64], !P3 ;  /* 0x0880000072247fae */ /* 0x0003e4000d921844 */
[C---:B------:R-:W-:Y:S02]  /*54a0*/  IMAD.WIDE R106, R101.reuse, 0x4, R236 ;  /* 0x00000004656a7825 */ /* 0x040fe400078e02ec */
        /* <DEDUP_REMOVED lines=10> */
[----:B------:R-:W-:Y:S02]  /*5550*/  IMAD.WIDE R98, R92, 0x4, R236 ;  /* 0x000000045c627825 */ /* 0x000fe400078e02ec */
[----:B------:R1:W-:Y:S02]  /*5560*/  LDGSTS.E [R36+0xaa00], [R104.64], !P6 ;  /* 0x0aa0000068247fae */ /* 0x0003e4000f121844 */
[----:B------:R-:W-:Y:S02]  /*5570*/  IMAD R84, R16, 0x1d, RZ ;  /* 0x0000001d10547824 */ /* 0x000fe400078e02ff */
[C---:B------:R-:W-:Y:S01]  /*5580*/  IMAD.WIDE R96, R92.reuse, 0x4, R232 ;  /* 0x000000045c607825 */ /* 0x040fe200078e02e8 */
[----:B------:R-:W-:Y:S03]  /*5590*/  STL.64 [R1+0x1b50], R192 ;  /* 0x001b50c001007387 */ /* 0x000fe60000100a00 */
[C---:B------:R-:W-:Y:S01]  /*55a0*/  IMAD.WIDE R94, R92.reuse, 0x4, R228 ;  /* 0x000000045c5e7825 */ /* 0x040fe200078e02e4 */
[----:B------:R1:W-:Y:S03]  /*55b0*/  LDGSTS.E [R36+0xac00], [R102.64], !P6 ;  /* 0x0ac0000066247fae */ /* 0x0003e6000f121844 */
[----:B------:R-:W-:Y:S01]  /*55c0*/  IMAD.WIDE R92, R92, 0x4, R224 ;  /* 0x000000045c5c7825 */ /* 0x000fe200078e02e0 */
[----:B------:R-:W-:Y:S03]  /*55d0*/  STL.64 [R1+0x1b58], R188 ;  /* 0x001b58bc01007387 */ /* 0x000fe60000100a00 */
[----:B------:R-:W-:Y:S01]  /*55e0*/  IMAD.WIDE R90, R84, 0x4, R236 ;  /* 0x00000004545a7825 */ /* 0x000fe200078e02ec */
[----:B------:R1:W-:Y:S01]  /*55f0*/  LDGSTS.E [R36+0xae00], [R100.64], !P6 ;  /* 0x0ae0000064247fae */ /* 0x0003e2000f121844 */
[----:B------:R-:W-:-:S02]  /*5600*/  ISETP.GE.U32.AND P6, PT, R0, 0x7fffffce, PT ;  /* 0x7fffffce0000780c */ /* 0x000fc40003fc6070 */
[----:B------:R-:W-:Y:S01]  /*5610*/  IADD3 R0, R17, -0x17, RZ ;  /* 0xffffffe911007810 */ /* 0x000fe20007ffe0ff */
[----:B------:R-:W-:Y:S01]  /*5620*/  STL.64 [R1+0x1b60], R184 ;  /* 0x001b60b801007387 */ /* 0x000fe20000100a00 */
[----:B------:R-:W-:-:S03]  /*5630*/  IMAD.WIDE R88, R84, 0x4, R232 ;  /* 0x0000000454587825 */ /* 0x000fc600078e02e8 */
[----:B------:R-:W-:Y:S01]  /*5640*/  STL.64 [R1+0x1b68], R182 ;  /* 0x001b68b601007387 */ /* 0x000fe20000100a00 */
[----:B------:R-:W-:-:S03]  /*5650*/  IMAD.WIDE R86, R84, 0x4, R228 ;  /* 0x0000000454567825 */ /* 0x000fc600078e02e4 */
[----:B------:R1:W-:Y:S01]  /*5660*/  LDGSTS.E [R36+0xc800], [R98.64], !P0 ;  /* 0x0c80000062247fae */ /* 0x0003e2000c121844 */
[----:B------:R-:W-:-:S03]  /*5670*/  IMAD.WIDE R84, R84, 0x4, R224 ;  /* 0x0000000454547825 */ /* 0x000fc600078e02e0 */
[----:B------:R-:W-:Y:S01]  /*5680*/  STL.64 [R1+0x1b70], R180 ;  /* 0x001b70b401007387 */ /* 0x000fe20000100a00 */
[----:B------:R-:W-:-:S03]  /*5690*/  IMAD.WIDE R82, R76, 0x4, R236 ;  /* 0x000000044c527825 */ /* 0x000fc600078e02ec */
[----:B------:R1:W-:Y:S01]  /*56a0*/  LDGSTS.E [R36+0xca00], [R96.64], !P0 ;  /* 0x0ca0000060247fae */ /* 0x0003e2000c121844 */
        /* <DEDUP_REMOVED lines=11> */
[----:B------:R1:W-:Y:S01]  /*5760*/  STL.64 [R1+0x1b88], R174 ;  /* 0x001b88ae01007387 */ /* 0x0003e20000100a00 */
[----:B------:R-:W-:Y:S02]  /*5770*/  IMAD R60, R16, 0xa, RZ ;  /* 0x0000000a103c7824 */ /* 0x000fe400078e02ff */
[C---:B------:R-:W-:Y:S01]  /*5780*/  IMAD.WIDE R72, R68.reuse, 0x4, R232 ;  /* 0x0000000444487825 */ /* 0x040fe200078e02e8 */
[----:B------:R2:W-:Y:S03]  /*5790*/  LDGSTS.E [R36+0xe800], [R90.64], !P2 ;  /* 0x0e8000005a247fae */ /* 0x0005e6000d121844 */
[C---:B------:R-:W-:Y:S01]  /*57a0*/  IMAD.WIDE R70, R68.reuse, 0x4, R228 ;  /* 0x0000000444467825 */ /* 0x040fe200078e02e4 */
[----:B------:R2:W-:Y:S03]  /*57b0*/  LDGSTS.E [R36+0xea00], [R88.64], !P2 ;  /* 0x0ea0000058247fae */ /* 0x0005e6000d121844 */
[----:B------:R-:W-:Y:S01]  /*57c0*/  IMAD.WIDE R68, R68, 0x4, R224 ;  /* 0x0000000444447825 */ /* 0x000fe200078e02e0 */
[----:B-1----:R-:W-:Y:S01]  /*57d0*/  LOP3.LUT R175, R213, 0x40, RZ, 0x3c, !PT ;  /* 0x00000040d5af7812 */ /* 0x002fe200078e3cff */
[----:B------:R2:W-:Y:S02]  /*57e0*/  LDGSTS.E [R36+0xec00], [R86.64], !P2 ;  /* 0x0ec0000056247fae */ /* 0x0005e4000d121844 */
[----:B------:R-:W-:-:S02]  /*57f0*/  IMAD.WIDE R66, R60, 0x4, R236 ;  /* 0x000000043c427825 */ /* 0x000fc400078e02ec */
        /* <DEDUP_REMOVED lines=25> */
[----:B--2---:R-:W-:Y:S02]  /*5990*/  IMAD R36, R16, 0x16, RZ ;  /* 0x0000001610247824 */ /* 0x004fe400078e02ff */
[----:B------:R1:W-:Y:S01]  /*59a0*/  LDGSTS.E [R175+0x5200], [R64.64], !P5 ;  /* 0x0520000040af7fae */ /* 0x0003e2000e921844 */
[----:B------:R-:W-:-:S03]  /*59b0*/  IMAD.WIDE R50, R44, 0x4, R236 ;  /* 0x000000042c327825 */ /* 0x000fc600078e02ec */
[----:B------:R1:W-:Y:S01]  /*59c0*/  LDGSTS.E [R175+0x5400], [R62.64], !P5 ;  /* 0x054000003eaf7fae */ /* 0x0003e2000e921844 */
[----:B------:R-:W-:-:S03]  /*59d0*/  IMAD.WIDE R48, R44, 0x4, R232 ;  /* 0x000000042c307825 */ /* 0x000fc600078e02e8 */
[----:B------:R1:W-:Y:S01]  /*59e0*/  LDGSTS.E [R175+0x5600], [R60.64], !P5 ;  /* 0x056000003caf7fae */ /* 0x0003e2000e921844 */
[----:B------:R-:W-:Y:S01]  /*59f0*/  ISETP.GE.U32.AND P5, PT, R0, 0x7fffffd9, PT ;  /* 0x7fffffd90000780c */ /* 0x000fe20003fa6070 */
[C---:B------:R-:W-:Y:S01]  /*5a00*/  IMAD.WIDE R46, R44.reuse, 0x4, R228 ;  /* 0x000000042c2e7825 */ /* 0x040fe200078e02e4 */
[----:B------:R-:W-:Y:S01]  /*5a10*/  IADD3 R0, R17, -0xc, RZ ;  /* 0xfffffff411007810 */ /* 0x000fe20007ffe0ff */
[----:B------:R1:W-:Y:S02]  /*5a20*/  LDGSTS.E [R175+0x7000], [R58.64], !P3 ;  /* 0x070000003aaf7fae */ /* 0x0003e4000d921844 */
[----:B------:R-:W-:Y:S02]  /*5a30*/  IMAD.WIDE R44, R44, 0x4, R224 ;  /* 0x000000042c2c7825 */ /* 0x000fe400078e02e0 */
[----:B------:R1:W-:Y:S02]  /*5a40*/  LDGSTS.E [R175+0x7200], [R56.64], !P3 ;  /* 0x0720000038af7fae */ /* 0x0003e4000d921844 */
[----:B------:R-:W-:-:S02]  /*5a50*/  IMAD.WIDE R42, R36, 0x4, R236 ;  /* 0x00000004242a7825 */ /* 0x000fc400078e02ec */
[----:B------:R1:W-:Y:S02]  /*5a60*/  LDGSTS.E [R175+0x7400], [R54.64], !P3 ;  /* 0x0740000036af7fae */ /* 0x0003e4000d921844 */
[----:B------:R-:W-:Y:S02]  /*5a70*/  IMAD.WIDE R40, R36, 0x4, R232 ;  /* 0x0000000424287825 */ /* 0x000fe400078e02e8 */
[----:B------:R1:W-:Y:S01]  /*5a80*/  LDGSTS.E [R175+0x7600], [R52.64], !P3 ;  /* 0x0760000034af7fae */ /* 0x0003e2000d921844 */
[----:B------:R-:W-:Y:S01]  /*5a90*/  ISETP.GE.U32.AND P3, PT, R0, 0x7fffffd5, PT ;  /* 0x7fffffd50000780c */ /* 0x000fe20003f66070 */
[C---:B------:R-:W-:Y:S01]  /*5aa0*/  IMAD.WIDE R38, R36.reuse, 0x4, R228 ;  /* 0x0000000424267825 */ /* 0x040fe200078e02e4 */
[----:B------:R-:W-:Y:S01]  /*5ab0*/  IADD3 R0, R17, -0x10, RZ ;  /* 0xfffffff011007810 */ /* 0x000fe20007ffe0ff */
[----:B------:R1:W-:Y:S02]  /*5ac0*/  LDGSTS.E [R175+0x9000], [R50.64], !P6 ;  /* 0x0900000032af7fae */ /* 0x0003e4000f121844 */
[----:B------:R-:W-:-:S02]  /*5ad0*/  IMAD.WIDE R36, R36, 0x4, R224 ;  /* 0x0000000424247825 */ /* 0x000fc400078e02e0 */
[----:B------:R1:W-:Y:S02]  /*5ae0*/  LDGSTS.E [R175+0x9200], [R48.64], !P6 ;  /* 0x0920000030af7fae */ /* 0x0003e4000f121844 */
[----:B------:R-:W-:Y:S01]  /*5af0*/  IMAD.MOV.U32 R216, RZ, RZ, R244 ;  /* 0x000000ffffd87224 */ /* 0x000fe200078e00f4 */
[----:B------:R-:W-:Y:S01]  /*5b00*/  IADD3 R244, R17, -0x14, RZ ;  /* 0xffffffec11f47810 */ /* 0x000fe20007ffe0ff */
[----:B------:R1:W-:Y:S01]  /*5b10*/  LDGSTS.E [R175+0x9400], [R46.64], !P6 ;  /* 0x094000002eaf7fae */ /* 0x0003e2000f121844 */
[----:B------:R-:W-:Y:S02]  /*5b20*/  IMAD.MOV.U32 R217, RZ, RZ, R245 ;  /* 0x000000ffffd97224 */ /* 0x000fe400078e00f5 */
[----:B------:R-:W-:Y:S01]  /*5b30*/  IMAD.MOV.U32 R220, RZ, RZ, R250 ;  /* 0x000000ffffdc7224 */ /* 0x000fe200078e00fa */
[----:B------:R1:W-:Y:S01]  /*5b40*/  LDGSTS.E [R175+0x9600], [R44.64], !P6 ;  /* 0x096000002caf7fae */ /* 0x0003e2000f121844 */
[----:B------:R-:W-:Y:S01]  /*5b50*/  ISETP.GE.U32.AND P6, PT, R0, 0x7fffffd1, PT ;  /* 0x7fffffd10000780c */ /* 0x000fe20003fc6070 */
[----:B------:R-:W-:-:S02]  /*5b60*/  IMAD R0, R16, 0x1a, RZ ;  /* 0x0000001a10007824 */ /* 0x000fc400078e02ff */
[----:B------:R1:W-:Y:S01]  /*5b70*/  LDGSTS.E [R175+0xb000], [R42.64], !P0 ;  /* 0x0b0000002aaf7fae */ /* 0x0003e2000c121844 */
[----:B------:R-:W-:Y:S02]  /*5b80*/  IMAD.MOV.U32 R221, RZ, RZ, R251 ;  /* 0x000000ffffdd7224 */ /* 0x000fe400078e00fb */
[C---:B------:R-:W-:Y:S01]  /*5b90*/  IMAD.WIDE R250, R0.reuse, 0x4, R232 ;  /* 0x0000000400fa7825 */ /* 0x040fe200078e02e8 */
[----:B------:R1:W-:Y:S03]  /*5ba0*/  LDGSTS.E [R175+0xb200], [R40.64], !P0 ;  /* 0x0b20000028af7fae */ /* 0x0003e6000c121844 */
[----:B------:R-:W-:Y:S01]  /*5bb0*/  IMAD.WIDE R180, R0, 0x4, R228 ;  /* 0x0000000400b47825 */ /* 0x000fe200078e02e4 */
[----:B------:R1:W-:Y:S03]  /*5bc0*/  LDGSTS.E [R175+0xb400], [R38.64], !P0 ;  /* 0x0b40000026af7fae */ /* 0x0003e6000c121844 */
[----:B------:R-:W-:Y:S01]  /*5bd0*/  IMAD R176, R16, 0x1e, RZ ;  /* 0x0000001e10b07824 */ /* 0x000fe200078e02ff */
[----:B------:R1:W-:Y:S01]  /*5be0*/  LDGSTS.E [R175+0xb600], [R36.64], !P0 ;  /* 0x0b60000024af7fae */ /* 0x0003e2000c121844 */
[----:B------:R-:W-:Y:S01]  /*5bf0*/  ISETP.GE.U32.AND P0, PT, R244, 0x7fffffcd, PT ;  /* 0x7fffffcdf400780c */ /* 0x000fe20003f06070 */
[----:B------:R-:W-:-:S02]  /*5c00*/  IMAD.WIDE R244, R0, 0x4, R236 ;  /* 0x0000000400f47825 */ /* 0x000fc400078e02ec */
[----:B------:R2:W-:Y:S02]  /*5c10*/  STL.64 [R1+0x50], R180 ;  /* 0x000050b401007387 */ /* 0x0005e40000100a00 */
[----:B------:R-:W-:Y:S01]  /*5c20*/  IMAD.WIDE R178, R0, 0x4, R224 ;  /* 0x0000000400b27825 */ /* 0x000fe200078e02e0 */
[----:B------:R-:W-:Y:S01]  /*5c30*/  IADD3 R0, R17, -0x18, RZ ;  /* 0xffffffe811007810 */ /* 0x000fe20007ffe0ff */
[----:B------:R1:W-:Y:S02]  /*5c40*/  LDGSTS.E [R175+0xd000], [R244.64], !P2 ;  /* 0x0d000000f4af7fae */ /* 0x0003e4000d121844 */
[----:B------:R-:W-:Y:S02]  /*5c50*/  IMAD.WIDE R182, R176, 0x4, R236 ;  /* 0x00000004b0b67825 */ /* 0x000fe400078e02ec */
[----:B------:R1:W-:Y:S02]  /*5c60*/  LDGSTS.E [R175+0xd200], [R250.64], !P2 ;  /* 0x0d200000faaf7fae */ /* 0x0003e4000d121844 */
[----:B------:R-:W-:-:S02]  /*5c70*/  IMAD.MOV.U32 R174, RZ, RZ, 0x1f ;  /* 0x0000001fffae7424 */ /* 0x000fc400078e00ff */
[----:B------:R2:W-:Y:S04]  /*5c80*/  LDGSTS.E [R175+0xd400], [R180.64], !P2 ;  /* 0x0d400000b4af7fae */ /* 0x0005e8000d121844 */
[----:B------:R1:W-:Y:S04]  /*5c90*/  STL.64 [R1+0x68], R178 ;  /* 0x000068b201007387 */ /* 0x0003e80000100a00 */
[----:B------:R1:W-:Y:S01]  /*5ca0*/  LDGSTS.E [R175+0xd600], [R178.64], !P2 ;  /* 0x0d600000b2af7fae */ /* 0x0003e2000d121844 */
[----:B------:R-:W-:Y:S02]  /*5cb0*/  ISETP.GE.U32.AND P2, PT, R0, 0x7fffffc9, PT ;  /* 0x7fffffc90000780c */ /* 0x000fe40003f46070 */
[----:B------:R-:W-:Y:S01]  /*5cc0*/  IADD3 R0, R17, -0x1c, RZ ;  /* 0xffffffe411007810 */ /* 0x000fe20007ffe0ff */
[C---:B--2---:R-:W-:Y:S01]  /*5cd0*/  IMAD.WIDE R180, R176.reuse, 0x4, R232 ;  /* 0x00000004b0b47825 */ /* 0x044fe200078e02e8 */
[----:B------:R2:W-:Y:S04]  /*5ce0*/  LDGSTS.E [R175+0xf000], [R182.64], !P1 ;  /* 0x0f000000b6af7fae */ /* 0x0005e8000c921844 */
[----:B------:R2:W-:Y:S01]  /*5cf0*/  LDGSTS.E [R175+0xf200], [R180.64], !P1 ;  /* 0x0f200000b4af7fae */ /* 0x0005e2000c921844 */
[----:B-1----:R-:W-:-:S03]  /*5d00*/  IMAD.WIDE R178, R176, 0x4, R228 ;  /* 0x00000004b0b27825 */ /* 0x002fc600078e02e4 */
[----:B------:R-:W-:Y:S01]  /*5d10*/  STL.64 [R1+0xd0], R182 ;  /* 0x0000d0b601007387 */ /* 0x000fe20000100a00 */
[----:B------:R-:W-:-:S03]  /*5d20*/  IMAD.WIDE R176, R176, 0x4, R224 ;  /* 0x00000004b0b07825 */ /* 0x000fc600078e02e0 */
[----:B------:R2:W-:Y:S04]  /*5d30*/  LDGSTS.E [R175+0xf400], [R178.64], !P1 ;  /* 0x0f400000b2af7fae */ /* 0x0005e8000c921844 */
[----:B------:R2:W-:Y:S01]  /*5d40*/  LDGSTS.E [R175+0xf600], [R176.64], !P1 ;  /* 0x0f600000b0af7fae */ /* 0x0005e2000c921844 */
[----:B------:R-:W-:Y:S01]  /*5d50*/  ISETP.GE.U32.AND P1, PT, R0, 0x7fffffc5, PT ;  /* 0x7fffffc50000780c */ /* 0x000fe20003f26070 */
[----:B------:R-:W-:Y:S02]  /*5d60*/  IMAD R0, R16, 0x3, RZ ;  /* 0x0000000310007824 */ /* 0x000fe400078e02ff */
[----:B------:R-:W-:Y:S02]  /*5d70*/  STL.64 [R1+0xe8], R180 ;  /* 0x0000e8b401007387 */ /* 0x000fe40000100a00 */
[----:B---3--:R-:W-:-:S02]  /*5d80*/  IMAD.WIDE R200, R0, 0x4, R236 ;  /* 0x0000000400c87825 */ /* 0x008fc400078e02ec */
[----:B------:R1:W-:Y:S02]  /*5d90*/  STL.64 [R1+0x110], R178 ;  /* 0x000110b201007387 */ /* 0x0003e40000100a00 */
[C---:B----4-:R-:W-:Y:S01]  /*5da0*/  IMAD.WIDE R196, R0.reuse, 0x4, R232 ;  /* 0x0000000400c47825 */ /* 0x050fe200078e02e8 */
[----:B--2---:R-:W-:Y:S01]  /*5db0*/  LOP3.LUT R175, R213, 0x60, RZ, 0x3c, !PT ;  /* 0x00000060d5af7812 */ /* 0x004fe200078e3cff */
[----:B------:R2:W-:Y:S02]  /*5dc0*/  STL.64 [R1+0x118], R176 ;  /* 0x000118b001007387 */ /* 0x0005e40000100a00 */
[C---:B-----5:R-:W-:Y:S02]  /*5dd0*/  IMAD.WIDE R192, R0.reuse, 0x4, R228 ;  /* 0x0000000400c07825 */ /* 0x060fe400078e02e4 */
[----:B------:R-:W3:Y:S02]  /*5de0*/  S2R R213, SR_TID.X ;  /* 0x0000000000d57919 */ /* 0x000ee40000002100 */
[----:B------:R-:W-:-:S02]  /*5df0*/  IMAD.WIDE R188, R0, 0x4, R224 ;  /* 0x0000000400bc7825 */ /* 0x000fc400078e02e0 */
[----:B------:R4:W-:Y:S02]  /*5e00*/  LDGSTS.E [R175+0x1800], [R200.64], !P4 ;  /* 0x01800000c8af7fae */ /* 0x0009e4000e121844 */
[----:B-1----:R-:W-:Y:S02]  /*5e10*/  IMAD R178, R16, 0x7, RZ ;  /* 0x0000000710b27824 */ /* 0x002fe400078e02ff */
[----:B------:R1:W-:Y:S02]  /*5e20*/  LDGSTS.E [R175+0x1a00], [R196.64], !P4 ;  /* 0x01a00000c4af7fae */ /* 0x0003e4000e121844 */
[----:B------:R-:W-:Y:S01]  /*5e30*/  IMAD.WIDE R184, R178, 0x4, R236 ;  /* 0x00000004b2b87825 */ /* 0x000fe200078e02ec */
[----:B--2---:R-:W-:Y:S01]  /*5e40*/  IADD3 R177, R174, c[0x0][0x180], RZ ;  /* 0x00006000aeb17a10 */ /* 0x004fe20007ffe0ff */
[----:B------:R2:W-:Y:S02]  /*5e50*/  LDGSTS.E [R175+0x1c00], [R192.64], !P4 ;  /* 0x01c00000c0af7fae */ /* 0x0005e4000e121844 */
[C---:B------:R-:W-:Y:S01]  /*5e60*/  IMAD.WIDE R182, R178.reuse, 0x4, R232 ;  /* 0x00000004b2b67825 */ /* 0x040fe200078e02e8 */
[----:B------:R-:W-:Y:S01]  /*5e70*/  IADD3 R174, R17, -0x21, RZ ;  /* 0xffffffdf11ae7810 */ /* 0x000fe20007ffe0ff */
[----:B------:R5:W-:Y:S02]  /*5e80*/  LDGSTS.E [R175+0x1e00], [R188.64], !P4 ;  /* 0x01e00000bcaf7fae */ /* 0x000be4000e121844 */
[C---:B------:R-:W-:Y:S01]  /*5e90*/  IMAD.WIDE R180, R178.reuse, 0x4, R228 ;  /* 0x00000004b2b47825 */ /* 0x040fe200078e02e4 */
[----:B------:R-:W-:Y:S01]  /*5ea0*/  ISETP.GT.AND P4, PT, R177, 0x1f, PT ;  /* 0x0000001fb100780c */ /* 0x000fe20003f84270 */
[----:B------:R1:W-:Y:S02]  /*5eb0*/  LDGSTS.E [R175+0x3800], [R184.64], !P5 ;  /* 0x03800000b8af7fae */ /* 0x0003e4000e921844 */
[----:B------:R-:W-:Y:S01]  /*5ec0*/  IMAD.WIDE R178, R178, 0x4, R224 ;  /* 0x00000004b2b27825 */ /* 0x000fe200078e02e0 */
[----:B------:R-:W-:-:S02]  /*5ed0*/  SEL R0, RZ, 0x4, !P4 ;  /* 0x00000004ff007807 */ /* 0x000fc40006000000 */
[----:B---3--:R-:W-:Y:S01]  /*5ee0*/  LOP3.LUT R213, R213, 0x1f, RZ, 0xc0, !PT ;  /* 0x0000001fd5d57812 */ /* 0x008fe200078ec0ff */
[----:B------:R3:W-:Y:S01]  /*5ef0*/  LDGSTS.E [R175+0x3a00], [R182.64], !P5 ;  /* 0x03a00000b6af7fae */ /* 0x0007e2000e921844 */
[----:B------:R-:W-:-:S03]  /*5f00*/  IMAD R176, R16, 0xb, RZ ;  /* 0x0000000b10b07824 */ /* 0x000fc600078e02ff */
[----:B------:R1:W-:Y:S04]  /*5f10*/  LDGSTS.E [R175+0x3c00], [R180.64], !P5 ;  /* 0x03c00000b4af7fae */ /* 0x0003e8000e921844 */
[----:B------:R1:W-:Y:S01]  /*5f20*/  LDGSTS.E [R175+0x3e00], [R178.64], !P5 ;  /* 0x03e00000b2af7fae */ /* 0x0003e2000e921844 */
[----:B------:R-:W-:-:S03]  /*5f30*/  ISETP.GE.AND P5, PT, R213, c[0x0][0x180], PT ;  /* 0x00006000d5007a0c */ /* 0x000fc60003fa6270 */
[----:B------:R-:W2:Y:S01]  /*5f40*/  S2R R213, SR_TID.X ;  /* 0x0000000000d57919 */ /* 0x000ea20000002100 */
[----:B------:R-:W-:-:S03]  /*5f50*/  SEL R0, R0, RZ, !P5 ;  /* 0x000000ff00007207 */ /* 0x000fc60006800000 */
[----:B------:R-:W-:Y:S01]  /*5f60*/  STL.64 [R1+0x120], R200 ;  /* 0x000120c801007387 */ /* 0x000fe20000100a00 */
[----:B------:R-:W-:Y:S01]  /*5f70*/  ISETP.NE.U32.AND P5, PT, R0, RZ, PT ;  /* 0x000000ff0000720c */ /* 0x000fe20003fa5070 */
[----:B------:R-:W-:Y:S02]  /*5f80*/  IMAD R0, R16, 0xf, RZ ;  /* 0x0000000f10007824 */ /* 0x000fe400078e02ff */
[----:B------:R1:W-:Y:S04]  /*5f90*/  STL.64 [R1+0x140], R184 ;  /* 0x000140b801007387 */ /* 0x0003e80000100a00 */
[----:B------:R-:W-:Y:S04]  /*5fa0*/  STL.64 [R1+0x128], R196 ;  /* 0x000128c401007387 */ /* 0x000fe80000100a00 */
[----:B------:R2:W-:Y:S04]  /*5fb0*/  STL.64 [R1+0x130], R192 ;  /* 0x000130c001007387 */ /* 0x0005e80000100a00 */
[----:B------:R5:W-:Y:S01]  /*5fc0*/  STL.64 [R1+0x138], R188 ;  /* 0x000138bc01007387 */ /* 0x000be20000100a00 */
[----:B-1----:R-:W-:-:S03]  /*5fd0*/  IMAD.WIDE R184, R0, 0x4, R232 ;  /* 0x0000000400b87825 */ /* 0x002fc600078e02e8 */
[----:B------:R3:W-:Y:S04]  /*5fe0*/  STL.64 [R1+0x148], R182 ;  /* 0x000148b601007387 */ /* 0x0007e80000100a00 */
[----:B------:R1:W-:Y:S01]  /*5ff0*/  STL.64 [R1+0x150], R180 ;  /* 0x000150b401007387 */ /* 0x0003e20000100a00 */
[C---:B--2---:R-:W-:Y:S02]  /*6000*/  LOP3.LUT R192, R213.reuse, 0x60, RZ, 0xc0, !PT ;  /* 0x00000060d5c07812 */ /* 0x044fe400078ec0ff */
[----:B------:R-:W-:Y:S01]  /*6010*/  LOP3.LUT R213, R213, 0x7f, RZ, 0xc0, !PT ;  /* 0x0000007fd5d57812 */ /* 0x000fe200078ec0ff */
[----:B------:R2:W-:Y:S01]  /*6020*/  STL.64 [R1+0x158], R178 ;  /* 0x000158b201007387 */ /* 0x0005e20000100a00 */
[----:B-----5:R-:W-:-:S04]  /*6030*/  IMAD.WIDE R188, R0, 0x4, R236 ;  /* 0x0000000400bc7825 */ /* 0x020fc800078e02ec */
[----:B---3--:R-:W-:-:S04]  /*6040*/  IMAD.WIDE R182, R176, 0x4, R236 ;  /* 0x00000004b0b67825 */ /* 0x008fc800078e02ec */
[C---:B-1----:R-:W-:Y:S01]  /*6050*/  IMAD.WIDE R180, R176.reuse, 0x4, R232 ;  /* 0x00000004b0b47825 */ /* 0x042fe200078e02e8 */
[----:B------:R1:W-:Y:S03]  /*6060*/  STL.64 [R1+0x160], R182 ;  /* 0x000160b601007387 */ /* 0x0003e60000100a00 */
[C---:B--2---:R-:W-:Y:S01]  /*6070*/  IMAD.WIDE R178, R176.reuse, 0x4, R228 ;  /* 0x00000004b0b27825 */ /* 0x044fe200078e02e4 */
[----:B------:R1:W-:Y:S03]  /*6080*/  LDGSTS.E [R175+0x5800], [R182.64], !P3 ;  /* 0x05800000b6af7fae */ /* 0x0003e6000d921844 */
[----:B------:R-:W-:Y:S01]  /*6090*/  IMAD.WIDE R176, R176, 0x4, R224 ;  /* 0x00000004b0b07825 */ /* 0x000fe200078e02e0 */
[----:B------:R2:W-:Y:S04]  /*60a0*/  STL.64 [R1+0x168], R180 ;  /* 0x000168b401007387 */ /* 0x0005e80000100a00 */
[----:B------:R2:W-:Y:S04]  /*60b0*/  LDGSTS.E [R175+0x5a00], [R180.64], !P3 ;  /* 0x05a00000b4af7fae */ /* 0x0005e8000d921844 */
[----:B------:R3:W-:Y:S01]  /*60c0*/  STL.64 [R1+0x170], R178 ;  /* 0x000170b201007387 */ /* 0x0007e20000100a00 */
[----:B-1----:R-:W-:-:S03]  /*60d0*/  IMAD.WIDE R182, R0, 0x4, R228 ;  /* 0x0000000400b67825 */ /* 0x002fc600078e02e4 */
[----:B------:R3:W-:Y:S04]  /*60e0*/  LDGSTS.E [R175+0x5c00], [R178.64], !P3 ;  /* 0x05c00000b2af7fae */ /* 0x0007e8000d921844 */
[----:B------:R1:W-:Y:S01]  /*60f0*/  LDGSTS.E [R175+0x5e00], [R176.64], !P3 ;  /* 0x05e00000b0af7fae */ /* 0x0003e2000d921844 */
[----:B------:R-:W-:Y:S01]  /*6100*/  ISETP.GE.U32.AND P3, PT, R174, 0x7fffffc0, PT ;  /* 0x7fffffc0ae00780c */ /* 0x000fe20003f66070 */
[----:B--2---:R-:W-:Y:S01]  /*6110*/  IMAD.WIDE R180, R0, 0x4, R224 ;  /* 0x0000000400b47825 */ /* 0x004fe200078e02e0 */
[----:B------:R-:W-:Y:S01]  /*6120*/  IADD3 R174, R17, -0x20, RZ ;  /* 0xffffffe011ae7810 */ /* 0x000fe20007ffe0ff */
[----:B------:R1:W-:Y:S01]  /*6130*/  STL.64 [R1+0x178], R176 ;  /* 0x000178b001007387 */ /* 0x0003e20000100a00 */
[----:B------:R-:W-:Y:S01]  /*6140*/  SHF.R.U32.HI R0, RZ, 0x1, R192 ;  /* 0x00000001ff007819 */ /* 0x000fe200000116c0 */
[----:B------:R-:W-:-:S02]  /*6150*/  IMAD.SHL.U32 R17, R213, 0x4, RZ ;  /* 0x00000004d5117824 */ /* 0x000fc400078e00ff */
[C---:B---3--:R-:W-:Y:S01]  /*6160*/  IMAD R179, R16.reuse, 0x13, RZ ;  /* 0x0000001310b37824 */ /* 0x048fe200078e02ff */
[----:B------:R2:W-:Y:S01]  /*6170*/  STL.64 [R1+0x180], R188 ;  /* 0x000180bc01007387 */ /* 0x0005e20000100a00 */
[C---:B------:R-:W-:Y:S02]  /*6180*/  IMAD R178, R16.reuse, 0x17, RZ ;  /* 0x0000001710b27824 */ /* 0x040fe400078e02ff */
[----:B------:R-:W-:Y:S01]  /*6190*/  IMAD.WIDE R212, R179, 0x4, R236 ;  /* 0x00000004b3d47825 */ /* 0x000fe200078e02ec */
[----:B------:R2:W-:Y:S03]  /*61a0*/  LDGSTS.E [R175+0x7800], [R188.64], !P6 ;  /* 0x07800000bcaf7fae */ /* 0x0005e6000f121844 */
[C---:B-1----:R-:W-:Y:S01]  /*61b0*/  IMAD R177, R16.reuse, 0x1b, RZ ;  /* 0x0000001b10b17824 */ /* 0x042fe200078e02ff */
[----:B------:R-:W-:Y:S01]  /*61c0*/  STL.64 [R1+0x188], R184 ;  /* 0x000188b801007387 */ /* 0x000fe20000100a00 */
[----:B------:R-:W-:-:S02]  /*61d0*/  IMAD R176, R16, 0x1f, RZ ;  /* 0x0000001f10b07824 */ /* 0x000fc400078e02ff */
[C-C-:B----4-:R-:W-:Y:S01]  /*61e0*/  IMAD.WIDE R200, R178.reuse, 0x4, R236.reuse ;  /* 0x00000004b2c87825 */ /* 0x150fe200078e02ec */
[----:B------:R1:W-:Y:S03]  /*61f0*/  LDGSTS.E [R175+0x7a00], [R184.64], !P6 ;  /* 0x07a00000b8af7fae */ /* 0x0003e6000f121844 */
[----:B------:R-:W-:Y:S01]  /*6200*/  IMAD.WIDE R192, R177, 0x4, R236 ;  /* 0x00000004b1c07825 */ /* 0x000fe200078e02ec */
[----:B------:R3:W-:Y:S03]  /*6210*/  STL.64 [R1+0x190], R182 ;  /* 0x000190b601007387 */ /* 0x0007e60000100a00 */
[--C-:B------:R-:W-:Y:S01]  /*6220*/  IMAD.WIDE R208, R179, 0x4, R232.reuse ;  /* 0x00000004b3d07825 */ /* 0x100fe200078e02e8 */
[----:B------:R3:W-:Y:S03]  /*6230*/  LDGSTS.E [R175+0x7c00], [R182.64], !P6 ;  /* 0x07c00000b6af7fae */ /* 0x0007e6000f121844 */
[--C-:B------:R-:W-:Y:S01]  /*6240*/  IMAD.WIDE R196, R178, 0x4, R232.reuse ;  /* 0x00000004b2c47825 */ /* 0x100fe200078e02e8 */
[----:B------:R4:W-:Y:S03]  /*6250*/  STL.64 [R1+0x198], R180 ;  /* 0x000198b401007387 */ /* 0x0009e60000100a00 */
[----:B--2---:R-:W-:Y:S01]  /*6260*/  IMAD.WIDE R188, R177, 0x4, R232 ;  /* 0x00000004b1bc7825 */ /* 0x004fe200078e02e8 */
[----:B------:R-:W-:Y:S03]  /*6270*/  STL.64 [R1+0x1a8], R212 ;  /* 0x0001a8d401007387 */ /* 0x000fe60000100a00 */
[----:B------:R-:W-:Y:S01]  /*6280*/  IMAD.WIDE R204, R179, 0x4, R228 ;  /* 0x00000004b3cc7825 */ /* 0x000fe200078e02e4 */
[----:B------:R4:W-:Y:S01]  /*6290*/  LDGSTS.E [R175+0x7e00], [R180.64], !P6 ;  /* 0x07e00000b4af7fae */ /* 0x0009e2000f121844 */
[----:B------:R-:W-:-:S02]  /*62a0*/  ISETP.GE.U32.AND P6, PT, R174, 0x7fffffc1, PT ;  /* 0x7fffffc1ae00780c */ /* 0x000fc40003fc6070 */
[----:B---3--:R-:W-:Y:S01]  /*62b0*/  IMAD.WIDE R182, R176, 0x4, R236 ;  /* 0x00000004b0b67825 */ /* 0x008fe200078e02ec */
[----:B------:R-:W-:Y:S01]  /*62c0*/  STL.64 [R1+0x1c8], R200 ;  /* 0x0001c8c801007387 */ /* 0x000fe20000100a00 */
[----:B------:R-:W-:Y:S02]  /*62d0*/  LOP3.LUT R174, R17, R0, RZ, 0x3c, !PT ;  /* 0x0000000011ae7212 */ /* 0x000fe400078e3cff */
[----:B-1----:R-:W-:Y:S01]  /*62e0*/  IMAD.WIDE R184, R179, 0x4, R224 ;  /* 0x00000004b3b87825 */ /* 0x002fe200078e02e0 */
[----:B------:R-:W-:Y:S03]  /*62f0*/  STL.64 [R1+0x1e0], R192 ;  /* 0x0001e0c001007387 */ /* 0x000fe60000100a00 */
[----:B------:R-:W-:Y:S01]  /*6300*/  IMAD.SHL.U32 R16, R16, 0x20, RZ ;  /* 0x0000002010107824 */ /* 0x000fe200078e00ff */
[----:B------:R-:W-:Y:S01]  /*6310*/  STL.64 [R1+0x1e8], R182 ;  /* 0x0001e8b601007387 */ /* 0x000fe20000100a00 */
[----:B----4-:R-:W-:-:S03]  /*6320*/  IMAD.WIDE R180, R176, 0x4, R232 ;  /* 0x00000004b0b47825 */ /* 0x010fc600078e02e8 */
[----:B------:R-:W-:Y:S04]  /*6330*/  STL.64 [R1+0x1a0], R208 ;  /* 0x0001a0d001007387 */ /* 0x000fe80000100a00 */
[----:B------:R1:W-:Y:S01]  /*6340*/  LDGSTS.E [R175+0x9800], [R212.64], !P0 ;  /* 0x09800000d4af7fae */ /* 0x0003e2000c121844 */
[----:B------:R-:W-:Y:S01]  /*6350*/  LOP3.LUT R0, R174, 0x40, RZ, 0x3c, !PT ;  /* 0x00000040ae007812 */ /* 0x000fe200078e3cff */
[C---:B------:R-:W-:Y:S02]  /*6360*/  IMAD.WIDE R236, R16.reuse, 0x4, R236 ;  /* 0x0000000410ec7825 */ /* 0x040fe400078e02ec */
[----:B------:R-:W-:Y:S02]  /*6370*/  STL.64 [R1+0x1c0], R196 ;  /* 0x0001c0c401007387 */ /* 0x000fe40000100a00 */
[----:B------:R-:W-:-:S02]  /*6380*/  IMAD.WIDE R232, R16, 0x4, R232 ;  /* 0x0000000410e87825 */ /* 0x000fc400078e02e8 */
[----:B------:R-:W-:Y:S04]  /*6390*/  STL.64 [R1+0x1f8], R188 ;  /* 0x0001f8bc01007387 */ /* 0x000fe80000100a00 */
[----:B------:R-:W-:Y:S04]  /*63a0*/  STL.64 [R1+0x210], R180 ;  /* 0x000210b401007387 */ /* 0x000fe80000100a00 */
[----:B------:R1:W-:Y:S04]  /*63b0*/  LDGSTS.E [R175+0x9a00], [R208.64], !P0 ;  /* 0x09a00000d0af7fae */ /* 0x0003e8000c121844 */
[----:B------:R-:W-:Y:S04]  /*63c0*/  STL.64 [R1+0x1b0], R204 ;  /* 0x0001b0cc01007387 */ /* 0x000fe80000100a00 */
[----:B------:R1:W-:Y:S04]  /*63d0*/  LDGSTS.E [R175+0x9c00], [R204.64], !P0 ;  /* 0x09c00000ccaf7fae */ /* 0x0003e8000c121844 */
[----:B------:R2:W-:Y:S04]  /*63e0*/  STL.64 [R1+0x1b8], R184 ;  /* 0x0001b8b801007387 */ /* 0x0005e80000100a00 */
[----:B------:R2:W-:Y:S04]  /*63f0*/  LDGSTS.E [R175+0x9e00], [R184.64], !P0 ;  /* 0x09e00000b8af7fae */ /* 0x0005e8000c121844 */
[----:B------:R1:W-:Y:S04]  /*6400*/  LDGSTS.E [R175+0xb800], [R200.64], !P2 ;  /* 0x0b800000c8af7fae */ /* 0x0003e8000d121844 */
[----:B------:R1:W-:Y:S01]  /*6410*/  LDGSTS.E [R175+0xba00], [R196.64], !P2 ;  /* 0x0ba00000c4af7fae */ /* 0x0003e2000d121844 */
[----:B--2---:R-:W-:-:S04]  /*6420*/  IMAD.WIDE R184, R178, 0x4, R228 ;  /* 0x00000004b2b87825 */ /* 0x004fc800078e02e4 */
[----:B------:R-:W-:Y:S01]  /*6430*/  IMAD.WIDE R178, R178, 0x4, R224 ;  /* 0x00000004b2b27825 */ /* 0x000fe200078e02e0 */
[----:B------:R2:W-:Y:S04]  /*6440*/  STL.64 [R1+0x1d0], R184 ;  /* 0x0001d0b801007387 */ /* 0x0005e80000100a00 */
[----:B------:R2:W-:Y:S04]  /*6450*/  LDGSTS.E [R175+0xbc00], [R184.64], !P2 ;  /* 0x0bc00000b8af7fae */ /* 0x0005e8000d121844 */
[----:B------:R3:W-:Y:S04]  /*6460*/  STL.64 [R1+0x1d8], R178 ;  /* 0x0001d8b201007387 */ /* 0x0007e80000100a00 */
[----:B------:R3:W-:Y:S01]  /*6470*/  LDGSTS.E [R175+0xbe00], [R178.64], !P2 ;  /* 0x0be00000b2af7fae */ /* 0x0007e2000d121844 */
[----:B--2---:R-:W-:-:S03]  /*6480*/  IMAD.WIDE R184, R177, 0x4, R228 ;  /* 0x00000004b1b87825 */ /* 0x004fc600078e02e4 */
[----:B------:R1:W-:Y:S04]  /*6490*/  LDGSTS.E [R175+0xd800], [R192.64], !P1 ;  /* 0x0d800000c0af7fae */ /* 0x0003e8000c921844 */
[----:B------:R1:W-:Y:S01]  /*64a0*/  LDGSTS.E [R175+0xda00], [R188.64], !P1 ;  /* 0x0da00000bcaf7fae */ /* 0x0003e2000c921844 */
[----:B---3--:R-:W-:-:S03]  /*64b0*/  IMAD.WIDE R178, R177, 0x4, R224 ;  /* 0x00000004b1b27825 */ /* 0x008fc600078e02e0 */
        /* <DEDUP_REMOVED lines=8> */
[----:B------:R1:W-:Y:S04]  /*6540*/  LDGSTS.E [R175+0xfc00], [R178.64], !P6 ;  /* 0x0fc00000b2af7fae */ /* 0x0003e8000f121844 */
[----:B------:R1:W-:Y:S04]  /*6550*/  LDGSTS.E [R175+0xfe00], [R176.64], !P6 ;  /* 0x0fe00000b0af7fae */ /* 0x0003e8000f121844 */
[----:B------:R-:W0:Y:S04]  /*6560*/  LDGDEPBAR ;  /* 0x00000000000079af */ /* 0x000e280000000000 */
[----:B------:R1:W-:Y:S04]  /*6570*/  LDGSTS.E [R174+0x20000], [R32.64], P5 ;  /* 0x2000000020ae7fae */ /* 0x0003e8000a921844 */
        /* <DEDUP_REMOVED lines=17> */
[----:B------:R-:W-:Y:S04]  /*6690*/  STL.64 [R1+0x208], R178 ;  /* 0x000208b201007387 */ /* 0x000fe80000100a00 */
[----:B------:R1:W-:Y:S04]  /*66a0*/  LDGSTS.E [R174+0x24800], [R220.64], P5 ;  /* 0x24800000dcae7fae */ /* 0x0003e8000a921844 */
[----:B------:R2:W-:Y:S04]  /*66b0*/  STL.64 [R1+0x218], R176 ;  /* 0x000218b001007387 */ /* 0x0005e80000100a00 */
[----:B------:R3:W-:Y:S04]  /*66c0*/  LDGSTS.E [R174+0x24c00], [R222.64], P5 ;  /* 0x24c00000deae7fae */ /* 0x0007e8000a921844 */
[----:B------:R4:W-:Y:S04]  /*66d0*/  LDGSTS.E [R174+0x25000], [R214.64], P5 ;  /* 0x25000000d6ae7fae */ /* 0x0009e8000a921844 */
[----:B------:R5:W-:Y:S04]  /*66e0*/  LDGSTS.E [R174+0x25400], [R206.64], P5 ;  /* 0x25400000ceae7fae */ /* 0x000be8000a921844 */
[----:B---3--:R-:W3:Y:S04]  /*66f0*/  LDL.LU.64 R222, [R1+0x1bf0] ;  /* 0x001bf00001de7983 */ /* 0x008ee80000300a00 */
[----:B----4-:R-:W4:Y:S04]  /*6700*/  LDL.LU.64 R214, [R1+0x1be8] ;  /* 0x001be80001d67983 */ /* 0x010f280000300a00 */
[----:B-----5:R-:W5:Y:S04]  /*6710*/  LDL.LU.64 R206, [R1+0x1be0] ;  /* 0x001be00001ce7983 */ /* 0x020f680000300a00 */
[----:B------:R1:W-:Y:S04]  /*6720*/  LDGSTS.E [R174+0x25800], [R198.64], P5 ;  /* 0x25800000c6ae7fae */ /* 0x0003e8000a921844 */
[----:B------:R2:W-:Y:S04]  /*6730*/  LDGSTS.E [R174+0x25c00], [R190.64], P5 ;  /* 0x25c00000beae7fae */ /* 0x0005e8000a921844 */
[----:B------:R2:W-:Y:S04]  /*6740*/  LDGSTS.E [R174+0x26000], [R2.64], P5 ;  /* 0x2600000002ae7fae */ /* 0x0005e8000a921844 */
[----:B-1----:R-:W3:Y:S04]  /*6750*/  LDL.LU.64 R198, [R1+0x1bd8] ;  /* 0x001bd80001c67983 */ /* 0x002ee80000300a00 */
[----:B--2---:R-:W2:Y:S04]  /*6760*/  LDL.LU.64 R190, [R1+0x1bd0] ;  /* 0x001bd00001be7983 */ /* 0x004ea80000300a00 */
[----:B------:R-:W2:Y:S04]  /*6770*/  LDL.LU.64 R2, [R1+0x1bc8] ;  /* 0x001bc80001027983 */ /* 0x000ea80000300a00 */
[----:B------:R1:W-:Y:S04]  /*6780*/  LDGSTS.E [R174+0x26400], [R6.64], P5 ;  /* 0x2640000006ae7fae */ /* 0x0003e8000a921844 */
[----:B------:R1:W-:Y:S04]  /*6790*/  LDGSTS.E [R174+0x26800], [R10.64], P5 ;  /* 0x268000000aae7fae */ /* 0x0003e8000a921844 */
[----:B------:R1:W-:Y:S04]  /*67a0*/  LDGSTS.E [R174+0x26c00], [R14.64], P5 ;  /* 0x26c000000eae7fae */ /* 0x0003e8000a921844 */
[----:B-1----:R-:W2:Y:S04]  /*67b0*/  LDL.LU.64 R6, [R1+0x1bc0] ;  /* 0x001bc00001067983 */ /* 0x002ea80000300a00 */
[----:B------:R-:W2:Y:S04]  /*67c0*/  LDL.LU.64 R10, [R1+0x1bb8] ;  /* 0x001bb800010a7983 */ /* 0x000ea80000300a00 */
        /* <DEDUP_REMOVED lines=8> */
[----:B-1----:R-:W2:Y:S04]  /*6850*/  LDL.LU.64 R34, [R1+0x1b90] ;  /* 0x001b900001227983 */ /* 0x002ea80000300a00 */
[----:B------:R-:W3:Y:S04]  /*6860*/  LDL.64 R174, [R1+0x8] ;  /* 0x0000080001ae7983 */ /* 0x000ee80000100a00 */
        /* <DEDUP_REMOVED lines=8> */
[----:B------:R-:W4:Y:S04]  /*68f0*/  LDL.64 R200, [R1+0xa8] ;  /* 0x0000a80001c87983 */ /* 0x000f280000100a00 */
[----:B------:R-:W4:Y:S04]  /*6900*/  LDL.64 R204, [R1+0xb8] ;  /* 0x0000b80001cc7983 */ /* 0x000f280000100a00 */
[----:B------:R-:W4:Y:S04]  /*6910*/  LDL.64 R208, [R1+0xc8] ;  /* 0x0000c80001d07983 */ /* 0x000f280000100a00 */
[----:B------:R-:W4:Y:S04]  /*6920*/  LDL.64 R212, [R1+0xe0] ;  /* 0x0000e00001d47983 */ /* 0x000f280000100a00 */
[----:B------:R-:W4:Y:S04]  /*6930*/  LDL.64 R216, [R1+0xf8] ;  /* 0x0000f80001d87983 */ /* 0x000f280000100a00 */
[----:B------:R-:W4:Y:S04]  /*6940*/  LDL.64 R220, [R1+0x108] ;  /* 0x0001080001dc7983 */ /* 0x000f280000100a00 */
[----:B--2---:R1:W-:Y:S04]  /*6950*/  LDGSTS.E [R0+0x20200], [R34.64], P5 ;  /* 0x2020000022007fae */ /* 0x0043e8000a921844 */
        /* <DEDUP_REMOVED lines=8> */
[----:B---3--:R1:W-:Y:S04]  /*69e0*/  LDGSTS.E [R0+0x22600], [R198.64], P5 ;  /* 0x22600000c6007fae */ /* 0x0083e8000a921844 */
[----:B-----5:R1:W-:Y:S04]  /*69f0*/  LDGSTS.E [R0+0x22a00], [R206.64], P5 ;  /* 0x22a00000ce007fae */ /* 0x0203e8000a921844 */
[----:B----4-:R1:W-:Y:S04]  /*6a00*/  LDGSTS.E [R0+0x22e00], [R214.64], P5 ;  /* 0x22e00000d6007fae */ /* 0x0103e8000a921844 */
        /* <DEDUP_REMOVED lines=8> */
[----:B--2---:R-:W2:Y:S04]  /*6a90*/  LDL.LU.64 R174, [R1+0x1b88] ;  /* 0x001b880001ae7983 */ /* 0x004ea80000300a00 */
[----:B---3--:R-:W3:Y:S04]  /*6aa0*/  LDL.LU.64 R176, [R1+0x1b80] ;  /* 0x001b800001b07983 */ /* 0x008ee80000300a00 */
[----:B----4-:R-:W4:Y:S04]  /*6ab0*/  LDL.LU.64 R178, [R1+0x1b78] ;  /* 0x001b780001b27983 */ /* 0x010f280000300a00 */
[----:B------:R5:W-:Y:S04]  /*6ac0*/  LDGSTS.E [R0+0x25200], [R180.64], P5 ;  /* 0x25200000b4007fae */ /* 0x000be8000a921844 */
[----:B------:R1:W-:Y:S04]  /*6ad0*/  LDGSTS.E [R0+0x25600], [R182.64], P5 ;  /* 0x25600000b6007fae */ /* 0x0003e8000a921844 */
[----:B------:R1:W-:Y:S04]  /*6ae0*/  LDGSTS.E [R0+0x25a00], [R184.64], P5 ;  /* 0x25a00000b8007fae */ /* 0x0003e8000a921844 */
[----:B-----5:R-:W5:Y:S04]  /*6af0*/  LDL.LU.64 R180, [R1+0x1b70] ;  /* 0x001b700001b47983 */ /* 0x020f680000300a00 */
[----:B-1----:R-:W5:Y:S04]  /*6b00*/  LDL.LU.64 R182, [R1+0x1b68] ;  /* 0x001b680001b67983 */ /* 0x002f680000300a00 */
[----:B------:R-:W5:Y:S04]  /*6b10*/  LDL.LU.64 R184, [R1+0x1b60] ;  /* 0x001b600001b87983 */ /* 0x000f680000300a00 */
[----:B------:R1:W-:Y:S04]  /*6b20*/  LDGSTS.E [R0+0x25e00], [R188.64], P5 ;  /* 0x25e00000bc007fae */ /* 0x0003e8000a921844 */
[----:B------:R1:W-:Y:S04]  /*6b30*/  LDGSTS.E [R0+0x26200], [R192.64], P5 ;  /* 0x26200000c0007fae */ /* 0x0003e8000a921844 */
[----:B------:R1:W-:Y:S04]  /*6b40*/  LDGSTS.E [R0+0x26600], [R196.64], P5 ;  /* 0x26600000c4007fae */ /* 0x0003e8000a921844 */
[----:B-1----:R-:W5:Y:S04]  /*6b50*/  LDL.LU.64 R188, [R1+0x1b58] ;  /* 0x001b580001bc7983 */ /* 0x002f680000300a00 */
[----:B------:R-:W5:Y:S04]  /*6b60*/  LDL.LU.64 R192, [R1+0x1b50] ;  /* 0x001b500001c07983 */ /* 0x000f680000300a00 */
        /* <DEDUP_REMOVED lines=12> */
[----:B------:R-:W5:Y:S01]  /*6c30*/  LDL.LU.64 R220, [R1+0x1b18] ;  /* 0x001b180001dc7983 */ /* 0x000f620000300a00 */
[----:B------:R-:W-:-:S03]  /*6c40*/  IMAD.WIDE R228, R16, 0x4, R228 ;  /* 0x0000000410e47825 */ /* 0x000fc600078e02e4 */
[----:B------:R-:W0:Y:S01]  /*6c50*/  LDGDEPBAR ;  /* 0x00000000000079af */ /* 0x000e220000000000 */
[----:B------:R-:W-:-:S03]  /*6c60*/  IMAD.WIDE R224, R16, 0x4, R224 ;  /* 0x0000000410e07825 */ /* 0x000fc600078e02e0 */
[----:B------:R-:W-:Y:S01]  /*6c70*/  BAR.SYNC.DEFER_BLOCKING 0x0 ;  /* 0x0000000000007b1d */ /* 0x000fe20000010000 */
[----:B------:R-:W-:-:S04]  /*6c80*/  IMAD.WIDE R172, R16, 0x4, R172 ;  /* 0x0000000410ac7825 */ /* 0x000fc800078e02ac */
[C---:B------:R-:W-:Y:S01]  /*6c90*/  IMAD.WIDE R170, R16.reuse, 0x4, R170 ;  /* 0x0000000410aa7825 */ /* 0x040fe200078e02aa */
[----:B------:R-:W1:Y:S03]  /*6ca0*/  S2R R0, SR_TID.X ;  /* 0x0000000000007919 */ /* 0x000e660000002100 */
[C---:B------:R-:W-:Y:S01]  /*6cb0*/  IMAD.WIDE R168, R16.reuse, 0x4, R168 ;  /* 0x0000000410a87825 */ /* 0x040fe200078e02a8 */
[----:B------:R1:W-:Y:S03]  /*6cc0*/  STL [R1+0x16e4], R236 ;  /* 0x0016e4ec01007387 */ /* 0x0003e60000100800 */
[C---:B------:R-:W-:Y:S01]  /*6cd0*/  IMAD.WIDE R166, R16.reuse, 0x4, R166 ;  /* 0x0000000410a67825 */ /* 0x040fe200078e02a6 */
[----:B------:R1:W-:Y:S03]  /*6ce0*/  STL [R1+0x16e0], R237 ;  /* 0x0016e0ed01007387 */ /* 0x0003e60000100800 */
[C---:B------:R-:W-:Y:S01]  /*6cf0*/  IMAD.WIDE R164, R16.reuse, 0x4, R164 ;  /* 0x0000000410a47825 */ /* 0x040fe200078e02a4 */
[----:B------:R1:W-:Y:S03]  /*6d00*/  STL [R1+0x16ec], R232 ;  /* 0x0016ece801007387 */ /* 0x0003e60000100800 */
[C---:B------:R-:W-:Y:S01]  /*6d10*/  IMAD.WIDE R162, R16.reuse, 0x4, R162 ;  /* 0x0000000410a27825 */ /* 0x040fe200078e02a2 */
[----:B------:R1:W-:Y:S03]  /*6d20*/  STL [R1+0x16e8], R233 ;  /* 0x0016e8e901007387 */ /* 0x0003e60000100800 */
[C---:B------:R-:W-:Y:S01]  /*6d30*/  IMAD.WIDE R160, R16.reuse, 0x4, R160 ;  /* 0x0000000410a07825 */ /* 0x040fe200078e02a0 */
[----:B------:R-:W-:Y:S01]  /*6d40*/  @!PT LDS RZ, [RZ] ;  /* 0x00000000fffff984 */ /* 0x000fe20000000800 */
[----:B------:R-:W-:Y:S01]  /*6d50*/  @!PT LDS RZ, [RZ] ;  /* 0x00000000fffff984 */ /* 0x000fe20000000800 */
[----:B------:R-:W-:Y:S01]  /*6d60*/  @!PT LDS RZ, [RZ] ;  /* 0x00000000fffff984 */ /* 0x000fe20000000800 */
[----:B------:R1:W-:Y:S03]  /*6d70*/  LDGSTS.E [R17+0x10000], [R236.64], !P3 ;  /* 0x10000000ec117fae */ /* 0x0003e6000d921844 */
[C---:B------:R-:W-:Y:S01]  /*6d80*/  IMAD.WIDE R158, R16.reuse, 0x4, R158 ;  /* 0x00000004109e7825 */ /* 0x040fe200078e029e */
[----:B------:R-:W-:Y:S03]  /*6d90*/  STL [R1+0x16f4], R228 ;  /* 0x0016f4e401007387 */ /* 0x000fe60000100800 */
[C---:B------:R-:W-:Y:S01]  /*6da0*/  IMAD.WIDE R156, R16.reuse, 0x4, R156 ;  /* 0x00000004109c7825 */ /* 0x040fe200078e029c */
[----:B------:R-:W-:Y:S03]  /*6db0*/  STL [R1+0x16f0], R229 ;  /* 0x0016f0e501007387 */ /* 0x000fe60000100800 */
[----:B------:R-:W-:Y:S01]  /*6dc0*/  IMAD.WIDE R154, R16, 0x4, R154 ;  /* 0x00000004109a7825 */ /* 0x000fe200078e029a */
[----:B-1----:R-:W-:Y:S01]  /*6dd0*/  LOP3.LUT R236, R0, 0x7f, RZ, 0xc0, !PT ;  /* 0x0000007f00ec7812 */ /* 0x002fe200078ec0ff */
[----:B------:R-:W-:Y:S02]  /*6de0*/  STL [R1+0x16fc], R224 ;  /* 0x0016fce001007387 */ /* 0x000fe40000100800 */
[----:B------:R-:W-:-:S02]  /*6df0*/  IMAD.MOV.U32 R17, RZ, RZ, c[0x0][0x180] ;  /* 0x00006000ff117624 */ /* 0x000fc400078e00ff */
[----:B------:R-:W-:Y:S01]  /*6e00*/  IMAD.SHL.U32 R237, R236, 0x4, RZ ;  /* 0x00000004eced7824 */ /* 0x000fe200078e00ff */
[----:B------:R1:W-:Y:S01]  /*6e10*/  STL [R1+0x16f8], R225 ;  /* 0x0016f8e101007387 */ /* 0x0003e20000100800 */
[----:B------:R-:W-:-:S03]  /*6e20*/  IMAD.WIDE R152, R16, 0x4, R152 ;  /* 0x0000000410987825 */ /* 0x000fc600078e0298 */
[----:B------:R1:W-:Y:S01]  /*6e30*/  LDGSTS.E [R237+0x10200], [R232.64], !P3 ;  /* 0x10200000e8ed7fae */ /* 0x0003e2000d921844 */
[----:B------:R-:W-:-:S04]  /*6e40*/  IMAD.WIDE R150, R16, 0x4, R150 ;  /* 0x0000000410967825 */ /* 0x000fc800078e0296 */
[----:B------:R-:W-:-:S04]  /*6e50*/  IMAD.WIDE R148, R16, 0x4, R148 ;  /* 0x0000000410947825 */ /* 0x000fc800078e0294 */
[----:B------:R-:W-:Y:S02]  /*6e60*/  IMAD.SHL.U32 R236, R236, 0x4, RZ ;  /* 0x00000004ecec7824 */ /* 0x000fe400078e00ff */
[----:B------:R-:W-:Y:S01]  /*6e70*/  IMAD.WIDE R146, R16, 0x4, R146 ;  /* 0x0000000410927825 */ /* 0x000fe200078e0292 */
[----:B-1----:R-:W-:Y:S02]  /*6e80*/  LOP3.LUT R232, R0, 0x7f, RZ, 0xc0, !PT ;  /* 0x0000007f00e87812 */ /* 0x002fe400078ec0ff */
[C---:B------:R-:W-:Y:S01]  /*6e90*/  IADD3 R0, R17.reuse, -0x25, RZ ;  /* 0xffffffdb11007810 */ /* 0x040fe20007ffe0ff */
[----:B------:R-:W-:Y:S01]  /*6ea0*/  IMAD.WIDE R144, R16, 0x4, R144 ;  /* 0x0000000410907825 */ /* 0x000fe200078e0290 */
[----:B------:R-:W-:Y:S02]  /*6eb0*/  SHF.L.U32 R233, R232, 0x2, RZ ;  /* 0x00000002e8e97819 */ /* 0x000fe400000006ff */
[----:B------:R-:W-:Y:S01]  /*6ec0*/  ISETP.GE.U32.AND P0, PT, R0, 0x7fffffbc, PT ;  /* 0x7fffffbc0000780c */ /* 0x000fe20003f06070 */
[----:B------:R-:W-:Y:S01]  /*6ed0*/  IMAD.WIDE R142, R16, 0x4, R142 ;  /* 0x00000004108e7825 */ /* 0x000fe200078e028e */
[----:B------:R-:W-:Y:S01]  /*6ee0*/  IADD3 R0, R17, -0x29, RZ ;  /* 0xffffffd711007810 */ /* 0x000fe20007ffe0ff */
[----:B------:R1:W-:Y:S01]  /*6ef0*/  LDGSTS.E [R233+0x10400], [R228.64], !P3 ;  /* 0x10400000e4e97fae */ /* 0x0003e2000d921844 */
[----:B------:R-:W-:Y:S01]  /*6f00*/  LOP3.LUT R236, R236, 0x20, RZ, 0x3c, !PT ;  /* 0x00000020ecec7812 */ /* 0x000fe200078e3cff */
[----:B------:R-:W-:-:S02]  /*6f10*/  IMAD.WIDE R140, R16, 0x4, R140 ;  /* 0x00000004108c7825 */ /* 0x000fc400078e028c */
[----:B------:R1:W-:Y:S02]  /*6f20*/  LDGSTS.E [R233+0x10600], [R224.64], !P3 ;  /* 0x10600000e0e97fae */ /* 0x0003e4000d921844 */
[----:B------:R-:W-:-:S04]  /*6f30*/  IMAD.WIDE R138, R16, 0x4, R138 ;  /* 0x00000004108a7825 */ /* 0x000fc800078e028a */
[----:B------:R-:W-:-:S04]  /*6f40*/  IMAD.WIDE R136, R16, 0x4, R136 ;  /* 0x0000000410887825 */ /* 0x000fc800078e0288 */
[----:B------:R-:W-:Y:S01]  /*6f50*/  IMAD.WIDE R134, R16, 0x4, R134 ;  /* 0x0000000410867825 */ /* 0x000fe200078e0286 */
[----:B-1----:R-:W-:-:S03]  /*6f60*/  LOP3.LUT R225, R237, 0x40, RZ, 0x3c, !PT ;  /* 0x00000040ede17812 */ /* 0x002fc600078e3cff */
[----:B------:R-:W-:-:S04]  /*6f70*/  IMAD.WIDE R132, R16, 0x4, R132 ;  /* 0x0000000410847825 */ /* 0x000fc800078e0284 */
        /* <DEDUP_REMOVED lines=25> */
[----:B--2---:R-:W-:-:S04]  /*7110*/  IMAD.WIDE R174, R16, 0x4, R174 ;  /* 0x0000000410ae7825 */ /* 0x004fc800078e02ae */
[----:B---3--:R-:W-:-:S04]  /*7120*/  IMAD.WIDE R176, R16, 0x4, R176 ;  /* 0x0000000410b07825 */ /* 0x008fc800078e02b0 */
[----:B----4-:R-:W-:-:S04]  /*7130*/  IMAD.WIDE R178, R16, 0x4, R178 ;  /* 0x0000000410b27825 */ /* 0x010fc800078e02b2 */
[----:B------:R-:W-:-:S04]  /*7140*/  IMAD.WIDE R80, R16, 0x4, R80 ;  /* 0x0000000410507825 */ /* 0x000fc800078e0250 */
[----:B------:R-:W-:-:S04]  /*7150*/  IMAD.WIDE R78, R16, 0x4, R78 ;  /* 0x00000004104e7825 */ /* 0x000fc800078e024e */
[----:B------:R-:W-:-:S04]  /*7160*/  IMAD.WIDE R76, R16, 0x4, R76 ;  /* 0x00000004104c7825 */ /* 0x000fc800078e024c */
[----:B-----5:R-:W-:-:S04]  /*7170*/  IMAD.WIDE R180, R16, 0x4, R180 ;  /* 0x0000000410b47825 */ /* 0x020fc800078e02b4 */
        /* <DEDUP_REMOVED lines=20> */
[C---:B------:R-:W-:Y:S01]  /*72c0*/  IMAD.WIDE R56, R16.reuse, 0x4, R56 ;  /* 0x0000000410387825 */ /* 0x040fe200078e0238 */
[----:B------:R1:W-:Y:S03]  /*72d0*/  LDGSTS.E [R233+0x12000], [R220.64], !P0 ;  /* 0x12000000dce97fae */ /* 0x0003e6000c121844 */
[C---:B------:R-:W-:Y:S01]  /*72e0*/  IMAD.WIDE R54, R16.reuse, 0x4, R54 ;  /* 0x0000000410367825 */ /* 0x040fe200078e0236 */
[----:B------:R2:W-:Y:S03]  /*72f0*/  LDGSTS.E [R233+0x12200], [R216.64], !P0 ;  /* 0x12200000d8e97fae */ /* 0x0005e6000c121844 */
[C---:B------:R-:W-:Y:S01]  /*7300*/  IMAD.WIDE R52, R16.reuse, 0x4, R52 ;  /* 0x0000000410347825 */ /* 0x040fe200078e0234 */
[----:B------:R3:W-:Y:S03]  /*7310*/  LDGSTS.E [R233+0x12400], [R212.64], !P0 ;  /* 0x12400000d4e97fae */ /* 0x0007e6000c121844 */
[----:B------:R-:W-:Y:S01]  /*7320*/  IMAD.WIDE R50, R16, 0x4, R50 ;  /* 0x0000000410327825 */ /* 0x000fe200078e0232 */
[----:B------:R4:W-:Y:S01]  /*7330*/  LDGSTS.E [R233+0x12600], [R208.64], !P0 ;  /* 0x12600000d0e97fae */ /* 0x0009e2000c121844 */
[----:B------:R-:W-:-:S02]  /*7340*/  ISETP.GE.U32.AND P0, PT, R0, 0x7fffffb8, PT ;  /* 0x7fffffb80000780c */ /* 0x000fc40003f06070 */
[----:B------:R-:W-:Y:S01]  /*7350*/  IADD3 R0, R17, -0x2d, RZ ;  /* 0xffffffd311007810 */ /* 0x000fe20007ffe0ff */
[----:B------:R-:W-:Y:S01]  /*7360*/  STL [R1+0x1764], R220 ;  /* 0x001764dc01007387 */ /* 0x000fe20000100800 */
[----:B------:R-:W-:-:S03]  /*7370*/  IMAD.WIDE R48, R16, 0x4, R48 ;  /* 0x0000000410307825 */ /* 0x000fc600078e0230 */
[----:B------:R-:W-:Y:S01]  /*7380*/  STL [R1+0x1760], R221 ;  /* 0x001760dd01007387 */ /* 0x000fe20000100800 */
[----:B------:R-:W-:-:S03]  /*7390*/  IMAD.WIDE R46, R16, 0x4, R46 ;  /* 0x00000004102e7825 */ /* 0x000fc600078e022e */
[----:B------:R-:W-:Y:S01]  /*73a0*/  STL [R1+0x176c], R216 ;  /* 0x00176cd801007387 */ /* 0x000fe20000100800 */
[----:B------:R-:W-:-:S03]  /*73b0*/  IMAD.WIDE R44, R16, 0x4, R44 ;  /* 0x00000004102c7825 */ /* 0x000fc600078e022c */
[----:B------:R5:W-:Y:S04]  /*73c0*/  LDGSTS.E [R233+0x14000], [R204.64], !P0 ;  /* 0x14000000cce97fae */ /* 0x000be8000c121844 */
[----:B------:R1:W-:Y:S04]  /*73d0*/  LDGSTS.E [R233+0x14200], [R200.64], !P0 ;  /* 0x14200000c8e97fae */ /* 0x0003e8000c121844 */
[----:B------:R1:W-:Y:S04]  /*73e0*/  LDGSTS.E [R233+0x14400], [R196.64], !P0 ;  /* 0x14400000c4e97fae */ /* 0x0003e8000c121844 */
[----:B------:R1:W-:Y:S01]  /*73f0*/  LDGSTS.E [R233+0x14600], [R192.64], !P0 ;  /* 0x14600000c0e97fae */ /* 0x0003e2000c121844 */
[----:B------:R-:W-:-:S02]  /*7400*/  ISETP.GE.U32.AND P0, PT, R0, 0x7fffffb4, PT ;  /* 0x7fffffb40000780c */ /* 0x000fc40003f06070 */
[----:B------:R-:W-:Y:S01]  /*7410*/  IADD3 R0, R17, -0x31, RZ ;  /* 0xffffffcf11007810 */ /* 0x000fe20007ffe0ff */
[----:B------:R-:W-:Y:S04]  /*7420*/  STL [R1+0x1768], R217 ;  /* 0x001768d901007387 */ /* 0x000fe80000100800 */
[----:B------:R-:W-:Y:S04]  /*7430*/  STL [R1+0x1774], R212 ;  /* 0x001774d401007387 */ /* 0x000fe80000100800 */
[----:B------:R-:W-:Y:S04]  /*7440*/  STL [R1+0x1770], R213 ;  /* 0x001770d501007387 */ /* 0x000fe80000100800 */
[----:B------:R1:W-:Y:S04]  /*7450*/  LDGSTS.E [R233+0x16000], [R188.64], !P0 ;  /* 0x16000000bce97fae */ /* 0x0003e8000c121844 */
[----:B------:R1:W-:Y:S04]  /*7460*/  LDGSTS.E [R233+0x16200], [R184.64], !P0 ;  /* 0x16200000b8e97fae */ /* 0x0003e8000c121844 */
[----:B------:R1:W-:Y:S04]  /*7470*/  LDGSTS.E [R233+0x16400], [R182.64], !P0 ;  /* 0x16400000b6e97fae */ /* 0x0003e8000c121844 */
[----:B------:R1:W-:Y:S01]  /*7480*/  LDGSTS.E [R233+0x16600], [R180.64], !P0 ;  /* 0x16600000b4e97fae */ /* 0x0003e2000c121844 */
[----:B------:R-:W-:-:S02]  /*7490*/  ISETP.GE.U32.AND P0, PT, R0, 0x7fffffb0, PT ;  /* 0x7fffffb00000780c */ /* 0x000fc40003f06070 */
[----:B------:R-:W-:Y:S01]  /*74a0*/  IADD3 R0, R17, -0x35, RZ ;  /* 0xffffffcb11007810 */ /* 0x000fe20007ffe0ff */
[----:B------:R-:W-:Y:S04]  /*74b0*/  STL [R1+0x177c], R208 ;  /* 0x00177cd001007387 */ /* 0x000fe80000100800 */
[----:B------:R4:W-:Y:S04]  /*74c0*/  STL [R1+0x1778], R209 ;  /* 0x001778d101007387 */ /* 0x0009e80000100800 */
        /* <DEDUP_REMOVED lines=36> */
[----:B------:R1:W-:Y:S04]  /*7710*/  LDGSTS.E [R233+0x1e000], [R154.64], !P0 ;  /* 0x1e0000009ae97fae */ /* 0x0003e8000c121844 */
[----:B------:R-:W-:Y:S04]  /*7720*/  STL [R1+0x1ad8], R176 ;  /* 0x001ad8b001007387 */ /* 0x000fe80000100800 */
[----:B------:R1:W-:Y:S04]  /*7730*/  LDGSTS.E [R233+0x1e200], [R152.64], !P0 ;  /* 0x1e20000098e97fae */ /* 0x0003e8000c121844 */
[----:B------:R-:W-:Y:S04]  /*7740*/  STL [R1+0x1a64], R177 ;  /* 0x001a64b101007387 */ /* 0x000fe80000100800 */
[----:B------:R1:W-:Y:S04]  /*7750*/  LDGSTS.E [R233+0x1e400], [R150.64], !P0 ;  /* 0x1e40000096e97fae */ /* 0x0003e8000c121844 */
[----:B------:R-:W-:Y:S04]  /*7760*/  STL [R1+0x1ad4], R174 ;  /* 0x001ad4ae01007387 */ /* 0x000fe80000100800 */
        /* <DEDUP_REMOVED lines=176> */
[----:B----4-:R-:W4:Y:S04]  /*8270*/  LDL.LU.64 R208, [R1+0x50] ;  /* 0x0000500001d07983 */ /* 0x010f280000300a00 */
[----:B------:R1:W-:Y:S04]  /*8280*/  LDGSTS.E [R236+0x1e800], [R90.64], !P0 ;  /* 0x1e8000005aec7fae */ /* 0x0003e8000c121844 */
[----:B------:R1:W-:Y:S04]  /*8290*/  LDGSTS.E [R236+0x1ea00], [R88.64], !P0 ;  /* 0x1ea0000058ec7fae */ /* 0x0003e8000c121844 */
[----:B------:R1:W-:Y:S04]  /*82a0*/  LDGSTS.E [R236+0x1ec00], [R86.64], !P0 ;  /* 0x1ec0000056ec7fae */ /* 0x0003e8000c121844 */
[----:B------:R1:W-:Y:S01]  /*82b0*/  LDGSTS.E [R236+0x1ee00], [R84.64], !P0 ;  /* 0x1ee0000054ec7fae */ /* 0x0003e2000c121844 */
[----:B------:R-:W-:-:S02]  /*82c0*/  ISETP.GE.U32.AND P0, PT, R0, 0x7fffffbe, PT ;  /* 0x7fffffbe0000780c */ /* 0x000fc40003f06070 */
[----:B------:R-:W-:Y:S01]  /*82d0*/  IADD3 R0, R17, -0x27, RZ ;  /* 0xffffffd911007810 */ /* 0x000fe20007ffe0ff */
[----:B-1----:R-:W5:Y:S10]  /*82e0*/  LDL.LU.64 R236, [R1+0x68] ;  /* 0x0000680001ec7983 */ /* 0x002f740000300a00 */
[----:B------:R1:W-:Y:S04]  /*82f0*/  LDGSTS.E [R225+0x11000], [R82.64], !P0 ;  /* 0x1100000052e17fae */ /* 0x0003e8000c121844 */
[----:B------:R1:W-:Y:S04]  /*8300*/  LDGSTS.E [R225+0x11200], [R80.64], !P0 ;  /* 0x1120000050e17fae */ /* 0x0003e8000c121844 */
[----:B------:R1:W-:Y:S04]  /*8310*/  LDGSTS.E [R225+0x11400], [R78.64], !P0 ;  /* 0x114000004ee17fae */ /* 0x0003e8000c121844 */
[----:B------:R1:W-:Y:S01]  /*8320*/  LDGSTS.E [R225+0x11600], [R76.64], !P0 ;  /* 0x116000004ce17fae */ /* 0x0003e2000c121844 */
[----:B------:R-:W-:-:S02]  /*8330*/  ISETP.GE.U32.AND P0, PT, R0, 0x7fffffba, PT ;  /* 0x7fffffba0000780c */ /* 0x000fc40003f06070 */
[----:B------:R-:W-:-:S11]  /*8340*/  IADD3 R0, R17, -0x2b, RZ ;  /* 0xffffffd511007810 */ /* 0x000fd60007ffe0ff */
        /* <DEDUP_REMOVED lines=17> */
[----:B------:R-:W-:Y:S01]  /*8460*/  IADD3 R0, R17, -0x37, RZ ;  /* 0xffffffc911007810 */ /* 0x000fe20007ffe0ff */
[----:B------:R-:W-:-:S10]  /*8470*/  IMAD.WIDE R42, R16, 0x4, R42 ;  /* 0x00000004102a7825 */ /* 0x000fd400078e022a */
[----:B------:R1:W-:Y:S04]  /*8480*/  LDGSTS.E [R225+0x19000], [R50.64], !P0 ;  /* 0x1900000032e17fae */ /* 0x0003e8000c121844 */
[----:B------:R1:W-:Y:S04]  /*8490*/  LDGSTS.E [R225+0x19200], [R48.64], !P0 ;  /* 0x1920000030e17fae */ /* 0x0003e8000c121844 */
[----:B------:R1:W-:Y:S04]  /*84a0*/  LDGSTS.E [R225+0x19400], [R46.64], !P0 ;  /* 0x194000002ee17fae */ /* 0x0003e8000c121844 */
[----:B------:R1:W-:Y:S01]  /*84b0*/  LDGSTS.E [R225+0x19600], [R44.64], !P0 ;  /* 0x196000002ce17fae */ /* 0x0003e2000c121844 */
[----:B------:R-:W-:Y:S01]  /*84c0*/  ISETP.GE.U32.AND P0, PT, R0, 0x7fffffaa, PT ;  /* 0x7fffffaa0000780c */ /* 0x000fe20003f06070 */
[----:B------:R-:W-:-:S02]  /*84d0*/  IMAD.WIDE R40, R16, 0x4, R40 ;  /* 0x0000000410287825 */ /* 0x000fc400078e0228 */
[----:B------:R-:W-:Y:S04]  /*84e0*/  STL [R1+0x19cc], R42 ;  /* 0x0019cc2a01007387 */ /* 0x000fe80000100800 */
[----:B------:R-:W-:Y:S01]  /*84f0*/  STL [R1+0x1970], R43 ;  /* 0x0019702b01007387 */ /* 0x000fe20000100800 */
[----:B------:R-:W-:-:S03]  /*8500*/  IMAD.WIDE R38, R16, 0x4, R38 ;  /* 0x0000000410267825 */ /* 0x000fc600078e0226 */
[----:B------:R-:W-:Y:S01]  /*8510*/  STL [R1+0x19c8], R40 ;  /* 0x0019c82801007387 */ /* 0x000fe20000100800 */
[----:B------:R-:W-:-:S03]  /*8520*/  IMAD.WIDE R36, R16, 0x4, R36 ;  /* 0x0000000410247825 */ /* 0x000fc600078e0224 */
[----:B------:R-:W-:Y:S01]  /*8530*/  STL [R1+0x1974], R41 ;  /* 0x0019742901007387 */ /* 0x000fe20000100800 */
[----:B------:R-:W-:-:S03]  /*8540*/  IADD3 R0, R17, -0x3b, RZ ;  /* 0xffffffc511007810 */ /* 0x000fc60007ffe0ff */
[----:B---3--:R-:W3:Y:S04]  /*8550*/  LDL.LU.64 R212, [R1+0xd0] ;  /* 0x0000d00001d47983 */ /* 0x008ee80000300a00 */
[----:B------:R-:W3:Y:S04]  /*8560*/  LDL.LU.64 R228, [R1+0xe8] ;  /* 0x0000e80001e47983 */ /* 0x000ee80000300a00 */
[----:B------:R1:W-:Y:S04]  /*8570*/  LDGSTS.E [R225+0x1b000], [R42.64], !P0 ;  /* 0x1b0000002ae17fae */ /* 0x0003e8000c121844 */
[----:B------:R1:W-:Y:S04]  /*8580*/  LDGSTS.E [R225+0x1b200], [R40.64], !P0 ;  /* 0x1b20000028e17fae */ /* 0x0003e8000c121844 */
[----:B------:R1:W-:Y:S04]  /*8590*/  LDGSTS.E [R225+0x1b400], [R38.64], !P0 ;  /* 0x1b40000026e17fae */ /* 0x0003e8000c121844 */
[----:B------:R1:W-:Y:S01]  /*85a0*/  LDGSTS.E [R225+0x1b600], [R36.64], !P0 ;  /* 0x1b60000024e17fae */ /* 0x0003e2000c121844 */
[----:B------:R-:W-:-:S03]  /*85b0*/  ISETP.GE.U32.AND P0, PT, R0, 0x7fffffa6, PT ;  /* 0x7fffffa60000780c */ /* 0x000fc60003f06070 */
[----:B------:R-:W-:Y:S04]  /*85c0*/  STL [R1+0x19c4], R38 ;  /* 0x0019c42601007387 */ /* 0x000fe80000100800 */
[----:B------:R1:W-:Y:S04]  /*85d0*/  STL [R1+0x19b4], R39 ;  /* 0x0019b42701007387 */ /* 0x0003e80000100800 */
[----:B------:R-:W-:Y:S04]  /*85e0*/  STL [R1+0x19c0], R36 ;  /* 0x0019c02401007387 */ /* 0x000fe80000100800 */
[----:B------:R1:W-:Y:S04]  /*85f0*/  STL [R1+0x19b8], R37 ;  /* 0x0019b82501007387 */ /* 0x0003e80000100800 */
[----:B--2---:R-:W2:Y:S01]  /*8600*/  LDL.LU.64 R216, [R1+0x110] ;  /* 0x0001100001d87983 */ /* 0x004ea20000300a00 */
[----:B-1----:R-:W-:-:S03]  /*8610*/  IMAD.WIDE R38, R16, 0x4, R244 ;  /* 0x0000000410267825 */ /* 0x002fc600078e02f4 */
[----:B------:R-:W2:Y:S01]  /*8620*/  LDL.LU.64 R220, [R1+0x118] ;  /* 0x0001180001dc7983 */ /* 0x000ea20000300a00 */
[----:B------:R-:W-:-:S03]  /*8630*/  IMAD.WIDE R36, R16, 0x4, R250 ;  /* 0x0000000410247825 */ /* 0x000fc600078e02fa */
[----:B------:R-:W-:Y:S04]  /*8640*/  STL [R1+0x19bc], R38 ;  /* 0x0019bc2601007387 */ /* 0x000fe80000100800 */
[----:B------:R4:W-:Y:S04]  /*8650*/  LDGSTS.E [R225+0x1d000], [R38.64], !P0 ;  /* 0x1d00000026e17fae */ /* 0x0009e8000c121844 */
[----:B------:R4:W-:Y:S04]  /*8660*/  STL [R1+0x19a4], R39 ;  /* 0x0019a42701007387 */ /* 0x0009e80000100800 */
[----:B------:R-:W-:Y:S04]  /*8670*/  STL [R1+0x19b0], R36 ;  /* 0x0019b02401007387 */ /* 0x000fe80000100800 */
[----:B------:R5:W-:Y:S04]  /*8680*/  LDGSTS.E [R225+0x1d200], [R36.64], !P0 ;  /* 0x1d20000024e17fae */ /* 0x000be8000c121844 */
[----:B------:R5:W-:Y:S01]  /*8690*/  STL [R1+0x19a8], R37 ;  /* 0x0019a82501007387 */ /* 0x000be20000100800 */
[----:B----4-:R-:W-:-:S05]  /*86a0*/  IMAD.WIDE R38, R16, 0x4, R208 ;  /* 0x0000000410267825 */ /* 0x010fca00078e02d0 */
[----:B------:R-:W-:Y:S01]  /*86b0*/  STL [R1+0x19ac], R38 ;  /* 0x0019ac2601007387 */ /* 0x000fe20000100800 */
[----:B------:R-:W-:-:S03]  /*86c0*/  IADD3 R0, R17, -0x3f, RZ ;  /* 0xffffffc111007810 */ /* 0x000fc60007ffe0ff */
[----:B------:R3:W-:Y:S01]  /*86d0*/  LDGSTS.E [R225+0x1d400], [R38.64], !P0 ;  /* 0x1d40000026e17fae */ /* 0x0007e2000c121844 */
[----:B-----5:R-:W-:-:S03]  /*86e0*/  IMAD.WIDE R36, R16, 0x4, R236 ;  /* 0x0000000410247825 */ /* 0x020fc600078e02ec */
[----:B------:R-:W4:Y:S04]  /*86f0*/  LDL.LU.64 R236, [R1+0x120] ;  /* 0x0001200001ec7983 */ /* 0x000f280000300a00 */
[----:B------:R3:W-:Y:S04]  /*8700*/  STL [R1+0x1994], R39 ;  /* 0x0019942701007387 */ /* 0x0007e80000100800 */
[----:B------:R-:W5:Y:S04]  /*8710*/  LDL.LU.64 R208, [R1+0x128] ;  /* 0x0001280001d07983 */ /* 0x000f680000300a00 */
[----:B------:R1:W-:Y:S01]  /*8720*/  LDGSTS.E [R225+0x1d600], [R36.64], !P0 ;  /* 0x1d60000024e17fae */ /* 0x0003e2000c121844 */
[----:B------:R-:W-:-:S03]  /*8730*/  ISETP.GE.U32.AND P0, PT, R0, 0x7fffffa2, PT ;  /* 0x7fffffa20000780c */ /* 0x000fc60003f06070 */
[----:B------:R-:W-:Y:S04]  /*8740*/  STL [R1+0x19a0], R36 ;  /* 0x0019a02401007387 */ /* 0x000fe80000100800 */
[----:B------:R1:W-:Y:S01]  /*8750*/  STL [R1+0x1998], R37 ;  /* 0x0019982501007387 */ /* 0x0003e20000100800 */
[----:B---3--:R-:W-:-:S03]  /*8760*/  IMAD.WIDE R38, R16, 0x4, R212 ;  /* 0x0000000410267825 */ /* 0x008fc600078e02d4 */
[----:B------:R-:W3:Y:S01]  /*8770*/  LDL.LU.64 R212, [R1+0x130] ;  /* 0x0001300001d47983 */ /* 0x000ee20000300a00 */
[----:B-1----:R-:W-:-:S03]  /*8780*/  IMAD.WIDE R36, R16, 0x4, R228 ;  /* 0x0000000410247825 */ /* 0x002fc600078e02e4 */
[----:B------:R-:W3:Y:S04]  /*8790*/  LDL.LU.64 R228, [R1+0x138] ;  /* 0x0001380001e47983 */ /* 0x000ee80000300a00 */
[----:B------:R-:W-:Y:S04]  /*87a0*/  STL [R1+0x199c], R38 ;  /* 0x00199c2601007387 */ /* 0x000fe80000100800 */
[----:B------:R2:W-:Y:S04]  /*87b0*/  LDGSTS.E [R225+0x1f000], [R38.64], !P0 ;  /* 0x1f00000026e17fae */ /* 0x0005e8000c121844 */
[----:B------:R2:W-:Y:S04]  /*87c0*/  STL [R1+0x1984], R39 ;  /* 0x0019842701007387 */ /* 0x0005e80000100800 */
[----:B------:R-:W-:Y:S04]  /*87d0*/  STL [R1+0x1990], R36 ;  /* 0x0019902401007387 */ /* 0x000fe80000100800 */
[----:B------:R1:W-:Y:S04]  /*87e0*/  STL [R1+0x1988], R37 ;  /* 0x0019882501007387 */ /* 0x0003e80000100800 */
[----:B------:R1:W-:Y:S01]  /*87f0*/  LDGSTS.E [R225+0x1f200], [R36.64], !P0 ;  /* 0x1f20000024e17fae */ /* 0x0003e2000c121844 */
[----:B--2---:R-:W-:-:S05]  /*8800*/  IMAD.WIDE R38, R16, 0x4, R216 ;  /* 0x0000000410267825 */ /* 0x004fca00078e02d8 */
[----:B------:R-:W-:Y:S01]  /*8810*/  STL [R1+0x198c], R38 ;  /* 0x00198c2601007387 */ /* 0x000fe20000100800 */
[----:B-1----:R-:W-:-:S03]  /*8820*/  IMAD.WIDE R36, R16, 0x4, R220 ;  /* 0x0000000410247825 */ /* 0x002fc600078e02dc */
[----:B------:R-:W2:Y:S04]  /*8830*/  LDL.LU.64 R216, [R1+0x140] ;  /* 0x0001400001d87983 */ /* 0x000ea80000300a00 */
[----:B------:R4:W-:Y:S04]  /*8840*/  STL [R1+0x1978], R39 ;  /* 0x0019782701007387 */ /* 0x0009e80000100800 */
[----:B------:R-:W2:Y:S04]  /*8850*/  LDL.LU.64 R220, [R1+0x148] ;  /* 0x0001480001dc7983 */ /* 0x000ea80000300a00 */
[----:B------:R1:W-:Y:S04]  /*8860*/  LDGSTS.E [R225+0x1f400], [R38.64], !P0 ;  /* 0x1f40000026e17fae */ /* 0x0003e8000c121844 */
[----:B------:R-:W-:Y:S04]  /*8870*/  STL [R1+0x1980], R36 ;  /* 0x0019802401007387 */ /* 0x000fe80000100800 */
[----:B------:R1:W-:Y:S04]  /*8880*/  LDGSTS.E [R225+0x1f600], [R36.64], !P0 ;  /* 0x1f60000024e17fae */ /* 0x0003e8000c121844 */
[----:B------:R5:W-:Y:S04]  /*8890*/  STL [R1+0x197c], R37 ;  /* 0x00197c2501007387 */ /* 0x000be80000100800 */
[----:B-1----:R-:W2:Y:S01]  /*88a0*/  LDL.LU.64 R224, [R1+0x150] ;  /* 0x0001500001e07983 */ /* 0x002ea20000300a00 */
[----:B----4-:R-:W-:-:S03]  /*88b0*/  IMAD.WIDE R38, R16, 0x4, R236 ;  /* 0x0000000410267825 */ /* 0x010fc600078e02ec */
[----:B------:R-:W4:Y:S01]  /*88c0*/  LDL.LU.64 R236, [R1+0x158] ;  /* 0x0001580001ec7983 */ /* 0x000f220000300a00 */
[----:B------:R-:W-:Y:S01]  /*88d0*/  IADD3 R0, R17, -0x24, RZ ;  /* 0xffffffdc11007810 */ /* 0x000fe20007ffe0ff */
[----:B------:R-:W-:-:S03]  /*88e0*/  IMAD.SHL.U32 R232, R232, 0x4, RZ ;  /* 0x00000004e8e87824 */ /* 0x000fc600078e00ff */
[----:B------:R-:W-:Y:S01]  /*88f0*/  ISETP.GE.U32.AND P0, PT, R0, 0x7fffffbd, PT ;  /* 0x7fffffbd0000780c */ /* 0x000fe20003f06070 */
[----:B-----5:R-:W-:Y:S01]  /*8900*/  IMAD.WIDE R36, R16, 0x4, R208 ;  /* 0x0000000410247825 */ /* 0x020fe200078e02d0 */
[----:B------:R-:W-:Y:S01]  /*8910*/  LOP3.LUT R232, R232, 0x60, RZ, 0x3c, !PT ;  /* 0x00000060e8e87812 */ /* 0x000fe200078e3cff */
[----:B------:R-:W-:Y:S04]  /*8920*/  STL [R1+0x1744], R38 ;  /* 0x0017442601007387 */ /* 0x000fe80000100800 */
[----:B------:R3:W-:Y:S04]  /*8930*/  STL [R1+0x1740], R39 ;  /* 0x0017402701007387 */ /* 0x0007e80000100800 */
[----:B------:R-:W-:Y:S04]  /*8940*/  STL [R1+0x174c], R36 ;  /* 0x00174c2401007387 */ /* 0x000fe80000100800 */
[----:B------:R3:W-:Y:S04]  /*8950*/  LDGSTS.E [R232+0x11800], [R38.64], !P0 ;  /* 0x1180000026e87fae */ /* 0x0007e8000c121844 */
[----:B------:R1:W-:Y:S04]  /*8960*/  LDGSTS.E [R232+0x11a00], [R36.64], !P0 ;  /* 0x11a0000024e87fae */ /* 0x0003e8000c121844 */
[----:B------:R1:W-:Y:S01]  /*8970*/  STL [R1+0x1748], R37 ;  /* 0x0017482501007387 */ /* 0x0003e20000100800 */
[----:B------:R-:W-:Y:S01]  /*8980*/  IADD3 R0, R17, -0x28, RZ ;  /* 0xffffffd811007810 */ /* 0x000fe20007ffe0ff */
[----:B---3--:R-:W-:-:S04]  /*8990*/  IMAD.WIDE R38, R16, 0x4, R212 ;  /* 0x0000000410267825 */ /* 0x008fc800078e02d4 */
[----:B-1----:R-:W-:Y:S01]  /*89a0*/  IMAD.WIDE R36, R16, 0x4, R228 ;  /* 0x0000000410247825 */ /* 0x002fe200078e02e4 */
[----:B------:R2:W-:Y:S04]  /*89b0*/  LDGSTS.E [R232+0x11c00], [R38.64], !P0 ;  /* 0x11c0000026e87fae */ /* 0x0005e8000c121844 */
[----:B------:R-:W3:Y:S04]  /*89c0*/  LDL.LU.64 R228, [R1+0x160] ;  /* 0x0001600001e47983 */ /* 0x000ee80000300a00 */
[----:B------:R-:W-:Y:S04]  /*89d0*/  STL [R1+0x1754], R38 ;  /* 0x0017542601007387 */ /* 0x000fe80000100800 */
[----:B------:R2:W-:Y:S04]  /*89e0*/  STL [R1+0x1750], R39 ;  /* 0x0017502701007387 */ /* 0x0005e80000100800 */
[----:B------:R-:W5:Y:S04]  /*89f0*/  LDL.LU.64 R208, [R1+0x168] ;  /* 0x0001680001d07983 */ /* 0x000f680000300a00 */
[----:B------:R-:W-:Y:S04]  /*8a00*/  STL [R1+0x175c], R36 ;  /* 0x00175c2401007387 */ /* 0x000fe80000100800 */
[----:B------:R1:W-:Y:S04]  /*8a10*/  STL [R1+0x1758], R37 ;  /* 0x0017582501007387 */ /* 0x0003e80000100800 */
[----:B------:R-:W5:Y:S04]  /*8a20*/  LDL.LU.64 R212, [R1+0x170] ;  /* 0x0001700001d47983 */ /* 0x000f680000300a00 */
[----:B------:R1:W-:Y:S01]  /*8a30*/  LDGSTS.E [R232+0x11e00], [R36.64], !P0 ;  /* 0x11e0000024e87fae */ /* 0x0003e2000c121844 */
[----:B------:R-:W-:Y:S01]  /*8a40*/  ISETP.GE.U32.AND P0, PT, R0, 0x7fffffb9, PT ;  /* 0x7fffffb90000780c */ /* 0x000fe20003f06070 */
[----:B--2---:R-:W-:-:S02]  /*8a50*/  IMAD.WIDE R38, R16, 0x4, R216 ;  /* 0x0000000410267825 */ /* 0x004fc400078e02d8 */
[----:B------:R-:W2:Y:S02]  /*8a60*/  LDL.LU.64 R216, [R1+0x178] ;  /* 0x0001780001d87983 */ /* 0x000ea40000300a00 */
[C---:B-1----:R-:W-:Y:S02]  /*8a70*/  IMAD.WIDE R36, R16.reuse, 0x4, R220 ;  /* 0x0000000410247825 */ /* 0x042fe400078e02dc */
[----:B------:R-:W-:Y:S04]  /*8a80*/  STL [R1+0x1800], R38 ;  /* 0x0018002601007387 */ /* 0x000fe80000100800 */
[----:B------:R-:W-:Y:S04]  /*8a90*/  STL [R1+0x17fc], R39 ;  /* 0x0017fc2701007387 */ /* 0x000fe80000100800 */
[----:B------:R1:W-:Y:S04]  /*8aa0*/  LDGSTS.E [R232+0x13800], [R38.64], !P0 ;  /* 0x1380000026e87fae */ /* 0x0003e8000c121844 */
[----:B------:R-:W-:Y:S04]  /*8ab0*/  STL [R1+0x1808], R36 ;  /* 0x0018082401007387 */ /* 0x000fe80000100800 */
[----:B------:R4:W-:Y:S04]  /*8ac0*/  LDGSTS.E [R232+0x13a00], [R36.64], !P0 ;  /* 0x13a0000024e87fae */ /* 0x0009e8000c121844 */
[----:B------:R4:W-:Y:S02]  /*8ad0*/  STL [R1+0x1804], R37 ;  /* 0x0018042501007387 */ /* 0x0009e40000100800 */
[----:B----4-:R-:W-:-:S02]  /*8ae0*/  IMAD.WIDE R36, R16, 0x4, R236 ;  /* 0x0000000410247825 */ /* 0x010fc400078e02ec */
[----:B------:R-:W4:Y:S02]  /*8af0*/  LDL.LU.64 R236, [R1+0x180] ;  /* 0x0001800001ec7983 */ /* 0x000f240000300a00 */
[----:B-1----:R-:W-:Y:S01]  /*8b00*/  IMAD.WIDE R38, R16, 0x4, R224 ;  /* 0x0000000410267825 */ /* 0x002fe200078e02e0 */
[----:B------:R-:W-:-:S04]  /*8b10*/  IADD3 R0, R17, -0x2c, RZ ;  /* 0xffffffd411007810 */ /* 0x000fc80007ffe0ff */
[----:B------:R3:W-:Y:S04]  /*8b20*/  LDGSTS.E [R232+0x13c00], [R38.64], !P0 ;  /* 0x13c0000026e87fae */ /* 0x0007e8000c121844 */
[----:B------:R-:W-:Y:S04]  /*8b30*/  STL [R1+0x1810], R38 ;  /* 0x0018102601007387 */ /* 0x000fe80000100800 */
[----:B------:R5:W-:Y:S01]  /*8b40*/  LDGSTS.E [R232+0x13e00], [R36.64], !P0 ;  /* 0x13e0000024e87fae */ /* 0x000be2000c121844 */
[----:B------:R-:W-:-:S03]  /*8b50*/  ISETP.GE.U32.AND P0, PT, R0, 0x7fffffb5, PT ;  /* 0x7fffffb50000780c */ /* 0x000fc60003f06070 */
[----:B------:R3:W-:Y:S04]  /*8b60*/  STL [R1+0x180c], R39 ;  /* 0x00180c2701007387 */ /* 0x0007e80000100800 */
[----:B------:R-:W4:Y:S04]  /*8b70*/  LDL.LU.64 R220, [R1+0x188] ;  /* 0x0001880001dc7983 */ /* 0x000f280000300a00 */
[----:B------:R-:W-:Y:S04]  /*8b80*/  STL [R1+0x1818], R36 ;  /* 0x0018182401007387 */ /* 0x000fe80000100800 */
[----:B------:R5:W-:Y:S04]  /*8b90*/  STL [R1+0x1814], R37 ;  /* 0x0018142501007387 */ /* 0x000be80000100800 */
[----:B------:R-:W4:Y:S01]  /*8ba0*/  LDL.LU.64 R224, [R1+0x190] ;  /* 0x0001900001e07983 */ /* 0x000f220000300a00 */
[----:B---3--:R-:W-:-:S03]  /*8bb0*/  IMAD.WIDE R38, R16, 0x4, R228 ;  /* 0x0000000410267825 */ /* 0x008fc600078e02e4 */
[----:B------:R-:W3:Y:S04]  /*8bc0*/  LDL.LU.64 R228, [R1+0x198] ;  /* 0x0001980001e47983 */ /* 0x000ee80000300a00 */
[----:B------:R-:W-:Y:S04]  /*8bd0*/  STL [R1+0x1880], R38 ;  /* 0x0018802601007387 */ /* 0x000fe80000100800 */
[----:B------:R1:W-:Y:S01]  /*8be0*/  LDGSTS.E [R232+0x15800], [R38.64], !P0 ;  /* 0x1580000026e87fae */ /* 0x0003e2000c121844 */
[----:B-----5:R-:W-:-:S03]  /*8bf0*/  IMAD.WIDE R36, R16, 0x4, R208 ;  /* 0x0000000410247825 */ /* 0x020fc600078e02d0 */
[----:B------:R1:W-:Y:S04]  /*8c00*/  STL [R1+0x187c], R39 ;  /* 0x00187c2701007387 */ /* 0x0003e80000100800 */
[----:B------:R-:W-:Y:S04]  /*8c10*/  STL [R1+0x1888], R36 ;  /* 0x0018882401007387 */ /* 0x000fe80000100800 */
[----:B------:R2:W-:Y:S01]  /*8c20*/  LDGSTS.E [R232+0x15a00], [R36.64], !P0 ;  /* 0x15a0000024e87fae */ /* 0x0005e2000c121844 */
[----:B-1----:R-:W-:-:S03]  /*8c30*/  IMAD.WIDE R38, R16, 0x4, R212 ;  /* 0x0000000410267825 */ /* 0x002fc600078e02d4 */
[----:B------:R2:W-:Y:S04]  /*8c40*/  STL [R1+0x1884], R37 ;  /* 0x0018842501007387 */ /* 0x0005e80000100800 */
[----:B------:R-:W-:Y:S04]  /*8c50*/  STL [R1+0x1890], R38 ;  /* 0x0018902601007387 */ /* 0x000fe80000100800 */
[----:B------:R4:W-:Y:S04]  /*8c60*/  STL [R1+0x188c], R39 ;  /* 0x00188c2701007387 */ /* 0x0009e80000100800 */
[----:B------:R-:W5:Y:S01]  /*8c70*/  LDL.LU.64 R204, [R1+0x1a8] ;  /* 0x0001a80001cc7983 */ /* 0x000f620000300a00 */
[----:B--2---:R-:W-:-:S03]  /*8c80*/  IMAD.WIDE R36, R16, 0x4, R216 ;  /* 0x0000000410247825 */ /* 0x004fc600078e02d8 */
[----:B------:R-:W2:Y:S04]  /*8c90*/  LDL.LU.64 R208, [R1+0x1a0] ;  /* 0x0001a00001d07983 */ /* 0x000ea80000300a00 */
[----:B------:R-:W-:Y:S04]  /*8ca0*/  STL [R1+0x1898], R36 ;  /* 0x0018982401007387 */ /* 0x000fe80000100800 */
[----:B------:R1:W-:Y:S04]  /*8cb0*/  STL [R1+0x1894], R37 ;  /* 0x0018942501007387 */ /* 0x0003e80000100800 */
[----:B------:R-:W2:Y:S04]  /*8cc0*/  LDL.LU.64 R212, [R1+0x1b0] ;  /* 0x0001b00001d47983 */ /* 0x000ea80000300a00 */
[----:B------:R4:W-:Y:S01]  /*8cd0*/  LDGSTS.E [R232+0x15c00], [R38.64], !P0 ;  /* 0x15c0000026e87fae */ /* 0x0009e2000c121844 */
[----:B------:R-:W-:-:S03]  /*8ce0*/  IADD3 R0, R17, -0x30, RZ ;  /* 0xffffffd011007810 */ /* 0x000fc60007ffe0ff */
[----:B------:R1:W-:Y:S01]  /*8cf0*/  LDGSTS.E [R232+0x15e00], [R36.64], !P0 ;  /* 0x15e0000024e87fae */ /* 0x0003e2000c121844 */
[----:B----4-:R-:W-:-:S03]  /*8d00*/  IMAD.WIDE R38, R16, 0x4, R236 ;  /* 0x0000000410267825 */ /* 0x010fc600078e02ec */
[----:B------:R-:W4:Y:S01]  /*8d10*/  LDL.LU.64 R236, [R1+0x1b8] ;  /* 0x0001b80001ec7983 */ /* 0x000f220000300a00 */
[----:B------:R-:W-:-:S03]  /*8d20*/  ISETP.GE.U32.AND P0, PT, R0, 0x7fffffb1, PT ;  /* 0x7fffffb10000780c */ /* 0x000fc60003f06070 */
[----:B------:R-:W-:Y:S04]  /*8d30*/  STL [R1+0x191c], R38 ;  /* 0x00191c2601007387 */ /* 0x000fe80000100800 */
[----:B------:R1:W-:Y:S01]  /*8d40*/  STL [R1+0x1904], R39 ;  /* 0x0019042701007387 */ /* 0x0003e20000100800 */
[----:B------:R-:W-:-:S05]  /*8d50*/  IADD3 R0, R17, -0x34, RZ ;  /* 0xffffffcc11007810 */ /* 0x000fca0007ffe0ff */
[----:B------:R1:W-:Y:S02]  /*8d60*/  LDGSTS.E [R232+0x17800], [R38.64], !P0 ;  /* 0x1780000026e87fae */ /* 0x0003e4000c121844 */
[----:B-1----:R-:W-:-:S05]  /*8d70*/  IMAD.WIDE R36, R16, 0x4, R220 ;  /* 0x0000000410247825 */ /* 0x002fca00078e02dc */
[----:B------:R-:W-:Y:S04]  /*8d80*/  STL [R1+0x1910], R36 ;  /* 0x0019102401007387 */ /* 0x000fe80000100800 */
[----:B------:R3:W-:Y:S01]  /*8d90*/  LDGSTS.E [R232+0x17a00], [R36.64], !P0 ;  /* 0x17a0000024e87fae */ /* 0x0007e2000c121844 */
[----:B------:R-:W-:-:S03]  /*8da0*/  IMAD.WIDE R38, R16, 0x4, R224 ;  /* 0x0000000410267825 */ /* 0x000fc600078e02e0 */
[----:B------:R3:W-:Y:S04]  /*8db0*/  STL [R1+0x1908], R37 ;  /* 0x0019082501007387 */ /* 0x0007e80000100800 */
[----:B------:R5:W-:Y:S04]  /*8dc0*/  LDGSTS.E [R232+0x17c00], [R38.64], !P0 ;  /* 0x17c0000026e87fae */ /* 0x000be8000c121844 */
[----:B------:R-:W4:Y:S04]  /*8dd0*/  LDL.LU.64 R216, [R1+0x1c8] ;  /* 0x0001c80001d87983 */ /* 0x000f280000300a00 */
[----:B------:R-:W4:Y:S04]  /*8de0*/  LDL.LU.64 R220, [R1+0x1c0] ;  /* 0x0001c00001dc7983 */ /* 0x000f280000300a00 */
[----:B------:R-:W-:Y:S04]  /*8df0*/  STL [R1+0x190c], R38 ;  /* 0x00190c2601007387 */ /* 0x000fe80000100800 */
[----:B------:R5:W-:Y:S01]  /*8e00*/  STL [R1+0x18f4], R39 ;  /* 0x0018f42701007387 */ /* 0x000be20000100800 */
[----:B---3--:R-:W-:-:S05]  /*8e10*/  IMAD.WIDE R36, R16, 0x4, R228 ;  /* 0x0000000410247825 */ /* 0x008fca00078e02e4 */
[----:B------:R2:W-:Y:S01]  /*8e20*/  LDGSTS.E [R232+0x17e00], [R36.64], !P0 ;  /* 0x17e0000024e87fae */ /* 0x0005e2000c121844 */
[----:B------:R-:W-:-:S03]  /*8e30*/  ISETP.GE.U32.AND P0, PT, R0, 0x7fffffad, PT ;  /* 0x7fffffad0000780c */ /* 0x000fc60003f06070 */
[----:B------:R-:W-:Y:S04]  /*8e40*/  STL [R1+0x1900], R36 ;  /* 0x0019002401007387 */ /* 0x000fe80000100800 */
[----:B------:R2:W-:Y:S04]  /*8e50*/  STL [R1+0x18f8], R37 ;  /* 0x0018f82501007387 */ /* 0x0005e80000100800 */
[----:B------:R-:W3:Y:S04]  /*8e60*/  LDL.LU.64 R224, [R1+0x1d0] ;  /* 0x0001d00001e07983 */ /* 0x000ee80000300a00 */
[----:B------:R-:W3:Y:S01]  /*8e70*/  LDL.LU.64 R228, [R1+0x1d8] ;  /* 0x0001d80001e47983 */ /* 0x000ee20000300a00 */
[----:B-----5:R-:W-:-:S04]  /*8e80*/  IMAD.WIDE R38, R16, 0x4, R204 ;  /* 0x0000000410267825 */ /* 0x020fc800078e02cc */
[C---:B--2---:R-:W-:Y:S01]  /*8e90*/  IMAD.WIDE R36, R16.reuse, 0x4, R208 ;  /* 0x0000000410247825 */ /* 0x044fe200078e02d0 */
[----:B------:R-:W-:Y:S04]  /*8ea0*/  STL [R1+0x18fc], R38 ;  /* 0x0018fc2601007387 */ /* 0x000fe80000100800 */
[----:B------:R1:W-:Y:S04]  /*8eb0*/  LDGSTS.E [R232+0x19800], [R38.64], !P0 ;  /* 0x1980000026e87fae */ /* 0x0003e8000c121844 */
[----:B------:R1:W-:Y:S04]  /*8ec0*/  STL [R1+0x18e4], R39 ;  /* 0x0018e42701007387 */ /* 0x0003e80000100800 */
[----:B------:R-:W-:Y:S04]  /*8ed0*/  STL [R1+0x18f0], R36 ;  /* 0x0018f02401007387 */ /* 0x000fe80000100800 */
[----:B------:R4:W-:Y:S01]  /*8ee0*/  LDGSTS.E [R232+0x19a00], [R36.64], !P0 ;  /* 0x19a0000024e87fae */ /* 0x0009e2000c121844 */
[----:B-1----:R-:W-:-:S03]  /*8ef0*/  IMAD.WIDE R38, R16, 0x4, R212 ;  /* 0x0000000410267825 */ /* 0x002fc600078e02d4 */
[----:B------:R4:W-:Y:S04]  /*8f00*/  STL [R1+0x18e8], R37 ;  /* 0x0018e82501007387 */ /* 0x0009e80000100800 */
[----:B------:R-:W-:Y:S01]  /*8f10*/  STL [R1+0x18ec], R38 ;  /* 0x0018ec2601007387 */ /* 0x000fe20000100800 */
[----:B------:R-:W-:-:S03]  /*8f20*/  IADD3 R0, R17, -0x38, RZ ;  /* 0xffffffc811007810 */ /* 0x000fc60007ffe0ff */
[----:B------:R1:W-:Y:S01]  /*8f30*/  LDGSTS.E [R232+0x19c00], [R38.64], !P0 ;  /* 0x19c0000026e87fae */ /* 0x0003e2000c121844 */
[----:B----4-:R-:W-:-:S03]  /*8f40*/  IMAD.WIDE R36, R16, 0x4, R236 ;  /* 0x0000000410247825 */ /* 0x010fc600078e02ec */
[----:B------:R-:W2:Y:S04]  /*8f50*/  LDL.LU.64 R236, [R1+0x1e0] ;  /* 0x0001e00001ec7983 */ /* 0x000ea80000300a00 */
[----:B------:R4:W-:Y:S01]  /*8f60*/  LDGSTS.E [R232+0x19e00], [R36.64], !P0 ;  /* 0x19e0000024e87fae */ /* 0x0009e2000c121844 */
[----:B------:R-:W-:-:S03]  /*8f70*/  ISETP.GE.U32.AND P0, PT, R0, 0x7fffffa9, PT ;  /* 0x7fffffa90000780c */ /* 0x000fc60003f06070 */
[----:B------:R-:W5:Y:S04]  /*8f80*/  S2R R213, SR_TID.X ;  /* 0x0000000000d57919 */ /* 0x000f680000002100 */
[----:B------:R1:W-:Y:S04]  /*8f90*/  STL [R1+0x18d4], R39 ;  /* 0x0018d42701007387 */ /* 0x0003e80000100800 */
[----:B------:R-:W-:Y:S04]  /*8fa0*/  STL [R1+0x18e0], R36 ;  /* 0x0018e02401007387 */ /* 0x000fe80000100800 */
[----:B------:R4:W-:Y:S01]  /*8fb0*/  STL [R1+0x18d8], R37 ;  /* 0x0018d82501007387 */ /* 0x0009e20000100800 */
[----:B------:R-:W-:Y:S01]  /*8fc0*/  IADD3 R212, R17, -0x20, RZ ;  /* 0xffffffe011d47810 */ /* 0x000fe20007ffe0ff */
[----:B-1----:R-:W-:-:S04]  /*8fd0*/  IMAD.WIDE R38, R16, 0x4, R216 ;  /* 0x0000000410267825 */ /* 0x002fc800078e02d8 */
[----:B----4-:R-:W-:Y:S01]  /*8fe0*/  IMAD.WIDE R36, R16, 0x4, R220 ;  /* 0x0000000410247825 */ /* 0x010fe200078e02dc */
[----:B------:R-:W-:Y:S04]  /*8ff0*/  STL [R1+0x18dc], R38 ;  /* 0x0018dc2601007387 */ /* 0x000fe80000100800 */
[----:B------:R3:W-:Y:S04]  /*9000*/  LDGSTS.E [R232+0x1b800], [R38.64], !P0 ;  /* 0x1b80000026e87fae */ /* 0x0007e8000c121844 */
[----:B------:R3:W-:Y:S04]  /*9010*/  STL [R1+0x18c4], R39 ;  /* 0x0018c42701007387 */ /* 0x0007e80000100800 */
[----:B------:R-:W-:Y:S04]  /*9020*/  STL [R1+0x18d0], R36 ;  /* 0x0018d02401007387 */ /* 0x000fe80000100800 */
[----:B------:R1:W-:Y:S04]  /*9030*/  LDGSTS.E [R232+0x1ba00], [R36.64], !P0 ;  /* 0x1ba0000024e87fae */ /* 0x0003e8000c121844 */
[----:B------:R1:W-:Y:S01]  /*9040*/  STL [R1+0x18c8], R37 ;  /* 0x0018c82501007387 */ /* 0x0003e20000100800 */
[----:B-----5:R-:W-:-:S04]  /*9050*/  LOP3.LUT R213, R213, 0x1f, RZ, 0xc0, !PT ;  /* 0x0000001fd5d57812 */ /* 0x020fc800078ec0ff */
[----:B------:R-:W-:Y:S01]  /*9060*/  ISETP.GE.AND P2, PT, R213, R212, PT ;  /* 0x000000d4d500720c */ /* 0x000fe20003f46270 */
[----:B---3--:R-:W-:-:S04]  /*9070*/  IMAD.WIDE R38, R16, 0x4, R224 ;  /* 0x0000000410267825 */ /* 0x008fc800078e02e0 */
[----:B-1----:R-:W-:Y:S01]  /*9080*/  IMAD.WIDE R36, R16, 0x4, R228 ;  /* 0x0000000410247825 */ /* 0x002fe200078e02e4 */
[----:B------:R-:W-:Y:S04]  /*9090*/  STL [R1+0x18cc], R38 ;  /* 0x0018cc2601007387 */ /* 0x000fe80000100800 */
[----:B------:R-:W-:Y:S04]  /*90a0*/  STL [R1+0x18b4], R39 ;  /* 0x0018b42701007387 */ /* 0x000fe80000100800 */
[----:B------:R1:W-:Y:S04]  /*90b0*/  LDGSTS.E [R232+0x1bc00], [R38.64], !P0 ;  /* 0x1bc0000026e87fae */ /* 0x0003e8000c121844 */
[----:B------:R-:W-:Y:S04]  /*90c0*/  STL [R1+0x18c0], R36 ;  /* 0x0018c02401007387 */ /* 0x000fe80000100800 */
[----:B------:R2:W-:Y:S04]  /*90d0*/  LDGSTS.E [R232+0x1be00], [R36.64], !P0 ;  /* 0x1be0000024e87fae */ /* 0x0005e8000c121844 */
[----:B------:R2:W-:Y:S01]  /*90e0*/  STL [R1+0x18b8], R37 ;  /* 0x0018b82501007387 */ /* 0x0005e20000100800 */
[----:B------:R-:W-:-:S05]  /*90f0*/  IMAD.MOV.U32 R229, RZ, RZ, 0x1f ;  /* 0x0000001fffe57424 */ /* 0x000fca00078e00ff */
[----:B------:R-:W-:Y:S01]  /*9100*/  IADD3 R200, R229, c[0x0][0x180], RZ ;  /* 0x00006000e5c87a10 */ /* 0x000fe20007ffe0ff */
[----:B--2---:R-:W-:-:S05]  /*9110*/  IMAD.WIDE R36, R16, 0x4, R236 ;  /* 0x0000000410247825 */ /* 0x004fca00078e02ec */
[----:B------:R-:W-:Y:S04]  /*9120*/  STL [R1+0x18bc], R36 ;  /* 0x0018bc2401007387 */ /* 0x000fe80000100800 */
[----:B------:R2:W-:Y:S04]  /*9130*/  STL [R1+0x18ac], R37 ;  /* 0x0018ac2501007387 */ /* 0x0005e80000100800 */
[----:B------:R-:W3:Y:S04]  /*9140*/  LDL.LU.64 R182, [R1] ;  /* 0x0000000001b67983 */ /* 0x000ee80000300a00 */
[----:B------:R-:W4:Y:S04]  /*9150*/  LDL.LU.64 R208, [R1+0x8] ;  /* 0x0000080001d07983 */ /* 0x000f280000300a00 */
[----:B------:R-:W5:Y:S04]  /*9160*/  LDL.LU.64 R212, [R1+0x10] ;  /* 0x0000100001d47983 */ /* 0x000f680000300a00 */
[----:B------:R-:W2:Y:S04]  /*9170*/  LDL.LU.64 R184, [R1+0x18] ;  /* 0x0000180001b87983 */ /* 0x000ea80000300a00 */
[----:B------:R-:W2:Y:S04]  /*9180*/  LDL.LU.64 R216, [R1+0x20] ;  /* 0x0000200001d87983 */ /* 0x000ea80000300a00 */
[----:B------:R-:W2:Y:S04]  /*9190*/  LDL.LU.64 R220, [R1+0x28] ;  /* 0x0000280001dc7983 */ /* 0x000ea80000300a00 */
[----:B------:R-:W2:Y:S04]  /*91a0*/  LDL.LU.64 R188, [R1+0x30] ;  /* 0x0000300001bc7983 */ /* 0x000ea80000300a00 */
[----:B------:R-:W2:Y:S04]  /*91b0*/  LDL.LU.64 R224, [R1+0x38] ;  /* 0x0000380001e07983 */ /* 0x000ea80000300a00 */
[----:B------:R-:W2:Y:S04]  /*91c0*/  LDL.LU.64 R236, [R1+0x40] ;  /* 0x0000400001ec7983 */ /* 0x000ea80000300a00 */
[----:B------:R-:W2:Y:S04]  /*91d0*/  LDL.LU.64 R192, [R1+0x48] ;  /* 0x0000480001c07983 */ /* 0x000ea80000300a00 */
[----:B------:R-:W2:Y:S04]  /*91e0*/  LDL.LU.64 R196, [R1+0x58] ;  /* 0x0000580001c47983 */ /* 0x000ea80000300a00 */
[----:B------:R-:W1:Y:S04]  /*91f0*/  LDL.LU.64 R204, [R1+0x60] ;  /* 0x0000600001cc7983 */ /* 0x000e680000300a00 */
[----:B------:R-:W2:Y:S01]  /*9200*/  LDL.LU.64 R228, [R1+0x70] ;  /* 0x0000700001e47983 */ /* 0x000ea20000300a00 */
[----:B------:R-:W-:-:S02]  /*9210*/  IADD3 R0, R17, -0x3c, RZ ;  /* 0xffffffc411007810 */ /* 0x000fc40007ffe0ff */
[----:B------:R-:W-:Y:S02]  /*9220*/  ISETP.GT.AND P0, PT, R200, 0x3f, PT ;  /* 0x0000003fc800780c */ /* 0x000fe40003f04270 */
[----:B------:R-:W-:Y:S02]  /*9230*/  ISETP.GE.U32.AND P1, PT, R0, 0x7fffffa5, PT ;  /* 0x7fffffa50000780c */ /* 0x000fe40003f26070 */
[----:B------:R-:W-:-:S04]  /*9240*/  SEL R0, RZ, 0x4, P2 ;  /* 0x00000004ff007807 */ /* 0x000fc80001000000 */
[----:B------:R-:W-:-:S04]  /*9250*/  SEL R0, R0, RZ, P0 ;  /* 0x000000ff00007207 */ /* 0x000fc80000000000 */
[----:B------:R-:W-:Y:S01]  /*9260*/  ISETP.NE.U32.AND P2, PT, R0, RZ, PT ;  /* 0x000000ff0000720c */ /* 0x000fe20003f45070 */
[----:B------:R-:W-:Y:S02]  /*9270*/  IMAD.MOV.U32 R0, RZ, RZ, c[0x0][0x18c] ;  /* 0x00006300ff007624 */ /* 0x000fe400078e00ff */
[----:B------:R1:W-:Y:S02]  /*9280*/  LDGSTS.E [R232+0x1d800], [R36.64], !P1 ;  /* 0x1d80000024e87fae */ /* 0x0003e4000c921844 */
[----:B------:R-:W-:-:S04]  /*9290*/  IMAD.SHL.U32 R0, R0, 0x20, RZ ;  /* 0x0000002000007824 */ /* 0x000fc800078e00ff */
[----:B------:R-:W-:-:S04]  /*92a0*/  IMAD.WIDE R82, R0, 0x4, R34 ;  /* 0x0000000400527825 */ /* 0x000fc800078e0222 */
[C---:B------:R-:W-:Y:S01]  /*92b0*/  IMAD.WIDE R144, R0.reuse, 0x4, R30 ;  /* 0x0000000400907825 */ /* 0x040fe200078e021e */
[----:B------:R1:W-:Y:S03]  /*92c0*/  STL.64 [R1+0x1588], R82 ;  /* 0x0015885201007387 */ /* 0x0003e60000100a00 */
        /* <DEDUP_REMOVED lines=62> */
[----:B---3--:R-:W-:-:S04]  /*96b0*/  IMAD.WIDE R112, R0, 0x4, R182 ;  /* 0x0000000400707825 */ /* 0x008fc800078e02b6 */
[C---:B----4-:R-:W-:Y:S02]  /*96c0*/  IMAD.WIDE R48, R0.reuse, 0x4, R208 ;  /* 0x0000000400307825 */ /* 0x050fe400078e02d0 */
[----:B------:R-:W3:Y:S02]  /*96d0*/  LDL.LU.64 R208, [R1+0x78] ;  /* 0x0000780001d07983 */ /* 0x000ee40000300a00 */
[C---:B-----5:R-:W-:Y:S02]  /*96e0*/  IMAD.WIDE R110, R0.reuse, 0x4, R212 ;  /* 0x00000004006e7825 */ /* 0x060fe400078e02d4 */
[----:B------:R-:W4:Y:S02]  /*96f0*/  LDL.LU.64 R212, [R1+0x80] ;  /* 0x0000800001d47983 */ /* 0x000f240000300a00 */
[C---:B--2---:R-:W-:Y:S02]  /*9700*/  IMAD.WIDE R46, R0.reuse, 0x4, R184 ;  /* 0x00000004002e7825 */ /* 0x044fe400078e02b8 */
[----:B------:R2:W-:Y:S02]  /*9710*/  STL.64 [R1+0x1620], R112 ;  /* 0x0016207001007387 */ /* 0x0005e40000100a00 */
[----:B------:R-:W-:-:S02]  /*9720*/  IMAD.WIDE R108, R0, 0x4, R216 ;  /* 0x00000004006c7825 */ /* 0x000fc400078e02d8 */
[----:B------:R2:W-:Y:S02]  /*9730*/  STL.64 [R1+0x1508], R50 ;  /* 0x0015083201007387 */ /* 0x0005e40000100a00 */
[C---:B------:R-:W-:Y:S02]  /*9740*/  IMAD.WIDE R44, R0.reuse, 0x4, R220 ;  /* 0x00000004002c7825 */ /* 0x040fe400078e02dc */
[----:B------:R-:W5:Y:S04]  /*9750*/  LDL.LU.64 R216, [R1+0x88] ;  /* 0x0000880001d87983 */ /* 0x000f680000300a00 */
[----:B------:R2:W-:Y:S04]  /*9760*/  STL.64 [R1+0x1618], R110 ;  /* 0x0016186e01007387 */ /* 0x0005e80000100a00 */
[----:B------:R2:W-:Y:S01]  /*9770*/  STL.64 [R1+0x1500], R48 ;  /* 0x0015003001007387 */ /* 0x0005e20000100a00 */
[----:B------:R-:W-:-:S03]  /*9780*/  IMAD.WIDE R42, R0, 0x4, R224 ;  /* 0x00000004002a7825 */ /* 0x000fc600078e02e0 */
[----:B------:R-:W2:Y:S01]  /*9790*/  LDL.LU.64 R220, [R1+0x90] ;  /* 0x0000900001dc7983 */ /* 0x000ea20000300a00 */
[----:B------:R-:W-:-:S03]  /*97a0*/  IMAD.WIDE R104, R0, 0x4, R236 ;  /* 0x0000000400687825 */ /* 0x000fc600078e02ec */
[----:B------:R1:W-:Y:S04]  /*97b0*/  STL.64 [R1+0x1610], R108 ;  /* 0x0016106c01007387 */ /* 0x0003e80000100a00 */
[----:B------:R1:W-:Y:S04]  /*97c0*/  STL.64 [R1+0x14f8], R46 ;  /* 0x0014f82e01007387 */ /* 0x0003e80000100a00 */
[----:B------:R-:W2:Y:S04]  /*97d0*/  LDL.LU.64 R224, [R1+0x98] ;  /* 0x0000980001e07983 */ /* 0x000ea80000300a00 */
[----:B------:R-:W2:Y:S01]  /*97e0*/  LDL.LU.64 R236, [R1+0xa0] ;  /* 0x0000a00001ec7983 */ /* 0x000ea20000300a00 */
[----:B------:R-:W-:-:S05]  /*97f0*/  IMAD.WIDE R106, R0, 0x4, R188 ;  /* 0x00000004006a7825 */ /* 0x000fca00078e02bc */
[----:B------:R1:W-:Y:S01]  /*9800*/  STL.64 [R1+0x1608], R106 ;  /* 0x0016086a01007387 */ /* 0x0003e20000100a00 */
[----:B------:R-:W-:-:S03]  /*9810*/  IMAD.WIDE R100, R0, 0x4, R228 ;  /* 0x0000000400647825 */ /* 0x000fc600078e02e4 */
[----:B------:R1:W-:Y:S04]  /*9820*/  STL.64 [R1+0x14f0], R44 ;  /* 0x0014f02c01007387 */ /* 0x0003e80000100a00 */
[----:B------:R1:W-:Y:S04]  /*9830*/  STL.64 [R1+0x1600], R104 ;  /* 0x0016006801007387 */ /* 0x0003e80000100a00 */
[----:B------:R1:W-:Y:S04]  /*9840*/  STL.64 [R1+0x14e8], R42 ;  /* 0x0014e82a01007387 */ /* 0x0003e80000100a00 */
[----:B------:R-:W2:Y:S01]  /*9850*/  LDL.LU.64 R228, [R1+0xa8] ;  /* 0x0000a80001e47983 */ /* 0x000ea20000300a00 */
[----:B------:R-:W-:-:S03]  /*9860*/  IMAD.WIDE R102, R0, 0x4, R196 ;  /* 0x0000000400667825 */ /* 0x000fc600078e02c4 */
[----:B------:R-:W2:Y:S01]  /*9870*/  LDL.LU.64 R174, [R1+0xb0] ;  /* 0x0000b00001ae7983 */ /* 0x000ea20000300a00 */
[----:B------:R-:W-:-:S03]  /*9880*/  IMAD.WIDE R40, R0, 0x4, R192 ;  /* 0x0000000400287825 */ /* 0x000fc600078e02c0 */
[----:B------:R2:W-:Y:S01]  /*9890*/  STL.64 [R1+0x15f8], R102 ;  /* 0x0015f86601007387 */ /* 0x0005e20000100a00 */
[----:B-1----:R-:W-:-:S03]  /*98a0*/  IMAD.WIDE R38, R0, 0x4, R204 ;  /* 0x0000000400267825 */ /* 0x002fc600078e02cc */
[----:B------:R1:W-:Y:S04]  /*98b0*/  STL.64 [R1+0x14e0], R40 ;  /* 0x0014e02801007387 */ /* 0x0003e80000100a00 */
[----:B------:R-:W2:Y:S04]  /*98c0*/  LDL.LU.64 R176, [R1+0xb8] ;  /* 0x0000b80001b07983 */ /* 0x000ea80000300a00 */
[----:B------:R-:W2:Y:S04]  /*98d0*/  LDL.LU.64 R178, [R1+0xc0] ;  /* 0x0000c00001b27983 */ /* 0x000ea80000300a00 */
[----:B------:R-:W2:Y:S04]  /*98e0*/  LDL.LU.64 R180, [R1+0xc8] ;  /* 0x0000c80001b47983 */ /* 0x000ea80000300a00 */
[----:B------:R-:W2:Y:S04]  /*98f0*/  LDL.LU.64 R182, [R1+0xd8] ;  /* 0x0000d80001b67983 */ /* 0x000ea80000300a00 */
[----:B------:R1:W-:Y:S04]  /*9900*/  STL.64 [R1+0x15e8], R100 ;  /* 0x0015e86401007387 */ /* 0x0003e80000100a00 */
[----:B------:R1:W-:Y:S04]  /*9910*/  STL.64 [R1+0x15f0], R38 ;  /* 0x0015f02601007387 */ /* 0x0003e80000100a00 */
[----:B------:R-:W2:Y:S04]  /*9920*/  LDL.LU.64 R184, [R1+0xe0] ;  /* 0x0000e00001b87983 */ /* 0x000ea80000300a00 */
[----:B------:R-:W2:Y:S04]  /*9930*/  LDL.LU.64 R188, [R1+0xf0] ;  /* 0x0000f00001bc7983 */ /* 0x000ea80000300a00 */
[----:B------:R-:W2:Y:S04]  /*9940*/  LDL.LU.64 R192, [R1+0xf8] ;  /* 0x0000f80001c07983 */ /* 0x000ea80000300a00 */
[----:B------:R-:W2:Y:S01]  /*9950*/  LDL.LU.64 R196, [R1+0x100] ;  /* 0x0001000001c47983 */ /* 0x000ea20000300a00 */
[----:B---3--:R-:W-:-:S04]  /*9960*/  IMAD.WIDE R36, R0, 0x4, R208 ;  /* 0x0000000400247825 */ /* 0x008fc800078e02d0 */
[----:B----4-:R-:W-:-:S05]  /*9970*/  IMAD.WIDE R98, R0, 0x4, R212 ;  /* 0x0000000400627825 */ /* 0x010fca00078e02d4 */
[----:B------:R1:W-:Y:S04]  /*9980*/  STL.64 [R1+0x15d8], R98 ;  /* 0x0015d86201007387 */ /* 0x0003e80000100a00 */
[----:B------:R1:W-:Y:S04]  /*9990*/  STL.64 [R1+0x15e0], R36 ;  /* 0x0015e02401007387 */ /* 0x0003e80000100a00 */
[----:B------:R-:W3:Y:S01]  /*99a0*/  LDL.LU.64 R204, [R1+0x108] ;  /* 0x0001080001cc7983 */ /* 0x000ee20000300a00 */
[----:B-----5:R-:W-:-:S03]  /*99b0*/  IMAD.WIDE R34, R0, 0x4, R216 ;  /* 0x0000000400227825 */ /* 0x020fc600078e02d8 */
[----:B------:R-:W4:Y:S04]  /*99c0*/  LDL.LU.64 R208, [R1+0x1e8] ;  /* 0x0001e80001d07983 */ /* 0x000f280000300a00 */
[----:B------:R-:W5:Y:S01]  /*99d0*/  LDL.LU.64 R212, [R1+0x1f8] ;  /* 0x0001f80001d47983 */ /* 0x000f620000300a00 */
[----:B--2---:R-:W-:-:S03]  /*99e0*/  IMAD.WIDE R96, R0, 0x4, R220 ;  /* 0x0000000400607825 */ /* 0x004fc600078e02dc */
[----:B------:R-:W2:Y:S04]  /*99f0*/  LDL.LU.64 R216, [R1+0x1f0] ;  /* 0x0001f00001d87983 */ /* 0x000ea80000300a00 */
[----:B------:R-:W2:Y:S01]  /*9a00*/  LDL.LU.64 R220, [R1+0x200] ;  /* 0x0002000001dc7983 */ /* 0x000ea20000300a00 */
[----:B------:R-:W-:-:S03]  /*9a10*/  IMAD.WIDE R30, R0, 0x4, R224 ;  /* 0x00000004001e7825 */ /* 0x000fc600078e02e0 */
[----:B------:R-:W2:Y:S01]  /*9a20*/  LDL.LU.64 R224, [R1+0x210] ;  /* 0x0002100001e07983 */ /* 0x000ea20000300a00 */
[----:B------:R-:W-:-:S03]  /*9a30*/  IMAD.WIDE R94, R0, 0x4, R236 ;  /* 0x00000004005e7825 */ /* 0x000fc600078e02ec */
[----:B------:R-:W2:Y:S04]  /*9a40*/  LDL.LU.64 R236, [R1+0x208] ;  /* 0x0002080001ec7983 */ /* 0x000ea80000300a00 */
[----:B------:R1:W-:Y:S04]  /*9a50*/  STL.64 [R1+0x15c8], R96 ;  /* 0x0015c86001007387 */ /* 0x0003e80000100a00 */
[----:B------:R1:W-:Y:S01]  /*9a60*/  STL.64 [R1+0x15d0], R34 ;  /* 0x0015d02201007387 */ /* 0x0003e20000100a00 */
[----:B------:R-:W-:-:S03]  /*9a70*/  IMAD.WIDE R28, R0, 0x4, R228 ;  /* 0x00000004001c7825 */ /* 0x000fc600078e02e4 */
[----:B------:R-:W3:Y:S01]  /*9a80*/  LDL.LU.64 R228, [R1+0x218] ;  /* 0x0002180001e47983 */ /* 0x000ee20000300a00 */
[----:B------:R-:W-:-:S04]  /*9a90*/  IADD3 R17, R17, -0x40, RZ ;  /* 0xffffffc011117810 */ /* 0x000fc80007ffe0ff */
[----:B------:R-:W-:Y:S01]  /*9aa0*/  ISETP.GE.U32.AND P0, PT, R17, 0x7fffffa1, PT ;  /* 0x7fffffa11100780c */ /* 0x000fe20003f06070 */
        /* <DEDUP_REMOVED lines=11> */
[----:B------:R1:W-:Y:S04]  /*9b60*/  STL.64 [R1+0x16b8], R26 ;  /* 0x0016b81a01007387 */ /* 0x0003e80000100a00 */
[----:B------:R1:W-:Y:S04]  /*9b70*/  STL.64 [R1+0x15a0], R88 ;  /* 0x0015a05801007387 */ /* 0x0003e80000100a00 */
[----:B------:R1:W-:Y:S01]  /*9b80*/  STL.64 [R1+0x16b0], R24 ;  /* 0x0016b01801007387 */ /* 0x0003e20000100a00 */
[----:B------:R-:W-:-:S04]  /*9b90*/  IMAD.WIDE R22, R0, 0x4, R184 ;  /* 0x0000000400167825 */ /* 0x000fc800078e02b8 */
[----:B------:R-:W-:-:S04]  /*9ba0*/  IMAD.WIDE R86, R0, 0x4, R188 ;  /* 0x0000000400567825 */ /* 0x000fc800078e02bc */
[C---:B------:R-:W-:Y:S01]  /*9bb0*/  IMAD.WIDE R20, R0.reuse, 0x4, R192 ;  /* 0x0000000400147825 */ /* 0x040fe200078e02c0 */
[----:B------:R1:W-:Y:S03]  /*9bc0*/  STL.64 [R1+0x1598], R86 ;  /* 0x0015985601007387 */ /* 0x0003e60000100a00 */
[----:B------:R-:W-:Y:S01]  /*9bd0*/  IMAD.WIDE R84, R0, 0x4, R196 ;  /* 0x0000000400547825 */ /* 0x000fe200078e02c4 */
[----:B------:R1:W-:Y:S04]  /*9be0*/  STL.64 [R1+0x16a8], R22 ;  /* 0x0016a81601007387 */ /* 0x0003e80000100a00 */
[----:B------:R1:W-:Y:S04]  /*9bf0*/  STL.64 [R1+0x1590], R84 ;  /* 0x0015905401007387 */ /* 0x0003e80000100a00 */
[----:B------:R1:W-:Y:S04]  /*9c00*/  STL.64 [R1+0x16d0], R20 ;  /* 0x0016d01401007387 */ /* 0x0003e80000100a00 */
[----:B------:R-:W1:Y:S01]  /*9c10*/  S2R R201, SR_TID.X ;  /* 0x0000000000c97919 */ /* 0x000e620000002100 */
[----:B--2---:R-:W-:-:S03]  /*9c20*/  IMAD.WIDE R4, R16, 0x4, R236 ;  /* 0x0000000410047825 */ /* 0x004fc600078e02ec */
[----:B------:R-:W2:Y:S01]  /*9c30*/  S2R R237, SR_TID.X ;  /* 0x0000000000ed7919 */ /* 0x000ea20000002100 */
[----:B-----5:R-:W-:-:S04]  /*9c40*/  IMAD.WIDE R14, R16, 0x4, R212 ;  /* 0x00000004100e7825 */ /* 0x020fc800078e02d4 */
[C---:B------:R-:W-:Y:S01]  /*9c50*/  IMAD.WIDE R12, R16.reuse, 0x4, R216 ;  /* 0x00000004100c7825 */ /* 0x040fe200078e02d8 */
[----:B------:R1:W-:Y:S03]  /*9c60*/  LDGSTS.E [R232+0x1da00], [R14.64], !P1 ;  /* 0x1da000000ee87fae */ /* 0x0003e6000c921844 */
[C---:B------:R-:W-:Y:S01]  /*9c70*/  IMAD.WIDE R10, R16.reuse, 0x4, R220 ;  /* 0x00000004100a7825 */ /* 0x040fe200078e02dc */
[----:B------:R1:W-:Y:S03]  /*9c80*/  LDGSTS.E [R232+0x1dc00], [R12.64], !P1 ;  /* 0x1dc000000ce87fae */ /* 0x0003e6000c921844 */
[C---:B----4-:R-:W-:Y:S01]  /*9c90*/  IMAD.WIDE R8, R16.reuse, 0x4, R208 ;  /* 0x0000000410087825 */ /* 0x050fe200078e02d0 */
[----:B------:R4:W-:Y:S03]  /*9ca0*/  LDGSTS.E [R232+0x1de00], [R10.64], !P1 ;  /* 0x1de000000ae87fae */ /* 0x0009e6000c921844 */
[C---:B------:R-:W-:Y:S01]  /*9cb0*/  IMAD.WIDE R6, R16.reuse, 0x4, R224 ;  /* 0x0000000410067825 */ /* 0x040fe200078e02e0 */
[----:B------:R4:W-:Y:S03]  /*9cc0*/  LDGSTS.E [R232+0x1f800], [R8.64], !P0 ;  /* 0x1f80000008e87fae */ /* 0x0009e6000c121844 */
[----:B---3--:R-:W-:Y:S01]  /*9cd0*/  IMAD.WIDE R2, R16, 0x4, R228 ;  /* 0x0000000410027825 */ /* 0x008fe200078e02e4 */
[----:B------:R4:W-:Y:S01]  /*9ce0*/  LDGSTS.E [R232+0x1fa00], [R6.64], !P0 ;  /* 0x1fa0000006e87fae */ /* 0x0009e2000c121844 */
[----:B--2---:R-:W-:-:S03]  /*9cf0*/  LOP3.LUT R237, R237, 0x60, RZ, 0xc0, !PT ;  /* 0x00000060eded7812 */ /* 0x004fc600078ec0ff */
[----:B------:R4:W-:Y:S01]  /*9d00*/  LDGSTS.E [R232+0x1fc00], [R4.64], !P0 ;  /* 0x1fc0000004e87fae */ /* 0x0009e2000c121844 */
[----:B------:R-:W-:-:S03]  /*9d10*/  SHF.R.U32.HI R236, RZ, 0x1, R237 ;  /* 0x00000001ffec7819 */ /* 0x000fc600000116ed */
[----:B------:R4:W-:Y:S01]  /*9d20*/  LDGSTS.E [R232+0x1fe00], [R2.64], !P0 ;  /* 0x1fe0000002e87fae */ /* 0x0009e2000c121844 */
[----:B------:R-:W-:-:S03]  /*9d30*/  LOP3.LUT R236, R233, R236, RZ, 0x3c, !PT ;  /* 0x000000ece9ec7212 */ /* 0x000fc600078e3cff */
        /* <DEDUP_REMOVED lines=16> */
[----:B------:R4:W-:Y:S01]  /*9e40*/  LDGSTS.E [R236+0x2bc00], [R116.64], P2 ;  /* 0x2bc0000074ec7fae */ /* 0x0009e20009121844 */
[----:B------:R-:W-:-:S03]  /*9e50*/  SHF.R.U32.HI R237, RZ, 0x1, R237 ;  /* 0x00000001ffed7819 */ /* 0x000fc600000116ed */
[----:B------:R4:W-:Y:S04]  /*9e60*/  LDGSTS.E [R236+0x2c000], [R114.64], P2 ;  /* 0x2c00000072ec7fae */ /* 0x0009e80009121844 */
[----:B------:R4:W-:Y:S04]  /*9e70*/  LDGSTS.E [R236+0x2c400], [R112.64], P2 ;  /* 0x2c40000070ec7fae */ /* 0x0009e80009121844 */
[----:B------:R4:W-:Y:S04]  /*9e80*/  LDGSTS.E [R236+0x2c800], [R110.64], P2 ;  /* 0x2c8000006eec7fae */ /* 0x0009e80009121844 */
[----:B------:R4:W-:Y:S01]  /*9e90*/  LDGSTS.E [R236+0x2cc00], [R108.64], P2 ;  /* 0x2cc000006cec7fae */ /* 0x0009e20009121844 */
[----:B------:R-:W-:-:S03]  /*9ea0*/  LOP3.LUT R237, R233, R237, RZ, 0x3c, !PT ;  /* 0x000000ede9ed7212 */ /* 0x000fc600078e3cff */
[----:B------:R4:W-:Y:S04]  /*9eb0*/  LDGSTS.E [R236+0x2d000], [R106.64], P2 ;  /* 0x2d0000006aec7fae */ /* 0x0009e80009121844 */
[----:B------:R4:W-:Y:S04]  /*9ec0*/  LDGSTS.E [R236+0x2d400], [R104.64], P2 ;  /* 0x2d40000068ec7fae */ /* 0x0009e80009121844 */
[----:B------:R4:W-:Y:S01]  /*9ed0*/  LDGSTS.E [R236+0x2d800], [R102.64], P2 ;  /* 0x2d80000066ec7fae */ /* 0x0009e20009121844 */
[----:B------:R-:W-:-:S03]  /*9ee0*/  IMAD.WIDE R18, R0, 0x4, R204 ;  /* 0x0000000400127825 */ /* 0x000fc600078e02cc */
[----:B------:R4:W-:Y:S01]  /*9ef0*/  LDGSTS.E [R236+0x2dc00], [R100.64], P2 ;  /* 0x2dc0000064ec7fae */ /* 0x0009e20009121844 */
[----:B------:R-:W-:-:S03]  /*9f00*/  LOP3.LUT R237, R237, 0x40, RZ, 0x3c, !PT ;  /* 0x00000040eded7812 */ /* 0x000fc600078e3cff */
[----:B------:R4:W-:Y:S04]  /*9f10*/  LDGSTS.E [R236+0x2e000], [R98.64], P2 ;  /* 0x2e00000062ec7fae */ /* 0x0009e80009121844 */
[----:B------:R4:W-:Y:S04]  /*9f20*/  LDGSTS.E [R236+0x2e400], [R96.64], P2 ;  /* 0x2e40000060ec7fae */ /* 0x0009e80009121844 */
[----:B------:R4:W-:Y:S04]  /*9f30*/  LDGSTS.E [R236+0x2e800], [R94.64], P2 ;  /* 0x2e8000005eec7fae */ /* 0x0009e80009121844 */
[----:B------:R4:W-:Y:S04]  /*9f40*/  LDGSTS.E [R236+0x2ec00], [R92.64], P2 ;  /* 0x2ec000005cec7fae */ /* 0x0009e80009121844 */
[----:B------:R4:W-:Y:S04]  /*9f50*/  LDGSTS.E [R236+0x2f000], [R90.64], P2 ;  /* 0x2f0000005aec7fae */ /* 0x0009e80009121844 */
[----:B------:R4:W-:Y:S04]  /*9f60*/  LDGSTS.E [R236+0x2f400], [R88.64], P2 ;  /* 0x2f40000058ec7fae */ /* 0x0009e80009121844 */
[----:B------:R4:W-:Y:S04]  /*9f70*/  LDGSTS.E [R236+0x2f800], [R86.64], P2 ;  /* 0x2f80000056ec7fae */ /* 0x0009e80009121844 */
[----:B------:R4:W-:Y:S04]  /*9f80*/  STL.64 [R1+0x16c8], R18 ;  /* 0x0016c81201007387 */ /* 0x0009e80000100a00 */
[----:B------:R4:W-:Y:S04]  /*9f90*/  LDGSTS.E [R236+0x2fc00], [R84.64], P2 ;  /* 0x2fc0000054ec7fae */ /* 0x0009e80009121844 */
[----:B------:R4:W-:Y:S04]  /*9fa0*/  LDGSTS.E [R237+0x28200], [R82.64], P2 ;  /* 0x2820000052ed7fae */ /* 0x0009e80009121844 */
[----:B------:R4:W-:Y:S04]  /*9fb0*/  STL [R1+0x18b0], R14 ;  /* 0x0018b00e01007387 */ /* 0x0009e80000100800 */
        /* <DEDUP_REMOVED lines=46> */
[----:B------:R-:W0:Y:S01]  /*a2a0*/  LDGDEPBAR ;  /* 0x00000000000079af */ /* 0x000e220000000000 */
[----:B------:R-:W-:Y:S05]  /*a2b0*/  @P4 BRA `(.L_x_0) ;  /* 0x00003ad000004947 */ /* 0x000fea0003800000 */
[----:B-1----:R-:W-:Y:S01]  /*a2c0*/  IMAD.SHL.U32 R0, R201, 0x20, RZ ;  /* 0x00000020c9007824 */ /* 0x002fe200078e00ff */
[----:B------:R1:W-:Y:S01]  /*a2d0*/  STL [R1+0xa10], RZ ;  /* 0x000a10ff01007387 */ /* 0x0003e20000100800 */
[----:B------:R-:W-:Y:S01]  /*a2e0*/  CS2R R240, SRZ ;  /* 0x0000000000f07805 */ /* 0x000fe2000001ff00 */
[----:B------:R-:W-:Y:S01]  /*a2f0*/  CS2R R242, SRZ ;  /* 0x0000000000f27805 */ /* 0x000fe2000001ff00 */
[----:B----4-:R-:W-:Y:S01]  /*a300*/  CS2R R124, SRZ ;  /* 0x00000000007c7805 */ /* 0x010fe2000001ff00 */
[----:B------:R1:W-:Y:S01]  /*a310*/  STL [R1+0x1b0c], R0 ;  /* 0x001b0c0001007387 */ /* 0x0003e20000100800 */
[----:B------:R-:W-:Y:S01]  /*a320*/  CS2R R126, SRZ ;  /* 0x00000000007e7805 */ /* 0x000fe2000001ff00 */
[----:B------:R-:W-:Y:S01]  /*a330*/  CS2R R96, SRZ ;  /* 0x0000000000607805 */ /* 0x000fe2000001ff00 */
[----:B------:R-:W-:Y:S01]  /*a340*/  CS2R R98, SRZ ;  /* 0x0000000000627805 */ /* 0x000fe2000001ff00 */
[----:B------:R1:W-:Y:S01]  /*a350*/  STL [R1+0xa14], RZ ;  /* 0x000a14ff01007387 */ /* 0x0003e20000100800 */
        /* <DEDUP_REMOVED lines=105> */
[----:B------:R-:W-:-:S02]  /*a9f0*/  CS2R R130, SRZ ;  /* 0x0000000000827805 */ /* 0x000fc4000001ff00 */
[----:B------:R1:W-:Y:S04]  /*aa00*/  STL [R1+0xde0], RZ ;  /* 0x000de0ff01007387 */ /* 0x0003e80000100800 */
        /* <DEDUP_REMOVED lines=719> */
[----:B------:R1:W-:Y:S04]  /*d700*/  STL [R1], RZ ;  /* 0x000000ff01007387 */ /* 0x0003e80000100800 */
        /* <DEDUP_REMOVED lines=102> */
[----:B------:R1:W-:Y:S01]  /*dd70*/  STL [R1+0x7ac], RZ ;  /* 0x0007acff01007387 */ /* 0x0003e20000100800 */
[----:B------:R-:W-:Y:S05]  /*dd80*/  BRA `(.L_x_1) ;  /* 0x00026ca000007947 */ /* 0x000fea0003800000 */
.L_x_0:
[C---:B-1--4-:R-:W-:Y:S01]  /*dd90*/  LOP3.LUT R5, R201.reuse, 0x7, RZ, 0xc0, !PT ;  /* 0x00000007c9057812 */ /* 0x052fe200078ec0ff */
[C---:B------:R-:W-:Y:S01]  /*dda0*/  IMAD.SHL.U32 R6, R201.reuse, 0x2, RZ ;  /* 0x00000002c9067824 */ /* 0x040fe200078e00ff */
[----:B------:R-:W-:Y:S01]  /*ddb0*/  STL [R1+0x16dc], RZ ;  /* 0x0016dcff01007387 */ /* 0x000fe20000100800 */
[----:B------:R-:W-:Y:S01]  /*ddc0*/  IMAD.SHL.U32 R8, R201, 0x20, RZ ;  /* 0x00000020c9087824 */ /* 0x000fe200078e00ff */
[----:B------:R-:W-:Y:S01]  /*ddd0*/  SHF.R.S32.HI R2, RZ, 0x1f, R200 ;  /* 0x0000001fff027819 */ /* 0x000fe200000114c8 */
[----:B------:R-:W-:Y:S01]  /*dde0*/  IMAD R5, R5, 0x90, RZ ;  /* 0x0000009005057824 */ /* 0x000fe200078e02ff */
[----:B------:R-:W-:Y:S01]  /*ddf0*/  SHF.R.S32.HI R4, RZ, 0x1f, R0 ;  /* 0x0000001fff047819 */ /* 0x000fe20000011400 */
[----:B------:R-:W-:Y:S01]  /*de00*/  IMAD.MOV.U32 R7, RZ, RZ, 0x1 ;  /* 0x00000001ff077424 */ /* 0x000fe200078e00ff */
[----:B------:R-:W-:Y:S01]  /*de10*/  STL [R1+0x1b0c], R8 ;  /* 0x001b0c0801007387 */ /* 0x000fe20000100800 */
[----:B------:R-:W-:Y:S01]  /*de20*/  LEA.HI R2, R2, R200, RZ, 0x5 ;  /* 0x000000c802027211 */ /* 0x000fe200078f28ff */
[----:B------:R-:W-:Y:S01]  /*de30*/  CS2R R240, SRZ ;  /* 0x0000000000f07805 */ /* 0x000fe2000001ff00 */
[----:B------:R-:W-:Y:S01]  /*de40*/  LOP3.LUT R5, R5, 0x30, R6, 0x78, !PT ;  /* 0x0000003005057812 */ /* 0x000fe200078e7806 */
[----:B------:R1:W-:Y:S01]  /*de50*/  STL [R1+0x14d4], R7 ;  /* 0x0014d40701007387 */ /* 0x0003e20000100800 */
[----:B------:R-:W-:Y:S01]  /*de60*/  MOV R6, 0xffffffff ;  /* 0xffffffff00067802 */ /* 0x000fe20000000f00 */
[----:B------:R-:W-:Y:S01]  /*de70*/  CS2R R242, SRZ ;  /* 0x0000000000f27805 */ /* 0x000fe2000001ff00 */
[----:B------:R-:W-:Y:S01]  /*de80*/  SHF.L.U64.HI R4, R0, 0x2, R4 ;  /* 0x0000000200047819 */ /* 0x000fe20000010204 */
[----:B------:R-:W-:Y:S01]  /*de90*/  CS2R R124, SRZ ;  /* 0x00000000007c7805 */ /* 0x000fe2000001ff00 */
[----:B------:R-:W-:Y:S01]  /*dea0*/  LOP3.LUT R0, R201, 0x3, RZ, 0xc0, !PT ;  /* 0x00000003c9007812 */ /* 0x000fe200078ec0ff */
[----:B------:R2:W-:Y:S01]  /*deb0*/  STL [R1+0x14d0], R6 ;  /* 0x0014d00601007387 */ /* 0x0005e20000100800 */
[----:B------:R-:W-:Y:S01]  /*dec0*/  SHF.R.S32.HI R3, RZ, 0x1f, R16 ;  /* 0x0000001fff037819 */ /* 0x000fe20000011410 */
[----:B------:R-:W-:Y:S01]  /*ded0*/  CS2R R126, SRZ ;  /* 0x00000000007e7805 */ /* 0x000fe2000001ff00 */
[----:B------:R-:W-:Y:S01]  /*dee0*/  CS2R R96, SRZ ;  /* 0x0000000000607805 */ /* 0x000fe2000001ff00 */
[----:B------:R3:W-:Y:S01]  /*def0*/  STL [R1+0xa10], RZ ;  /* 0x000a10ff01007387 */ /* 0x0007e20000100800 */
[----:B-1----:R-:W-:Y:S01]  /*df00*/  SHF.R.S32.HI R7, RZ, 0x5, R2 ;  /* 0x00000005ff077819 */ /* 0x002fe20000011402 */
[----:B------:R-:W-:Y:S01]  /*df10*/  IMAD R0, R0, 0x820, RZ ;  /* 0x0000082000007824 */ /* 0x000fe200078e02ff */
[----:B------:R-:W-:Y:S01]  /*df20*/  LOP3.LUT R2, R5, 0x400, R8, 0xf8, !PT ;  /* 0x0000040005027812 */ /* 0x000fe200078ef808 */
[----:B------:R3:W-:Y:S01]  /*df30*/  STL [R1+0xa14], RZ ;  /* 0x000a14ff01007387 */ /* 0x0007e20000100800 */
[----:B------:R-:W-:Y:S01]  /*df40*/  SHF.L.U64.HI R3, R16, 0x2, R3 ;  /* 0x0000000210037819 */ /* 0x000fe20000010203 */
[----:B------:R-:W-:Y:S01]  /*df50*/  CS2R R98, SRZ ;  /* 0x0000000000627805 */ /* 0x000fe2000001ff00 */
[----:B--2---:R-:W-:Y:S01]  /*df60*/  LOP3.LUT R6, R0, 0x5c, R201, 0x78, !PT ;  /* 0x0000005c00067812 */ /* 0x004fe200078e78c9 */
[----:B------:R3:W-:Y:S01]  /*df70*/  STL [R1+0xa18], RZ ;  /* 0x000a18ff01007387 */ /* 0x0007e20000100800 */
[----:B------:R-:W-:Y:S01]  /*df80*/  LOP3.LUT R0, R2, 0x40, RZ, 0x3c, !PT ;  /* 0x0000004002007812 */ /* 0x000fe200078e3cff */
        /* <DEDUP_REMOVED lines=107> */
[----:B------:R-:W-:-:S02]  /*e640*/  IADD3 R7, R7, -0x2, RZ ;  /* 0xfffffffe07077810 */ /* 0x000fc40007ffe0ff */
[----:B------:R-:W-:Y:S01]  /*e650*/  LOP3.LUT R5, R6, 0x20, RZ, 0x3c, !PT ;  /* 0x0000002006057812 */ /* 0x000fe200078e3cff */
        /* <DEDUP_REMOVED lines=780> */
[----:B------:R3:W-:Y:S04]  /*11720*/  STL [R1+0x1af8], R2 ;  /* 0x001af80201007387 */ /* 0x0007e80000100800 */
        /* <DEDUP_REMOVED lines=42> */
[----:B------:R3:W-:Y:S02]  /*119d0*/  STL [R1+0x1b08], R0 ;  /* 0x001b080001007387 */ /* 0x0007e40000100800 */
.L_x_2:
[----:B---3--:R-:W2:Y:S01]  /*119e0*/  LDL.LU R0, [R1+0x14d0] ;  /* 0x0014d00001007983 */ /* 0x008ea20000300800 */
[----:B------:R-:W-:-:S04]  /*119f0*/  DEPBAR.LE SB0, 0x2 ;  /* 0x000080800000791a */ /* 0x000fc80000000000 */
[----:B------:R-:W3:Y:S04]  /*11a00*/  LDL R5, [R1+0x1af8] ;  /* 0x001af80001057983 */ /* 0x000ee80000100800 */
[----:B------:R-:W-:Y:S04]  /*11a10*/  STL.64 [R1+0x2388], R22 ;  /* 0x0023881601007387 */ /* 0x000fe80000100a00 */
        /* <DEDUP_REMOVED lines=15> */
[----:B------:R-:W-:Y:S04]  /*11b10*/  STL [R1+0x1c80], R3 ;  /* 0x001c800301007387 */ /* 0x000fe80000100800 */
[----:B------:R-:W-:Y:S04]  /*11b20*/  STL [R1+0x1c7c], R4 ;  /* 0x001c7c0401007387 */ /* 0x000fe80000100800 */
[----:B-----5:R1:W-:Y:S04]  /*11b30*/  STL [R1+0x1b18], R252 ;  /* 0x001b18fc01007387 */ /* 0x0203e80000100800 */
[----:B------:R-:W4:Y:S02]  /*11b40*/  S2R R7, SR_TID.X ;  /* 0x0000000000077919 */ /* 0x000f240000002100 */
[----:B----4-:R-:W-:-:S02]  /*11b50*/  LOP3.LUT R6, R7, 0x3, RZ, 0xc0, !PT ;  /* 0x0000000307067812 */ /* 0x010fc400078ec0ff */
[----:B------:R-:W-:-:S03]  /*11b60*/  LOP3.LUT R2, R7, 0x3, RZ, 0xc0, !PT ;  /* 0x0000000307027812 */ /* 0x000fc600078ec0ff */
[----:B------:R-:W-:Y:S02]  /*11b70*/  IMAD R6, R6, 0x820, RZ ;  /* 0x0000082006067824 */ /* 0x000fe400078e02ff */
[----:B------:R-:W-:-:S03]  /*11b80*/  IMAD R2, R2, 0x820, RZ ;  /* 0x0000082002027824 */ /* 0x000fc600078e02ff */
[--C-:B------:R-:W-:Y:S02]  /*11b90*/  LOP3.LUT R6, R6, 0x5c, R7.reuse, 0x78, !PT ;  /* 0x0000005c06067812 */ /* 0x100fe400078e7807 */
[----:B------:R-:W-:Y:S02]  /*11ba0*/  LOP3.LUT R2, R2, 0x5c, R7, 0x78, !PT ;  /* 0x0000005c02027812 */ /* 0x000fe400078e7807 */
[----:B------:R-:W-:Y:S02]  /*11bb0*/  LOP3.LUT R6, R6, 0x20, RZ, 0x3c, !PT ;  /* 0x0000002006067812 */ /* 0x000fe400078e3cff */
[----:B--2---:R-:W-:Y:S01]  /*11bc0*/  IADD3 R0, R0, 0x1, RZ ;  /* 0x0000000100007810 */ /* 0x004fe20007ffe0ff */
[----:B------:R-:W-:Y:S03]  /*11bd0*/  BAR.SYNC.DEFER_BLOCKING 0x0 ;  /* 0x0000000000007b1d */ /* 0x000fe60000010000 */
[----:B------:R-:W-:-:S04]  /*11be0*/  ISETP.GT.AND P0, PT, R0, 0x1, PT ;  /* 0x000000010000780c */ /* 0x000fc80003f04270 */
[----:B-1----:R-:W-:-:S05]  /*11bf0*/  SEL R252, R0, RZ, !P0 ;  /* 0x000000ff00fc7207 */ /* 0x002fca0004000000 */
[----:B------:R-:W-:Y:S01]  /*11c00*/  STL [R1+0x14d0], R252 ;  /* 0x0014d0fc01007387 */ /* 0x000fe20000100800 */
[C---:B------:R-:W-:Y:S02]  /*11c10*/  IMAD R2, R252.reuse, 0x10000, R2 ;  /* 0x00010000fc027824 */ /* 0x040fe400078e0202 */
[C---:B------:R-:W-:Y:S01]  /*11c20*/  IMAD R0, R252.reuse, 0x10000, R6 ;  /* 0x00010000fc007824 */ /* 0x040fe200078e0206 */
[----:B------:R-:W2:Y:S01]  /*11c30*/  LDL.LU.64 R20, [R1+0xa10] ;  /* 0x000a100001147983 */ /* 0x000ea20000300a00 */
[----:B---3--:R-:W-:-:S03]  /*11c40*/  IMAD R5, R252, 0x8000, R5 ;  /* 0x00008000fc057824 */ /* 0x008fc600078e0205 */
[----:B------:R-:W2:Y:S04]  /*11c50*/  LDL.LU.64 R22, [R1+0xa18] ;  /* 0x000a180001167983 */ /* 0x000ea80000300a00 */
[----:B------:R-:W3:Y:S04]  /*11c60*/  LDL.LU.64 R244, [R1+0x810] ;  /* 0x0008100001f47983 */ /* 0x000ee80000300a00 */
[----:B------:R-:W3:Y:S04]  /*11c70*/  LDL.LU.64 R246, [R1+0x818] ;  /* 0x0008180001f67983 */ /* 0x000ee80000300a00 */
[----:B------:R-:W4:Y:S04]  /*11c80*/  LDL.LU.64 R16, [R1+0x6f0] ;  /* 0x0006f00001107983 */ /* 0x000f280000300a00 */
        /* <DEDUP_REMOVED lines=11> */
[----:B------:R-:W-:Y:S04]  /*11d40*/  LDS R200, [R2] ;  /* 0x0000000002c87984 */ /* 0x000fe80000000800 */
[----:B------:R-:W-:Y:S04]  /*11d50*/  LDS R202, [R2+0x2000] ;  /* 0x0020000002ca7984 */ /* 0x000fe80000000800 */
[----:B------:R-:W-:Y:S04]  /*11d60*/  LDS R201, [R0] ;  /* 0x0000000000c97984 */ /* 0x000fe80000000800 */
[----:B------:R-:W-:Y:S04]  /*11d70*/  LDS R203, [R0+0x2000] ;  /* 0x0020000000cb7984 */ /* 0x000fe80000000800 */
[----:B------:R-:W1:Y:S04]  /*11d80*/  LDSM.16.M88.4 R136, [R5+0x20000] ;  /* 0x020000000588783b */ /* 0x000e680000000200 */
[----:B------:R-:W-:Y:S04]  /*11d90*/  LDS R196, [R2+0x80] ;  /* 0x0000800002c47984 */ /* 0x000fe80000000800 */
        /* <DEDUP_REMOVED lines=31> */
[----:B------:R-:W1:Y:S04]  /*11f90*/  LDS R171, [R0+0x2400] ;  /* 0x0024000000ab7984 */ /* 0x000e680000000800 */
[----:B------:R-:W-:Y:S04]  /*11fa0*/  STL [R1+0x20d8], R252 ;  /* 0x0020d8fc01007387 */ /* 0x000fe80000100800 */
[----:B-1----:R-:W-:Y:S04]  /*11fb0*/  STL [R1+0x22f4], R138 ;  /* 0x0022f48a01007387 */ /* 0x002fe80000100800 */
[----:B------:R-:W-:Y:S04]  /*11fc0*/  STL [R1+0x22f0], R139 ;  /* 0x0022f08b01007387 */ /* 0x000fe80000100800 */
[----:B------:R-:W-:Y:S04]  /*11fd0*/  STL [R1+0x22fc], R134 ;  /* 0x0022fc8601007387 */ /* 0x000fe80000100800 */
[----:B------:R-:W-:Y:S04]  /*11fe0*/  STL [R1+0x22f8], R135 ;  /* 0x0022f88701007387 */ /* 0x000fe80000100800 */
[----:B------:R-:W-:Y:S04]  /*11ff0*/  LDS R164, [R2+0x480] ;  /* 0x0004800002a47984 */ /* 0x000fe80000000800 */
[----:B------:R-:W-:Y:S04]  /*12000*/  LDS R166, [R2+0x2480] ;  /* 0x0024800002a67984 */ /* 0x000fe80000000800 */
[----:B------:R-:W-:Y:S04]  /*12010*/  LDS R165, [R0+0x480] ;  /* 0x0004800000a57984 */ /* 0x000fe80000000800 */
[----:B------:R-:W1:Y:S01]  /*12020*/  LDS R167, [R0+0x2480] ;  /* 0x0024800000a77984 */ /* 0x000e620000000800 */
[-C--:B------:R-:W-:Y:S03]  /*12030*/  HMMA.1688.F32.TF32 R240, R168, R136.reuse, R240 ;  /* 0x00000088a8f0723c */ /* 0x080fe600000810f0 */
        /* <DEDUP_REMOVED lines=12> */
[----:B------:R-:W-:Y:S01]  /*12100*/  LDS R140, [R2+0x680] ;  /* 0x00068000028c7984 */ /* 0x000fe20000000800 */
[-C--:B--2---:R-:W-:Y:S03]  /*12110*/  HMMA.1688.F32.TF32 R20, R200, R136.reuse, R20 ;  /* 0x00000088c814723c */ /* 0x084fe60000081014 */
[----:B------:R-:W-:Y:S04]  /*12120*/  LDS R142, [R2+0x2680] ;  /* 0x00268000028e7984 */ /* 0x000fe80000000800 */
[----:B------:R-:W-:Y:S01]  /*12130*/  LDS R141, [R0+0x680] ;  /* 0x00068000008d7984 */ /* 0x000fe20000000800 */
[-C--:B---3--:R-:W-:Y:S03]  /*12140*/  HMMA.1688.F32.TF32 R244, R196, R136.reuse, R244 ;  /* 0x00000088c4f4723c */ /* 0x088fe600000810f4 */
[----:B------:R-:W-:Y:S04]  /*12150*/  LDS R143, [R0+0x2680] ;  /* 0x00268000008f7984 */ /* 0x000fe80000000800 */
[----:B------:R-:W-:Y:S01]  /*12160*/  LDS R148, [R2+0x700] ;  /* 0x0007000002947984 */ /* 0x000fe20000000800 */
[-C--:B----4-:R-:W-:Y:S03]  /*12170*/  HMMA.1688.F32.TF32 R16, R192, R136.reuse, R16 ;  /* 0x00000088c010723c */ /* 0x090fe60000081010 */
[----:B------:R-:W-:Y:S04]  /*12180*/  LDS R150, [R2+0x2700] ;  /* 0x0027000002967984 */ /* 0x000fe80000000800 */
[----:B------:R-:W-:Y:S01]  /*12190*/  LDS R149, [R0+0x700] ;  /* 0x0007000000957984 */ /* 0x000fe20000000800 */
[-C--:B------:R-:W-:Y:S03]  /*121a0*/  HMMA.1688.F32.TF32 R248, R188, R136.reuse, R248 ;  /* 0x00000088bcf8723c */ /* 0x080fe600000810f8 */
[----:B------:R-:W-:Y:S04]  /*121b0*/  STL.64 [R1+0xb00], R20 ;  /* 0x000b001401007387 */ /* 0x000fe80000100a00 */
[----:B------:R-:W-:Y:S01]  /*121c0*/  LDS R151, [R0+0x2700] ;  /* 0x0027000000977984 */ /* 0x000fe20000000800 */
[-C--:B------:R-:W-:Y:S03]  /*121d0*/  HMMA.1688.F32.TF32 R236, R184, R136.reuse, R236 ;  /* 0x00000088b8ec723c */ /* 0x080fe600000810ec */
[----:B------:R2:W-:Y:S04]  /*121e0*/  STL.64 [R1+0xb08], R22 ;  /* 0x000b081601007387 */ /* 0x0005e80000100a00 */
[----:B------:R-:W-:Y:S01]  /*121f0*/  LDS R144, [R2+0x780] ;  /* 0x0007800002907984 */ /* 0x000fe20000000800 */
[-C--:B------:R-:W-:Y:S03]  /*12200*/  HMMA.1688.F32.TF32 R12, R180, R136.reuse, R12 ;  /* 0x00000088b40c723c */ /* 0x080fe6000008100c */
[----:B------:R-:W-:Y:S04]  /*12210*/  LDS R146, [R2+0x2780] ;  /* 0x0027800002927984 */ /* 0x000fe80000000800 */
[----:B--2---:R-:W2:Y:S01]  /*12220*/  LDL.LU.64 R22, [R1+0x2388] ;  /* 0x0023880001167983 */ /* 0x004ea20000300a00 */
[-C--:B------:R-:W-:Y:S03]  /*12230*/  HMMA.1688.F32.TF32 R8, R176, R136.reuse, R8 ;  /* 0x00000088b008723c */ /* 0x080fe60000081008 */
[----:B------:R-:W2:Y:S04]  /*12240*/  LDL.LU.64 R20, [R1+0x2380] ;  /* 0x0023800001147983 */ /* 0x000ea80000300a00 */
[----:B------:R-:W-:Y:S01]  /*12250*/  STL.64 [R1+0xb70], R244 ;  /* 0x000b70f401007387 */ /* 0x000fe20000100a00 */
[-C--:B------:R-:W-:Y:S03]  /*12260*/  HMMA.1688.F32.TF32 R128, R172, R136.reuse, R128 ;  /* 0x00000088ac80723c */ /* 0x080fe60000081080 */
[----:B------:R3:W-:Y:S04]  /*12270*/  STL.64 [R1+0xb78], R246 ;  /* 0x000b78f601007387 */ /* 0x0007e80000100a00 */
[----:B------:R-:W-:Y:S04]  /*12280*/  LDS R145, [R0+0x780] ;  /* 0x0007800000917984 */ /* 0x000fe80000000800 */
[----:B------:R-:W4:Y:S04]  /*12290*/  LDS R147, [R0+0x2780] ;  /* 0x0027800000937984 */ /* 0x000f280000000800 */
[----:B---3--:R-:W3:Y:S04]  /*122a0*/  LDL.LU.64 R246, [R1+0x2378] ;  /* 0x0023780001f67983 */ /* 0x008ee80000300a00 */
[----:B------:R-:W3:Y:S04]  /*122b0*/  LDL.LU.64 R244, [R1+0x2370] ;  /* 0x0023700001f47983 */ /* 0x000ee80000300a00 */
[----:B------:R-:W-:Y:S04]  /*122c0*/  STL.64 [R1+0xbc0], R16 ;  /* 0x000bc01001007387 */ /* 0x000fe80000100a00 */
[----:B------:R1:W-:Y:S04]  /*122d0*/  STL.64 [R1+0xbc8], R18 ;  /* 0x000bc81201007387 */ /* 0x0003e80000100a00 */
[----:B-1----:R-:W2:Y:S04]  /*122e0*/  LDL.LU.64 R18, [R1+0x2368] ;  /* 0x0023680001127983 */ /* 0x002ea80000300a00 */
[----:B------:R-:W2:Y:S04]  /*122f0*/  LDL.LU.64 R16, [R1+0x2360] ;  /* 0x0023600001107983 */ /* 0x000ea80000300a00 */
        /* <DEDUP_REMOVED lines=20> */
[----:B------:R1:W-:Y:S04]  /*12440*/  STL.64 [R1+0x1100], R240 ;  /* 0x001100f001007387 */ /* 0x0003e80000100a00 */
[----:B------:R4:W-:Y:S04]  /*12450*/  STL.64 [R1+0x1108], R242 ;  /* 0x001108f201007387 */ /* 0x0009e80000100a00 */
[----:B-1----:R-:W2:Y:S04]  /*12460*/  LDL.LU.64 R240, [R1+0x980] ;  /* 0x0009800001f07983 */ /* 0x002ea80000300a00 */
[----:B----4-:R-:W2:Y:S01]  /*12470*/  LDL.LU.64 R242, [R1+0x988] ;  /* 0x0009880001f27983 */ /* 0x010ea20000300a00 */
[-C--:B------:R-:W-:Y:S08]  /*12480*/  HMMA.1688.F32.TF32 R124, R164, R136.reuse, R124 ;  /* 0x00000088a47c723c */ /* 0x080ff0000008107c */
[-C--:B------:R-:W-:Y:S11]  /*12490*/  HMMA.1688.F32.TF32 R100, R144, R136.reuse, R100 ;  /* 0x000000889064723c */ /* 0x080ff60000081064 */
[----:B------:R-:W-:Y:S04]  /*124a0*/  @!UPT UIADD3 URZ, URZ, URZ, URZ ;  /* 0x0000003f3f3ff290 */ /* 0x000fe8000fffe03f */
[----:B------:R-:W-:Y:S04]  /*124b0*/  STL.64 [R1+0x11d0], R124 ;  /* 0x0011d07c01007387 */ /* 0x000fe80000100a00 */
[----:B------:R1:W-:Y:S02]  /*124c0*/  STL.64 [R1+0x11d8], R126 ;  /* 0x0011d87e01007387 */ /* 0x0003e40000100a00 */
[-C--:B-1----:R-:W-:Y:S08]  /*124d0*/  HMMA.1688.F32.TF32 R124, R160, R136.reuse, R120 ;  /* 0x00000088a07c723c */ /* 0x082ff00000081078 */
[-C--:B------:R-:W-:Y:S08]  /*124e0*/  HMMA.1688.F32.TF32 R120, R156, R136.reuse, R116 ;  /* 0x000000889c78723c */ /* 0x080ff00000081074 */
[-C--:B------:R-:W-:Y:S08]  /*124f0*/  HMMA.1688.F32.TF32 R116, R152, R136.reuse, R112 ;  /* 0x000000889874723c */ /* 0x080ff00000081070 */
[-C--:B------:R-:W-:Y:S08]  /*12500*/  HMMA.1688.F32.TF32 R112, R140, R136.reuse, R108 ;  /* 0x000000888c70723c */ /* 0x080ff0000008106c */
[----:B------:R-:W-:Y:S01]  /*12510*/  HMMA.1688.F32.TF32 R108, R148, R136, R104 ;  /* 0x00000088946c723c */ /* 0x000fe20000081068 */
[----:B------:R1:W-:Y:S04]  /*12520*/  STL.64 [R1+0x12a0], R124 ;  /* 0x0012a07c01007387 */ /* 0x0003e80000100a00 */
[----:B------:R4:W-:Y:S04]  /*12530*/  STL.64 [R1+0x12a8], R126 ;  /* 0x0012a87e01007387 */ /* 0x0009e80000100a00 */
[----:B------:R1:W-:Y:S04]  /*12540*/  STL.64 [R1+0x1340], R120 ;  /* 0x0013407801007387 */ /* 0x0003e80000100a00 */
[----:B------:R1:W-:Y:S04]  /*12550*/  STL.64 [R1+0x1348], R122 ;  /* 0x0013487a01007387 */ /* 0x0003e80000100a00 */
[----:B------:R1:W-:Y:S04]  /*12560*/  STL.64 [R1+0x13e0], R116 ;  /* 0x0013e07401007387 */ /* 0x0003e80000100a00 */
[----:B------:R1:W-:Y:S04]  /*12570*/  STL.64 [R1+0x13e8], R118 ;  /* 0x0013e87601007387 */ /* 0x0003e80000100a00 */
[----:B------:R-:W-:Y:S04]  /*12580*/  STL.64 [R1+0x1460], R112 ;  /* 0x0014607001007387 */ /* 0x000fe80000100a00 */
[----:B------:R-:W-:Y:S04]  /*12590*/  STL.64 [R1+0x1468], R114 ;  /* 0x0014687201007387 */ /* 0x000fe80000100a00 */
[----:B------:R-:W-:Y:S04]  /*125a0*/  STL.64 [R1+0x14a0], R108 ;  /* 0x0014a06c01007387 */ /* 0x000fe80000100a00 */
[----:B------:R-:W-:Y:S04]  /*125b0*/  STL.64 [R1+0x14a8], R110 ;  /* 0x0014a86e01007387 */ /* 0x000fe80000100a00 */
[----:B------:R1:W-:Y:S04]  /*125c0*/  STL.64 [R1+0x14b0], R100 ;  /* 0x0014b06401007387 */ /* 0x0003e80000100a00 */
[----:B------:R1:W-:Y:S01]  /*125d0*/  STL.64 [R1+0x14b8], R102 ;  /* 0x0014b86601007387 */ /* 0x0003e20000100a00 */
[----:B--2---:R-:W-:Y:S03]  /*125e0*/  HMMA.1688.F32.TF32 R104, R200, R132, R240 ;  /* 0x00000084c868723c */ /* 0x004fe600000810f0 */
[----:B------:R-:W2:Y:S04]  /*125f0*/  LDL.LU.64 R240, [R1+0x800] ;  /* 0x0008000001f07983 */ /* 0x000ea80000300a00 */
[----:B------:R-:W2:Y:S04]  /*12600*/  LDL.LU.64 R242, [R1+0x808] ;  /* 0x0008080001f27983 */ /* 0x000ea80000300a00 */
[----:B-1----:R-:W3:Y:S04]  /*12610*/  LDL.LU.64 R124, [R1+0x6e0] ;  /* 0x0006e000017c7983 */ /* 0x002ee80000300a00 */
[----:B----4-:R-:W3:Y:S04]  /*12620*/  LDL.LU.64 R126, [R1+0x6e8] ;  /* 0x0006e800017e7983 */ /* 0x010ee80000300a00 */
[----:B------:R-:W4:Y:S04]  /*12630*/  LDL.LU.64 R120, [R1+0x5f0] ;  /* 0x0005f00001787983 */ /* 0x000f280000300a00 */
[----:B------:R-:W4:Y:S01]  /*12640*/  LDL.LU.64 R122, [R1+0x5f8] ;  /* 0x0005f800017a7983 */ /* 0x000f220000300a00 */
[----:B------:R-:W-:-:S03]  /*12650*/  IMAD.MOV.U32 R134, RZ, RZ, R104 ;  /* 0x000000ffff867224 */ /* 0x000fc600078e0068 */
[----:B------:R-:W3:Y:S01]  /*12660*/  LDL.LU.64 R116, [R1+0x470] ;  /* 0x0004700001747983 */ /* 0x000ee20000300a00 */
[----:B------:R-:W-:Y:S02]  /*12670*/  IMAD.MOV.U32 R135, RZ, RZ, R105 ;  /* 0x000000ffff877224 */ /* 0x000fe400078e0069 */
[----:B------:R-:W-:Y:S01]  /*12680*/  IMAD.MOV.U32 R138, RZ, RZ, R106 ;  /* 0x000000ffff8a7224 */ /* 0x000fe200078e006a */
[----:B------:R-:W3:Y:S01]  /*12690*/  LDL.LU.64 R118, [R1+0x478] ;  /* 0x0004780001767983 */ /* 0x000ee20000300a00 */
[----:B------:R-:W-:-:S03]  /*126a0*/  IMAD.MOV.U32 R139, RZ, RZ, R107 ;  /* 0x000000ffff8b7224 */ /* 0x000fc600078e006b */
[----:B------:R-:W3:Y:S04]  /*126b0*/  LDL.LU.64 R104, [R1+0x340] ;  /* 0x0003400001687983 */ /* 0x000ee80000300a00 */
[----:B------:R-:W3:Y:S04]  /*126c0*/  LDL.LU.64 R106, [R1+0x348] ;  /* 0x00034800016a7983 */ /* 0x000ee80000300a00 */
[----:B------:R-:W3:Y:S04]  /*126d0*/  LDL.LU.64 R100, [R1+0x250] ;  /* 0x0002500001647983 */ /* 0x000ee80000300a00 */
[----:B------:R-:W4:Y:S04]  /*126e0*/  LDL.LU.64 R102, [R1+0x258] ;  /* 0x0002580001667983 */ /* 0x000f280000300a00 */
[----:B------:R-:W4:Y:S04]  /*126f0*/  LDL.LU.64 R112, [R1+0x1a0] ;  /* 0x0001a00001707983 */ /* 0x000f280000300a00 */
[----:B------:R-:W4:Y:S04]  /*12700*/  LDL.LU.64 R114, [R1+0x1a8] ;  /* 0x0001a80001727983 */ /* 0x000f280000300a00 */
[----:B------:R-:W4:Y:S04]  /*12710*/  LDL.LU.64 R108, [R1+0xa0] ;  /* 0x0000a000016c7983 */ /* 0x000f280000300a00 */
[----:B------:R-:W4:Y:S04]  /*12720*/  LDL.LU.64 R110, [R1+0xa8] ;  /* 0x0000a800016e7983 */ /* 0x000f280000300a00 */
[----:B------:R-:W-:Y:S04]  /*12730*/  STL [R1+0x2308], R138 ;  /* 0x0023088a01007387 */ /* 0x000fe80000100800 */
[----:B------:R-:W-:Y:S04]  /*12740*/  STL [R1+0x2304], R134 ;  /* 0x0023048601007387 */ /* 0x000fe80000100800 */
[----:B------:R-:W-:Y:S01]  /*12750*/  STL [R1+0x2300], R135 ;  /* 0x0023008701007387 */ /* 0x000fe20000100800 */
[-C--:B--2---:R-:W-:Y:S11]  /*12760*/  HMMA.1688.F32.TF32 R240, R196, R132.reuse, R240 ;  /* 0x00000084c4f0723c */ /* 0x084ff600000810f0 */
[----:B------:R-:W-:Y:S11]  /*12770*/  @!UPT UIADD3 URZ, URZ, URZ, URZ ;  /* 0x0000003f3f3ff290 */ /* 0x000ff6000fffe03f */
[----:B------:R-:W-:Y:S01]  /*12780*/  @!UPT UIADD3 URZ, URZ, URZ, URZ ;  /* 0x0000003f3f3ff290 */ /* 0x000fe2000fffe03f */
[----:B------:R-:W-:Y:S04]  /*12790*/  STL.64 [R1+0x980], R240 ;  /* 0x000980f001007387 */ /* 0x000fe80000100a00 */
[----:B------:R3:W-:Y:S02]  /*127a0*/  STL.64 [R1+0x988], R242 ;  /* 0x000988f201007387 */ /* 0x0007e40000100a00 */
[-C--:B---3--:R-:W-:Y:S08]  /*127b0*/  HMMA.1688.F32.TF32 R240, R192, R132.reuse, R124 ;  /* 0x00000084c0f0723c */ /* 0x088ff0000008107c */
[-C--:B----4-:R-:W-:Y:S08]  /*127c0*/  HMMA.1688.F32.TF32 R124, R188, R132.reuse, R120 ;  /* 0x00000084bc7c723c */ /* 0x090ff00000081078 */
[-C--:B------:R-:W-:Y:S08]  /*127d0*/  HMMA.1688.F32.TF32 R120, R184, R132.reuse, R116 ;  /* 0x00000084b878723c */ /* 0x080ff00000081074 */
[-C--:B------:R-:W-:Y:S01]  /*127e0*/  HMMA.1688.F32.TF32 R116, R180, R132.reuse, R104 ;  /* 0x00000084b474723c */ /* 0x080fe20000081068 */
[----:B------:R-:W-:Y:S04]  /*127f0*/  STL.64 [R1+0xa10], R240 ;  /* 0x000a10f001007387 */ /* 0x000fe80000100a00 */
[----:B------:R-:W-:Y:S04]  /*12800*/  STL.64 [R1+0xa18], R242 ;  /* 0x000a18f201007387 */ /* 0x000fe80000100a00 */
[----:B------:R-:W-:Y:S04]  /*12810*/  STL.64 [R1+0xab0], R124 ;  /* 0x000ab07c01007387 */ /* 0x000fe80000100a00 */
[----:B------:R-:W-:Y:S04]  /*12820*/  STL.64 [R1+0xab8], R126 ;  /* 0x000ab87e01007387 */ /* 0x000fe80000100a00 */
[----:B------:R-:W-:Y:S04]  /*12830*/  STL.64 [R1+0xbb0], R120 ;  /* 0x000bb07801007387 */ /* 0x000fe80000100a00 */
[----:B------:R1:W-:Y:S04]  /*12840*/  STL.64 [R1+0xbb8], R122 ;  /* 0x000bb87a01007387 */ /* 0x0003e80000100a00 */
[----:B------:R-:W-:Y:S04]  /*12850*/  STL.64 [R1+0xca0], R116 ;  /* 0x000ca07401007387 */ /* 0x000fe80000100a00 */
[----:B------:R2:W-:Y:S01]  /*12860*/  STL.64 [R1+0xca8], R118 ;  /* 0x000ca87601007387 */ /* 0x0005e20000100a00 */
[-C--:B-1----:R-:W-:Y:S03]  /*12870*/  HMMA.1688.F32.TF32 R120, R176, R132.reuse, R100 ;  /* 0x00000084b078723c */ /* 0x082fe60000081064 */
[----:B------:R-:W1:Y:S04]  /*12880*/  LDSM.16.M88.4 R104, [R5+0x21000] ;  /* 0x021000000568783b */ /* 0x000e680000000200 */
[----:B------:R-:W3:Y:S01]  /*12890*/  LDSM.16.M88.4 R100, [R5+0x21800] ;  /* 0x021800000564783b */ /* 0x000ee20000000200 */
[-C--:B--2---:R-:W-:Y:S08]  /*128a0*/  HMMA.1688.F32.TF32 R116, R172, R132.reuse, R112 ;  /* 0x00000084ac74723c */ /* 0x084ff00000081070 */
[-C--:B------:R-:W-:Y:S08]  /*128b0*/  HMMA.1688.F32.TF32 R112, R168, R132.reuse, R108 ;  /* 0x00000084a870723c */ /* 0x080ff0000008106c */
[-C--:B------:R-:W-:Y:S08]  /*128c0*/  HMMA.1688.F32.TF32 R108, R164, R132.reuse, R96 ;  /* 0x00000084a46c723c */ /* 0x080ff00000081060 */
[-C--:B------:R-:W-:Y:S01]  /*128d0*/  HMMA.1688.F32.TF32 R96, R160, R132.reuse, R88 ;  /* 0x00000084a060723c */ /* 0x080fe20000081058 */
[----:B------:R2:W-:Y:S04]  /*128e0*/  STL.64 [R1+0xdd0], R120 ;  /* 0x000dd07801007387 */ /* 0x0005e80000100a00 */
[----:B------:R4:W-:Y:S04]  /*128f0*/  STL.64 [R1+0xdd8], R122 ;  /* 0x000dd87a01007387 */ /* 0x0009e80000100a00 */
[----:B------:R1:W-:Y:S04]  /*12900*/  STL.64 [R1+0xea0], R116 ;  /* 0x000ea07401007387 */ /* 0x0003e80000100a00 */
[----:B------:R1:W-:Y:S01]  /*12910*/  STL.64 [R1+0xea8], R118 ;  /* 0x000ea87601007387 */ /* 0x0003e20000100a00 */
[-C--:B------:R-:W-:Y:S03]  /*12920*/  HMMA.1688.F32.TF32 R88, R156, R132.reuse, R80 ;  /* 0x000000849c58723c */ /* 0x080fe60000081050 */
[----:B------:R1:W-:Y:S04]  /*12930*/  STL.64 [R1+0xfe0], R112 ;  /* 0x000fe07001007387 */ /* 0x0003e80000100a00 */
[----:B------:R1:W-:Y:S04]  /*12940*/  STL.64 [R1+0xfe8], R114 ;  /* 0x000fe87201007387 */ /* 0x0003e80000100a00 */
[----:B------:R1:W-:Y:S04]  /*12950*/  STL.64 [R1+0x1110], R108 ;  /* 0x0011106c01007387 */ /* 0x0003e80000100a00 */
[----:B------:R1:W-:Y:S04]  /*12960*/  STL.64 [R1+0x1118], R110 ;  /* 0x0011186e01007387 */ /* 0x0003e80000100a00 */
[----:B------:R-:W3:Y:S04]  /*12970*/  LDL.LU.64 R80, [R1+0xac0] ;  /* 0x000ac00001507983 */ /* 0x000ee80000300a00 */
[----:B------:R1:W-:Y:S04]  /*12980*/  STL.64 [R1+0x11e0], R96 ;  /* 0x0011e06001007387 */ /* 0x0003e80000100a00 */
[----:B------:R1:W-:Y:S04]  /*12990*/  STL.64 [R1+0x11e8], R98 ;  /* 0x0011e86201007387 */ /* 0x0003e80000100a00 */
[----:B------:R-:W3:Y:S04]  /*129a0*/  LDL.LU.64 R82, [R1+0xac8] ;  /* 0x000ac80001527983 */ /* 0x000ee80000300a00 */
[----:B------:R1:W-:Y:S04]  /*129b0*/  STL.64 [R1+0x12b0], R88 ;  /* 0x0012b05801007387 */ /* 0x0003e80000100a00 */
[----:B------:R1:W-:Y:S04]  /*129c0*/  STL.64 [R1+0x12b8], R90 ;  /* 0x0012b85a01007387 */ /* 0x0003e80000100a00 */
[----:B------:R-:W3:Y:S04]  /*129d0*/  LDL.LU.64 R240, [R1+0x850] ;  /* 0x0008500001f07983 */ /* 0x000ee80000300a00 */
[----:B------:R-:W3:Y:S04]  /*129e0*/  LDL.LU.64 R242, [R1+0x858] ;  /* 0x0008580001f27983 */ /* 0x000ee80000300a00 */
[----:B------:R-:W3:Y:S04]  /*129f0*/  LDL.LU.64 R124, [R1+0x720] ;  /* 0x00072000017c7983 */ /* 0x000ee80000300a00 */
[----:B------:R-:W3:Y:S04]  /*12a00*/  LDL.LU.64 R126, [R1+0x728] ;  /* 0x00072800017e7983 */ /* 0x000ee80000300a00 */
[----:B--2---:R-:W2:Y:S04]  /*12a10*/  LDL.LU.64 R120, [R1+0x620] ;  /* 0x0006200001787983 */ /* 0x004ea80000300a00 */
[----:B----4-:R-:W2:Y:S04]  /*12a20*/  LDL.LU.64 R122, [R1+0x628] ;  /* 0x00062800017a7983 */ /* 0x010ea80000300a00 */
[----:B-1----:R-:W4:Y:S04]  /*12a30*/  LDL.LU.64 R116, [R1+0x530] ;  /* 0x0005300001747983 */ /* 0x002f280000300a00 */
        /* <DEDUP_REMOVED lines=8> */
[----:B------:R-:W4:Y:S01]  /*12ac0*/  LDL.LU.64 R90, [R1+0x98] ;  /* 0x00009800015a7983 */ /* 0x000f220000300a00 */
[-C--:B------:R-:W-:Y:S08]  /*12ad0*/  HMMA.1688.F32.TF32 R72, R152, R132.reuse, R72 ;  /* 0x000000849848723c */ /* 0x080ff00000081048 */
[-C--:B------:R-:W-:Y:S11]  /*12ae0*/  HMMA.1688.F32.TF32 R32, R144, R132.reuse, R32 ;  /* 0x000000849020723c */ /* 0x080ff60000081020 */
[----:B------:R-:W-:Y:S04]  /*12af0*/  @!UPT UIADD3 URZ, URZ, URZ, URZ ;  /* 0x0000003f3f3ff290 */ /* 0x000fe8000fffe03f */
[----:B------:R-:W-:Y:S04]  /*12b00*/  STL.64 [R1+0x1350], R72 ;  /* 0x0013504801007387 */ /* 0x000fe80000100a00 */
[----:B------:R1:W-:Y:S02]  /*12b10*/  STL.64 [R1+0x1358], R74 ;  /* 0x0013584a01007387 */ /* 0x0003e40000100a00 */
[-C--:B-1----:R-:W-:Y:S08]  /*12b20*/  HMMA.1688.F32.TF32 R72, R140, R132.reuse, R64 ;  /* 0x000000848c48723c */ /* 0x082ff00000081040 */
[----:B------:R-:W-:Y:S11]  /*12b30*/  HMMA.1688.F32.TF32 R64, R148, R132, R48 ;  /* 0x000000849440723c */ /* 0x000ff60000081030 */
[----:B------:R-:W-:Y:S04]  /*12b40*/  @!UPT UIADD3 URZ, URZ, URZ, URZ ;  /* 0x0000003f3f3ff290 */ /* 0x000fe8000fffe03f */
[----:B------:R-:W-:Y:S04]  /*12b50*/  STL.64 [R1+0x1410], R72 ;  /* 0x0014104801007387 */ /* 0x000fe80000100a00 */
[----:B------:R-:W-:Y:S04]  /*12b60*/  STL.64 [R1+0x1418], R74 ;  /* 0x0014184a01007387 */ /* 0x000fe80000100a00 */
[----:B------:R-:W-:Y:S04]  /*12b70*/  STL.64 [R1+0x1480], R64 ;  /* 0x0014804001007387 */ /* 0x000fe80000100a00 */
[----:B------:R1:W-:Y:S04]  /*12b80*/  STL.64 [R1+0x1488], R66 ;  /* 0x0014884201007387 */ /* 0x0003e80000100a00 */
[----:B------:R-:W-:Y:S04]  /*12b90*/  STL.64 [R1+0x1490], R32 ;  /* 0x0014902001007387 */ /* 0x000fe80000100a00 */
[----:B------:R2:W-:Y:S01]  /*12ba0*/  STL.64 [R1+0x1498], R34 ;  /* 0x0014982201007387 */ /* 0x0005e20000100a00 */
[-C--:B---3--:R-:W-:Y:S08]  /*12bb0*/  HMMA.1688.F32.TF32 R48, R200, R104.reuse, R80 ;  /* 0x00000068c830723c */ /* 0x088ff00000081050 */
[-C--:B-1----:R-:W-:Y:S11]  /*12bc0*/  HMMA.1688.F32.TF32 R64, R196, R104.reuse, R240 ;  /* 0x00000068c440723c */ /* 0x082ff600000810f0 */
[----:B------:R-:W-:Y:S05]  /*12bd0*/  @!UPT UIADD3 URZ, URZ, URZ, URZ ;  /* 0x0000003f3f3ff290 */ /* 0x000fea000fffe03f */
[----:B------:R-:W-:Y:S01]  /*12be0*/  IMAD.MOV.U32 R138, RZ, RZ, R48 ;  /* 0x000000ffff8a7224 */ /* 0x000fe200078e0030 */
[----:B------:R-:W-:Y:S01]  /*12bf0*/  MOV R135, R50 ;  /* 0x0000003200877202 */ /* 0x000fe20000000f00 */
[----:B------:R-:W-:Y:S02]  /*12c00*/  IMAD.MOV.U32 R134, RZ, RZ, R49 ;  /* 0x000000ffff867224 */ /* 0x000fe400078e0031 */
[----:B------:R-:W-:Y:S02]  /*12c10*/  IMAD.MOV.U32 R133, RZ, RZ, R51 ;  /* 0x000000ffff857224 */ /* 0x000fe400078e0033 */
[-C--:B------:R-:W-:Y:S08]  /*12c20*/  HMMA.1688.F32.TF32 R48, R192, R104.reuse, R124 ;  /* 0x00000068c030723c */ /* 0x080ff0000008107c */
[-C--:B--2---:R-:W-:Y:S01]  /*12c30*/  HMMA.1688.F32.TF32 R32, R188, R104.reuse, R120 ;  /* 0x00000068bc20723c */ /* 0x084fe20000081078 */
[----:B------:R-:W-:Y:S04]  /*12c40*/  STL.64 [R1+0x790], R64 ;  /* 0x0007904001007387 */ /* 0x000fe80000100a00 */
[----:B------:R4:W-:Y:S10]  /*12c50*/  STL.64 [R1+0x798], R66 ;  /* 0x0007984201007387 */ /* 0x0009f40000100a00 */
[----:B------:R-:W-:Y:S01]  /*12c60*/  STL.64 [R1+0x7b0], R48 ;  /* 0x0007b03001007387 */ /* 0x000fe20000100a00 */
[-C--:B----4-:R-:W-:Y:S03]  /*12c70*/  HMMA.1688.F32.TF32 R64, R184, R104.reuse, R116 ;  /* 0x00000068b840723c */ /* 0x090fe60000081074 */
[----:B------:R1:W-:Y:S04]  /*12c80*/  STL.64 [R1+0x7b8], R50 ;  /* 0x0007b83201007387 */ /* 0x0003e80000100a00 */
[----:B------:R-:W-:Y:S04]  /*12c90*/  STL.64 [R1+0x820], R32 ;  /* 0x0008202001007387 */ /* 0x000fe80000100a00 */
[----:B------:R2:W-:Y:S01]  /*12ca0*/  STL.64 [R1+0x828], R34 ;  /* 0x0008282201007387 */ /* 0x0005e20000100a00 */
[-C--:B-1----:R-:W-:Y:S08]  /*12cb0*/  HMMA.1688.F32.TF32 R48, R180, R104.reuse, R112 ;  /* 0x00000068b430723c */ /* 0x082ff00000081070 */
[-C--:B--2---:R-:W-:Y:S03]  /*12cc0*/  HMMA.1688.F32.TF32 R32, R176, R104.reuse, R108 ;  /* 0x00000068b020723c */ /* 0x084fe6000008106c */
[----:B------:R-:W-:Y:S04]  /*12cd0*/  STL.64 [R1+0x8f0], R64 ;  /* 0x0008f04001007387 */ /* 0x000fe80000100a00 */
[----:B------:R1:W-:Y:S08]  /*12ce0*/  STL.64 [R1+0x8f8], R66 ;  /* 0x0008f84201007387 */ /* 0x0003f00000100a00 */
[----:B------:R-:W-:Y:S01]  /*12cf0*/  STL.64 [R1+0xac0], R48 ;  /* 0x000ac03001007387 */ /* 0x000fe20000100a00 */
[-C--:B-1----:R-:W-:Y:S03]  /*12d00*/  HMMA.1688.F32.TF32 R64, R172, R104.reuse, R96 ;  /* 0x00000068ac40723c */ /* 0x082fe60000081060 */
[----:B------:R1:W-:Y:S04]  /*12d10*/  STL.64 [R1+0xac8], R50 ;  /* 0x000ac83201007387 */ /* 0x0003e80000100a00 */
[----:B------:R-:W-:Y:S04]  /*12d20*/  STL.64 [R1+0xc40], R32 ;  /* 0x000c402001007387 */ /* 0x000fe80000100a00 */
[----:B------:R2:W-:Y:S01]  /*12d30*/  STL.64 [R1+0xc48], R34 ;  /* 0x000c482201007387 */ /* 0x0005e20000100a00 */
[-C--:B-1----:R-:W-:Y:S08]  /*12d40*/  HMMA.1688.F32.TF32 R48, R168, R104.reuse, R88 ;  /* 0x00000068a830723c */ /* 0x082ff00000081058 */
[-C--:B--2---:R-:W-:Y:S03]  /*12d50*/  HMMA.1688.F32.TF32 R32, R164, R104.reuse, R92 ;  /* 0x00000068a420723c */ /* 0x084fe6000008105c */
[----:B------:R-:W-:Y:S04]  /*12d60*/  STL.64 [R1+0xd60], R64 ;  /* 0x000d604001007387 */ /* 0x000fe80000100a00 */
[----:B------:R-:W-:Y:S04]  /*12d70*/  STL.64 [R1+0xd68], R66 ;  /* 0x000d684201007387 */ /* 0x000fe80000100a00 */
[----:B------:R-:W2:Y:S04]  /*12d80*/  LDL.LU.64 R96, [R1+0xaf0] ;  /* 0x000af00001607983 */ /* 0x000ea80000300a00 */
[----:B------:R-:W-:Y:S04]  /*12d90*/  STL.64 [R1+0xeb0], R48 ;  /* 0x000eb03001007387 */ /* 0x000fe80000100a00 */
[----:B------:R-:W-:Y:S04]  /*12da0*/  STL.64 [R1+0xeb8], R50 ;  /* 0x000eb83201007387 */ /* 0x000fe80000100a00 */
[----:B------:R-:W2:Y:S04]  /*12db0*/  LDL.LU.64 R98, [R1+0xaf8] ;  /* 0x000af80001627983 */ /* 0x000ea80000300a00 */
[----:B------:R-:W-:Y:S04]  /*12dc0*/  STL.64 [R1+0xff0], R32 ;  /* 0x000ff02001007387 */ /* 0x000fe80000100a00 */
[----:B------:R1:W-:Y:S04]  /*12dd0*/  STL.64 [R1+0xff8], R34 ;  /* 0x000ff82201007387 */ /* 0x0003e80000100a00 */
[----:B------:R-:W3:Y:S04]  /*12de0*/  LDL.LU.64 R92, [R1+0x8b0] ;  /* 0x0008b000015c7983 */ /* 0x000ee80000300a00 */
[----:B------:R-:W3:Y:S01]  /*12df0*/  LDL.LU.64 R94, [R1+0x8b8] ;  /* 0x0008b800015e7983 */ /* 0x000ee20000300a00 */
[-C--:B-1----:R-:W-:Y:S08]  /*12e00*/  HMMA.1688.F32.TF32 R32, R160, R104.reuse, R84 ;  /* 0x00000068a020723c */ /* 0x082ff00000081054 */
[-C--:B------:R-:W-:Y:S11]  /*12e10*/  HMMA.1688.F32.TF32 R48, R152, R104.reuse, R68 ;  /* 0x000000689830723c */ /* 0x080ff60000081044 */
[----:B------:R-:W-:Y:S04]  /*12e20*/  @!UPT UIADD3 URZ, URZ, URZ, URZ ;  /* 0x0000003f3f3ff290 */ /* 0x000fe8000fffe03f */
[----:B------:R-:W-:Y:S04]  /*12e30*/  STL.64 [R1+0x1120], R32 ;  /* 0x0011202001007387 */ /* 0x000fe80000100a00 */
[----:B------:R1:W-:Y:S04]  /*12e40*/  STL.64 [R1+0x1128], R34 ;  /* 0x0011282201007387 */ /* 0x0003e80000100a00 */
[----:B------:R-:W4:Y:S04]  /*12e50*/  LDL.LU.64 R88, [R1+0x740] ;  /* 0x0007400001587983 */ /* 0x000f280000300a00 */
[----:B------:R-:W4:Y:S01]  /*12e60*/  LDL.LU.64 R90, [R1+0x748] ;  /* 0x00074800015a7983 */ /* 0x000f220000300a00 */
[-C--:B-1----:R-:W-:Y:S03]  /*12e70*/  HMMA.1688.F32.TF32 R32, R156, R104.reuse, R76 ;  /* 0x000000689c20723c */ /* 0x082fe6000008104c */
[----:B------:R-:W4:Y:S04]  /*12e80*/  LDL.LU.64 R80, [R1+0x570] ;  /* 0x0005700001507983 */ /* 0x000f280000300a00 */
[----:B------:R-:W4:Y:S11]  /*12e90*/  LDL.LU.64 R82, [R1+0x578] ;  /* 0x0005780001527983 */ /* 0x000f360000300a00 */
[----:B------:R-:W-:Y:S05]  /*12ea0*/  @!UPT UIADD3 URZ, URZ, URZ, URZ ;  /* 0x0000003f3f3ff290 */ /* 0x000fea000fffe03f */
[----:B------:R1:W-:Y:S04]  /*12eb0*/  STL.64 [R1+0x11f0], R32 ;  /* 0x0011f02001007387 */ /* 0x0003e80000100a00 */
[----:B------:R1:W-:Y:S04]  /*12ec0*/  STL.64 [R1+0x11f8], R34 ;  /* 0x0011f82201007387 */ /* 0x0003e80000100a00 */
[----:B------:R-:W4:Y:S04]  /*12ed0*/  LDL.LU.64 R72, [R1+0x520] ;  /* 0x0005200001487983 */ /* 0x000f280000300a00 */
[----:B------:R-:W4:Y:S04]  /*12ee0*/  LDL.LU.64 R74, [R1+0x528] ;  /* 0x00052800014a7983 */ /* 0x000f280000300a00 */
[----:B-1----:R-:W4:Y:S04]  /*12ef0*/  LDL.LU.64 R32, [R1+0x430] ;  /* 0x0004300001207983 */ /* 0x002f280000300a00 */
[----:B------:R-:W4:Y:S04]  /*12f00*/  LDL.LU.64 R34, [R1+0x438] ;  /* 0x0004380001227983 */ /* 0x000f280000300a00 */
[----:B------:R-:W-:Y:S04]  /*12f10*/  STL.64 [R1+0x12c0], R48 ;  /* 0x0012c03001007387 */ /* 0x000fe80000100a00 */
[----:B------:R1:W-:Y:S01]  /*12f20*/  STL.64 [R1+0x12c8], R50 ;  /* 0x0012c83201007387 */ /* 0x0003e20000100a00 */
[-C--:B------:R-:W-:Y:S03]  /*12f30*/  HMMA.1688.F32.TF32 R44, R148, R104.reuse, R44 ;  /* 0x00000068942c723c */ /* 0x080fe6000008102c */
[----:B------:R-:W4:Y:S04]  /*12f40*/  LDL.LU.64 R64, [R1+0x280] ;  /* 0x0002800001407983 */ /* 0x000f280000300a00 */
[----:B------:R-:W4:Y:S01]  /*12f50*/  LDL.LU.64 R66, [R1+0x288] ;  /* 0x0002880001427983 */ /* 0x000f220000300a00 */
[-C--:B-1----:R-:W-:Y:S11]  /*12f60*/  HMMA.1688.F32.TF32 R48, R140, R104.reuse, R60 ;  /* 0x000000688c30723c */ /* 0x082ff6000008103c */
[----:B------:R-:W-:Y:S11]  /*12f70*/  @!UPT UIADD3 URZ, URZ, URZ, URZ ;  /* 0x0000003f3f3ff290 */ /* 0x000ff6000fffe03f */
[----:B------:R-:W-:Y:S01]  /*12f80*/  @!UPT UIADD3 URZ, URZ, URZ, URZ ;  /* 0x0000003f3f3ff290 */ /* 0x000fe2000fffe03f */
[----:B------:R1:W-:Y:S04]  /*12f90*/  STL.64 [R1+0x1380], R48 ;  /* 0x0013803001007387 */ /* 0x0003e80000100a00 */
[----:B------:R1:W-:Y:S04]  /*12fa0*/  STL.64 [R1+0x1388], R50 ;  /* 0x0013883201007387 */ /* 0x0003e80000100a00 */
[----:B------:R-:W4:Y:S04]  /*12fb0*/  LDL.LU.64 R60, [R1+0x1c0] ;  /* 0x0001c000013c7983 */ /* 0x000f280000300a00 */
[----:B------:R-:W4:Y:S04]  /*12fc0*/  LDL.LU.64 R62, [R1+0x1c8] ;  /* 0x0001c800013e7983 */ /* 0x000f280000300a00 */
[----:B------:R-:W-:Y:S04]  /*12fd0*/  STL.64 [R1+0x1400], R44 ;  /* 0x0014002c01007387 */ /* 0x000fe80000100a00 */
[----:B------:R2:W-:Y:S04]  /*12fe0*/  STL.64 [R1+0x1408], R46 ;  /* 0x0014082e01007387 */ /* 0x0005e80000100a00 */
[----:B-1----:R-:W4:Y:S04]  /*12ff0*/  LDL.LU.64 R48, [R1+0x120] ;  /* 0x0001200001307983 */ /* 0x002f280000300a00 */
[----:B------:R-:W4:Y:S01]  /*13000*/  LDL.LU.64 R50, [R1+0x128] ;  /* 0x0001280001327983 */ /* 0x000f220000300a00 */
[----:B------:R-:W-:Y:S11]  /*13010*/  HMMA.1688.F32.TF32 R28, R144, R104, R28 ;  /* 0x00000068901c723c */ /* 0x000ff6000008101c */
[----:B------:R-:W-:Y:S11]  /*13020*/  @!UPT UIADD3 URZ, URZ, URZ, URZ ;  /* 0x0000003f3f3ff290 */ /* 0x000ff6000fffe03f */
[----:B------:R-:W-:Y:S01]  /*13030*/  @!UPT UIADD3 URZ, URZ, URZ, URZ ;  /* 0x0000003f3f3ff290 */ /* 0x000fe2000fffe03f */
[----:B------:R-:W-:Y:S04]  /*13040*/  STL.64 [R1+0x1470], R28 ;  /* 0x0014701c01007387 */ /* 0x000fe80000100a00 */
[----:B------:R4:W-:Y:S01]  /*13050*/  STL.64 [R1+0x1478], R30 ;  /* 0x0014781e01007387 */ /* 0x0009e20000100a00 */
[-C--:B--2---:R-:W-:Y:S11]  /*13060*/  HMMA.1688.F32.TF32 R44, R200, R100.reuse, R96 ;  /* 0x00000064c82c723c */ /* 0x084ff60000081060 */
[----:B------:R-:W-:Y:S11]  /*13070*/  @!UPT UIADD3 URZ, URZ, URZ, URZ ;  /* 0x0000003f3f3ff290 */ /* 0x000ff6000fffe03f */
[----:B------:R-:W-:Y:S02]  /*13080*/  @!UPT UIADD3 URZ, URZ, URZ, URZ ;  /* 0x0000003f3f3ff290 */ /* 0x000fe4000fffe03f */
[----:B------:R-:W-:Y:S02]  /*13090*/  IMAD.MOV.U32 R132, RZ, RZ, R44 ;  /* 0x000000ffff847224 */ /* 0x000fe400078e002c */
[----:B------:R-:W-:Y:S02]  /*130a0*/  IMAD.MOV.U32 R105, RZ, RZ, R45 ;  /* 0x000000ffff697224 */ /* 0x000fe400078e002d */
[----:B------:R-:W-:Y:S02]  /*130b0*/  IMAD.MOV.U32 R104, RZ, RZ, R46 ;  /* 0x000000ffff687224 */ /* 0x000fe400078e002e */
[----:B------:R-:W-:Y:S02]  /*130c0*/  IMAD.MOV.U32 R3, RZ, RZ, R47 ;  /* 0x000000ffff037224 */ /* 0x000fe400078e002f */
[-C--:B---3--:R-:W-:Y:S08]  /*130d0*/  HMMA.1688.F32.TF32 R44, R196, R100.reuse, R92 ;  /* 0x00000064c42c723c */ /* 0x088ff0000008105c */
[-C--:B----4-:R-:W-:Y:S11]  /*130e0*/  HMMA.1688.F32.TF32 R28, R192, R100.reuse, R88 ;  /* 0x00000064c01c723c */ /* 0x090ff60000081058 */
[----:B------:R-:W-:Y:S04]  /*130f0*/  @!UPT UIADD3 URZ, URZ, URZ, URZ ;  /* 0x0000003f3f3ff290 */ /* 0x000fe8000fffe03f */
[----:B------:R-:W-:Y:S04]  /*13100*/  STL.64 [R1+0x690], R44 ;  /* 0x0006902c01007387 */ /* 0x000fe80000100a00 */
[----:B------:R1:W-:Y:S01]  /*13110*/  STL.64 [R1+0x698], R46 ;  /* 0x0006982e01007387 */ /* 0x0003e20000100a00 */
[-C--:B------:R-:W-:Y:S03]  /*13120*/  HMMA.1688.F32.TF32 R68, R188, R100.reuse, R80 ;  /* 0x00000064bc44723c */ /* 0x080fe60000081050 */
[----:B------:R-:W-:Y:S04]  /*13130*/  STL.64 [R1+0x6b0], R28 ;  /* 0x0006b01c01007387 */ /* 0x000fe80000100a00 */
[----:B------:R2:W-:Y:S01]  /*13140*/  STL.64 [R1+0x6b8], R30 ;  /* 0x0006b81e01007387 */ /* 0x0005e20000100a00 */
[-C--:B-1----:R-:W-:Y:S08]  /*13150*/  HMMA.1688.F32.TF32 R44, R184, R100.reuse, R72 ;  /* 0x00000064b82c723c */ /* 0x082ff00000081048 */
[-C--:B--2---:R-:W-:Y:S01]  /*13160*/  HMMA.1688.F32.TF32 R28, R180, R100.reuse, R32 ;  /* 0x00000064b41c723c */ /* 0x084fe20000081020 */
[----:B------:R-:W1:Y:S06]  /*13170*/  LDSM.16.M88.4 R32, [R5+0x22000] ;  /* 0x022000000520783b */ /* 0x000e6c0000000200 */
[----:B------:R-:W-:Y:S04]  /*13180*/  STL.64 [R1+0x6e0], R68 ;  /* 0x0006e04401007387 */ /* 0x000fe80000100a00 */
[----:B------:R-:W-:Y:S04]  /*13190*/  STL.64 [R1+0x6e8], R70 ;  /* 0x0006e84601007387 */ /* 0x000fe80000100a00 */
[----:B------:R-:W-:Y:S04]  /*131a0*/  STL.64 [R1+0x730], R44 ;  /* 0x0007302c01007387 */ /* 0x000fe80000100a00 */
[----:B------:R2:W-:Y:S02]  /*131b0*/  STL.64 [R1+0x738], R46 ;  /* 0x0007382e01007387 */ /* 0x0005e40000100a00 */
[-C--:B--2---:R-:W-:Y:S02]  /*131c0*/  HMMA.1688.F32.TF32 R44, R176, R100.reuse, R64 ;  /* 0x00000064b02c723c */ /* 0x084fe40000081040 */
[----:B-1----:R-:W-:Y:S06]  /*131d0*/  STL [R1+0x22e4], R34 ;  /* 0x0022e42201007387 */ /* 0x002fec0000100800 */
[-C--:B------:R-:W-:Y:S01]  /*131e0*/  HMMA.1688.F32.TF32 R60, R172, R100.reuse, R60 ;  /* 0x00000064ac3c723c */ /* 0x080fe2000008103c */
[----:B------:R-:W-:Y:S04]  /*131f0*/  STL.64 [R1+0x770], R28 ;  /* 0x0007701c01007387 */ /* 0x000fe80000100a00 */
[----:B------:R-:W-:Y:S04]  /*13200*/  STL.64 [R1+0x778], R30 ;  /* 0x0007781e01007387 */ /* 0x000fe80000100a00 */
[----:B------:R-:W-:Y:S06]  /*13210*/  STL [R1+0x22e0], R35 ;  /* 0x0022e02301007387 */ /* 0x000fec0000100800 */
[----:B------:R-:W-:Y:S04]  /*13220*/  STL.64 [R1+0x9f0], R44 ;  /* 0x0009f02c01007387 */ /* 0x000fe80000100a00 */
[----:B------:R1:W-:Y:S04]  /*13230*/  STL.64 [R1+0x9f8], R46 ;  /* 0x0009f82e01007387 */ /* 0x0003e80000100a00 */
[----:B------:R-:W2:Y:S04]  /*13240*/  LDL.LU.64 R84, [R1+0xba0] ;  /* 0x000ba00001547983 */ /* 0x000ea80000300a00 */
[----:B------:R3:W-:Y:S01]  /*13250*/  STL.64 [R1+0xb90], R60 ;  /* 0x000b903c01007387 */ /* 0x0007e20000100a00 */
[-C--:B-1----:R-:W-:Y:S03]  /*13260*/  HMMA.1688.F32.TF32 R44, R168, R100.reuse, R48 ;  /* 0x00000064a82c723c */ /* 0x082fe60000081030 */
[----:B------:R1:W-:Y:S04]  /*13270*/  STL.64 [R1+0xb98], R62 ;  /* 0x000b983e01007387 */ /* 0x0003e80000100a00 */
[----:B------:R-:W2:Y:S01]  /*13280*/  LDL.LU.64 R86, [R1+0xba8] ;  /* 0x000ba80001567983 */ /* 0x000ea20000300a00 */
[-C--:B------:R-:W-:Y:S03]  /*13290*/  HMMA.1688.F32.TF32 R88, R164, R100.reuse, R232 ;  /* 0x00000064a458723c */ /* 0x080fe600000810e8 */
[----:B------:R-:W4:Y:S11]  /*132a0*/  LDSM.16.M88.4 R28, [R5+0x22800] ;  /* 0x02280000051c783b */ /* 0x000f360000000200 */
[----:B------:R-:W-:Y:S01]  /*132b0*/  @!UPT UIADD3 URZ, URZ, URZ, URZ ;  /* 0x0000003f3f3ff290 */ /* 0x000fe2000fffe03f */
[----:B------:R1:W-:Y:S04]  /*132c0*/  STL.64 [R1+0xd10], R44 ;  /* 0x000d102c01007387 */ /* 0x0003e80000100a00 */
[----:B------:R1:W-:Y:S04]  /*132d0*/  STL.64 [R1+0xd18], R46 ;  /* 0x000d182e01007387 */ /* 0x0003e80000100a00 */
        /* <DEDUP_REMOVED lines=10> */
[----:B---3--:R-:W3:Y:S04]  /*13380*/  LDL.LU.64 R60, [R1+0x300] ;  /* 0x00030000013c7983 */ /* 0x008ee80000300a00 */
[----:B-1----:R-:W3:Y:S04]  /*13390*/  LDL.LU.64 R62, [R1+0x308] ;  /* 0x00030800013e7983 */ /* 0x002ee80000300a00 */
[----:B------:R-:W3:Y:S04]  /*133a0*/  LDL.LU.64 R48, [R1+0x1b0] ;  /* 0x0001b00001307983 */ /* 0x000ee80000300a00 */
[----:B------:R-:W3:Y:S04]  /*133b0*/  LDL.LU.64 R50, [R1+0x1b8] ;  /* 0x0001b80001327983 */ /* 0x000ee80000300a00 */
[----:B------:R-:W3:Y:S04]  /*133c0*/  LDL.LU.64 R44, [R1+0x110] ;  /* 0x00011000012c7983 */ /* 0x000ee80000300a00 */
[----:B------:R-:W3:Y:S01]  /*133d0*/  LDL.LU.64 R46, [R1+0x118] ;  /* 0x00011800012e7983 */ /* 0x000ee20000300a00 */
[-C--:B------:R-:W-:Y:S03]  /*133e0*/  HMMA.1688.F32.TF32 R92, R160, R100.reuse, R224 ;  /* 0x00000064a05c723c */ /* 0x080fe600000810e0 */
[----:B------:R-:W-:Y:S04]  /*133f0*/  STL.64 [R1+0xec0], R88 ;  /* 0x000ec05801007387 */ /* 0x000fe80000100a00 */
[----:B------:R1:W-:Y:S02]  /*13400*/  STL.64 [R1+0xec8], R90 ;  /* 0x000ec85a01007387 */ /* 0x0003e40000100a00 */
[-C--:B-1----:R-:W-:Y:S11]  /*13410*/  HMMA.1688.F32.TF32 R88, R156, R100.reuse, R216 ;  /* 0x000000649c58723c */ /* 0x082ff600000810d8 */
[----:B------:R-:W-:Y:S03]  /*13420*/  @!UPT UIADD3 URZ, URZ, URZ, URZ ;  /* 0x0000003f3f3ff290 */ /* 0x000fe6000fffe03f */
[----:B------:R-:W-:Y:S01]  /*13430*/  STL.64 [R1+0x1000], R92 ;  /* 0x0010005c01007387 */ /* 0x000fe20000100a00 */
[-C--:B------:R-:W-:Y:S03]  /*13440*/  HMMA.1688.F32.TF32 R96, R152, R100.reuse, R208 ;  /* 0x000000649860723c */ /* 0x080fe600000810d0 */
[----:B------:R1:W-:Y:S05]  /*13450*/  STL.64 [R1+0x1008], R94 ;  /* 0x0010085e01007387 */ /* 0x0003ea0000100a00 */
[-C--:B-1----:R-:W-:Y:S01]  /*13460*/  HMMA.1688.F32.TF32 R92, R140, R100.reuse, R56 ;  /* 0x000000648c5c723c */ /* 0x082fe20000081038 */
[----:B------:R-:W-:Y:S04]  /*13470*/  STL.64 [R1+0x1130], R88 ;  /* 0x0011305801007387 */ /* 0x000fe80000100a00 */
[----:B------:R1:W-:Y:S03]  /*13480*/  STL.64 [R1+0x1138], R90 ;  /* 0x0011385a01007387 */ /* 0x0003e60000100a00 */
[-C--:B------:R-:W-:Y:S08]  /*13490*/  HMMA.1688.F32.TF32 R56, R144, R100.reuse, R24 ;  /* 0x000000649038723c */ /* 0x080ff00000081018 */
[----:B-1----:R-:W-:Y:S01]  /*134a0*/  HMMA.1688.F32.TF32 R88, R148, R100, R40 ;  /* 0x000000649458723c */ /* 0x002fe20000081028 */
[----:B------:R-:W-:Y:S04]  /*134b0*/  STL.64 [R1+0x1200], R96 ;  /* 0x0012006001007387 */ /* 0x000fe80000100a00 */
[----:B------:R-:W-:Y:S04]  /*134c0*/  STL.64 [R1+0x1208], R98 ;  /* 0x0012086201007387 */ /* 0x000fe80000100a00 */
[----:B------:R-:W-:Y:S04]  /*134d0*/  STL.64 [R1+0x12f0], R92 ;  /* 0x0012f05c01007387 */ /* 0x000fe80000100a00 */
[----:B------:R-:W-:Y:S10]  /*134e0*/  STL.64 [R1+0x12f8], R94 ;  /* 0x0012f85e01007387 */ /* 0x000ff40000100a00 */
[----:B------:R-:W-:Y:S04]  /*134f0*/  STL.64 [R1+0x1370], R88 ;  /* 0x0013705801007387 */ /* 0x000fe80000100a00 */
[----:B------:R-:W-:Y:S04]  /*13500*/  STL.64 [R1+0x1378], R90 ;  /* 0x0013785a01007387 */ /* 0x000fe80000100a00 */
[----:B------:R-:W-:Y:S04]  /*13510*/  STL.64 [R1+0x13f0], R56 ;  /* 0x0013f03801007387 */ /* 0x000fe80000100a00 */
[----:B------:R1:W-:Y:S01]  /*13520*/  STL.64 [R1+0x13f8], R58 ;  /* 0x0013f83a01007387 */ /* 0x0003e20000100a00 */
[-C--:B--2---:R-:W-:Y:S11]  /*13530*/  HMMA.1688.F32.TF32 R40, R200, R32.reuse, R84 ;  /* 0x00000020c828723c */ /* 0x084ff60000081054 */
[----:B------:R-:W-:Y:S11]  /*13540*/  @!UPT UIADD3 URZ, URZ, URZ, URZ ;  /* 0x0000003f3f3ff290 */ /* 0x000ff6000fffe03f */
[----:B------:R-:W-:Y:S01]  /*13550*/  @!UPT UIADD3 URZ, URZ, URZ, URZ ;  /* 0x0000003f3f3ff290 */ /* 0x000fe2000fffe03f */
[----:B------:R-:W-:Y:S01]  /*13560*/  STL.64 [R1+0x520], R40 ;  /* 0x0005202801007387 */ /* 0x000fe20000100a00 */
[-C--:B----4-:R-:W-:Y:S03]  /*13570*/  HMMA.1688.F32.TF32 R24, R196, R32.reuse, R80 ;  /* 0x00000020c418723c */ /* 0x090fe60000081050 */
[----:B------:R2:W-:Y:S05]  /*13580*/  STL.64 [R1+0x528], R42 ;  /* 0x0005282a01007387 */ /* 0x0005ea0000100a00 */
[-C--:B-1----:R-:W-:Y:S08]  /*13590*/  HMMA.1688.F32.TF32 R56, R192, R32.reuse, R76 ;  /* 0x00000020c038723c */ /* 0x082ff0000008104c */
[-C--:B--2---:R-:W-:Y:S07]  /*135a0*/  HMMA.1688.F32.TF32 R40, R188, R32.reuse, R72 ;  /* 0x00000020bc28723c */ /* 0x084fee0000081048 */
[----:B------:R-:W-:Y:S04]  /*135b0*/  STL.64 [R1+0x530], R24 ;  /* 0x0005301801007387 */ /* 0x000fe80000100a00 */
[----:B------:R1:W-:Y:S04]  /*135c0*/  STL.64 [R1+0x538], R26 ;  /* 0x0005381a01007387 */ /* 0x0003e80000100a00 */
[----:B------:R-:W-:Y:S04]  /*135d0*/  STL.64 [R1+0x570], R56 ;  /* 0x0005703801007387 */ /* 0x000fe80000100a00 */
[----:B------:R2:W-:Y:S01]  /*135e0*/  STL.64 [R1+0x578], R58 ;  /* 0x0005783a01007387 */ /* 0x0005e20000100a00 */
[-C--:B-1----:R-:W-:Y:S03]  /*135f0*/  HMMA.1688.F32.TF32 R24, R184, R32.reuse, R68 ;  /* 0x00000020b818723c */ /* 0x082fe60000081044 */
[----:B------:R-:W-:Y:S04]  /*13600*/  STL.64 [R1+0x580], R40 ;  /* 0x0005802801007387 */ /* 0x000fe80000100a00 */
[----:B------:R3:W-:Y:S01]  /*13610*/  STL.64 [R1+0x588], R42 ;  /* 0x0005882a01007387 */ /* 0x0007e20000100a00 */
[-C--:B--2---:R-:W-:Y:S08]  /*13620*/  HMMA.1688.F32.TF32 R56, R180, R32.reuse, R64 ;  /* 0x00000020b438723c */ /* 0x084ff00000081040 */
[-C--:B---3--:R-:W-:Y:S07]  /*13630*/  HMMA.1688.F32.TF32 R40, R176, R32.reuse, R60 ;  /* 0x00000020b028723c */ /* 0x088fee000008103c */
[----:B------:R-:W-:Y:S04]  /*13640*/  STL.64 [R1+0x600], R24 ;  /* 0x0006001801007387 */ /* 0x000fe80000100a00 */
[----:B------:R1:W-:Y:S04]  /*13650*/  STL.64 [R1+0x608], R26 ;  /* 0x0006081a01007387 */ /* 0x0003e80000100a00 */
[----:B------:R2:W-:Y:S04]  /*13660*/  STL.64 [R1+0x660], R56 ;  /* 0x0006603801007387 */ /* 0x0005e80000100a00 */
[----:B------:R3:W-:Y:S01]  /*13670*/  STL.64 [R1+0x668], R58 ;  /* 0x0006683a01007387 */ /* 0x0007e20000100a00 */
[-C--:B-1----:R-:W-:Y:S03]  /*13680*/  HMMA.1688.F32.TF32 R24, R172, R32.reuse, R48 ;  /* 0x00000020ac18723c */ /* 0x082fe60000081030 */
[----:B--2---:R-:W2:Y:S04]  /*13690*/  LDL.LU.64 R56, [R1+0xc60] ;  /* 0x000c600001387983 */ /* 0x004ea80000300a00 */
[----:B------:R-:W-:Y:S04]  /*136a0*/  STL.64 [R1+0x720], R40 ;  /* 0x0007202801007387 */ /* 0x000fe80000100a00 */
[----:B------:R-:W-:Y:S04]  /*136b0*/  STL.64 [R1+0x728], R42 ;  /* 0x0007282a01007387 */ /* 0x000fe80000100a00 */
[----:B---3--:R-:W2:Y:S08]  /*136c0*/  LDL.LU.64 R58, [R1+0xc68] ;  /* 0x000c6800013a7983 */ /* 0x008eb00000300a00 */
[----:B------:R-:W-:Y:S04]  /*136d0*/  STL.64 [R1+0x880], R24 ;  /* 0x0008801801007387 */ /* 0x000fe80000100a00 */
[----:B------:R1:W-:Y:S04]  /*136e0*/  STL.64 [R1+0x888], R26 ;  /* 0x0008881a01007387 */ /* 0x0003e80000100a00 */
[----:B------:R-:W3:Y:S04]  /*136f0*/  LDL.LU.64 R48, [R1+0xae0] ;  /* 0x000ae00001307983 */ /* 0x000ee80000300a00 */
[----:B------:R-:W3:Y:S01]  /*13700*/  LDL.LU.64 R50, [R1+0xae8] ;  /* 0x000ae80001327983 */ /* 0x000ee20000300a00 */
[-C--:B-1----:R-:W-:Y:S11]  /*13710*/  HMMA.1688.F32.TF32 R24, R168, R32.reuse, R44 ;  /* 0x00000020a818723c */ /* 0x082ff6000008102c */
[----:B------:R-:W-:Y:S11]  /*13720*/  @!UPT UIADD3 URZ, URZ, URZ, URZ ;  /* 0x0000003f3f3ff290 */ /* 0x000ff6000fffe03f */
[----:B------:R-:W-:Y:S01]  /*13730*/  @!UPT UIADD3 URZ, URZ, URZ, URZ ;  /* 0x0000003f3f3ff290 */ /* 0x000fe2000fffe03f */
[----:B------:R1:W-:Y:S04]  /*13740*/  STL.64 [R1+0xb80], R24 ;  /* 0x000b801801007387 */ /* 0x0003e80000100a00 */
[----:B------:R4:W-:Y:S04]  /*13750*/  STL.64 [R1+0xb88], R26 ;  /* 0x000b881a01007387 */ /* 0x0009e80000100a00 */
[----:B------:R-:W3:Y:S04]  /*13760*/  LDL.LU.64 R64, [R1+0x8a0] ;  /* 0x0008a00001407983 */ /* 0x000ee80000300a00 */
[----:B------:R-:W3:Y:S04]  /*13770*/  LDL.LU.64 R66, [R1+0x8a8] ;  /* 0x0008a80001427983 */ /* 0x000ee80000300a00 */
[----:B------:R-:W3:Y:S04]  /*13780*/  LDL.LU.64 R44, [R1+0x6a0] ;  /* 0x0006a000012c7983 */ /* 0x000ee80000300a00 */
[----:B------:R-:W3:Y:S04]  /*13790*/  LDL.LU.64 R46, [R1+0x6a8] ;  /* 0x0006a800012e7983 */ /* 0x000ee80000300a00 */
[----:B------:R-:W3:Y:S04]  /*137a0*/  LDL.LU.64 R40, [R1+0x5a0] ;  /* 0x0005a00001287983 */ /* 0x000ee80000300a00 */
[----:B------:R-:W3:Y:S04]  /*137b0*/  LDL.LU.64 R42, [R1+0x5a8] ;  /* 0x0005a800012a7983 */ /* 0x000ee80000300a00 */
[----:B-1----:R-:W3:Y:S04]  /*137c0*/  LDL.LU.64 R24, [R1+0x460] ;  /* 0x0004600001187983 */ /* 0x002ee80000300a00 */
[----:B----4-:R-:W4:Y:S01]  /*137d0*/  LDL.LU.64 R26, [R1+0x468] ;  /* 0x00046800011a7983 */ /* 0x010f220000300a00 */
[-C--:B------:R-:W-:Y:S03]  /*137e0*/  HMMA.1688.F32.TF32 R72, R164, R32.reuse, R228 ;  /* 0x00000020a448723c */ /* 0x080fe600000810e4 */
[----:B------:R-:W4:Y:S05]  /*137f0*/  LDL.LU.64 R60, [R1+0x310] ;  /* 0x00031000013c7983 */ /* 0x000f2a0000300a00 */
[-C--:B------:R-:W-:Y:S08]  /*13800*/  HMMA.1688.F32.TF32 R68, R160, R32.reuse, R220 ;  /* 0x00000020a044723c */ /* 0x080ff000000810dc */
[-C--:B------:R-:W-:Y:S07]  /*13810*/  HMMA.1688.F32.TF32 R36, R148, R32.reuse, R36 ;  /* 0x000000209424723c */ /* 0x080fee0000081024 */
[----:B------:R-:W-:Y:S04]  /*13820*/  STL.64 [R1+0xcf0], R72 ;  /* 0x000cf04801007387 */ /* 0x000fe80000100a00 */
[----:B------:R1:W-:Y:S04]  /*13830*/  STL.64 [R1+0xcf8], R74 ;  /* 0x000cf84a01007387 */ /* 0x0003e80000100a00 */
[----:B------:R-:W4:Y:S04]  /*13840*/  LDL.LU.64 R62, [R1+0x318] ;  /* 0x00031800013e7983 */ /* 0x000f280000300a00 */
[----:B------:R-:W-:Y:S01]  /*13850*/  STL.64 [R1+0xed0], R68 ;  /* 0x000ed04401007387 */ /* 0x000fe20000100a00 */
[-C--:B-1----:R-:W-:Y:S03]  /*13860*/  HMMA.1688.F32.TF32 R72, R156, R32.reuse, R212 ;  /* 0x000000209c48723c */ /* 0x082fe600000810d4 */
[----:B------:R1:W-:Y:S05]  /*13870*/  STL.64 [R1+0xed8], R70 ;  /* 0x000ed84601007387 */ /* 0x0003ea0000100a00 */
[-C--:B------:R-:W-:Y:S08]  /*13880*/  HMMA.1688.F32.TF32 R52, R140, R32.reuse, R52 ;  /* 0x000000208c34723c */ /* 0x080ff00000081034 */
[-C--:B-1----:R-:W-:Y:S08]  /*13890*/  HMMA.1688.F32.TF32 R68, R152, R32.reuse, R204 ;  /* 0x000000209844723c */ /* 0x082ff000000810cc */
[----:B------:R-:W-:Y:S01]  /*138a0*/  HMMA.1688.F32.TF32 R32, R144, R32, R20 ;  /* 0x000000209020723c */ /* 0x000fe20000081014 */
[----:B------:R-:W-:Y:S01]  /*138b0*/  STL.64 [R1+0x1010], R72 ;  /* 0x0010104801007387 */ /* 0x000fe20000100a00 */
[----:B------:R-:W-:-:S03]  /*138c0*/  IMAD.MOV.U32 R6, RZ, RZ, R39 ;  /* 0x000000ffff067224 */ /* 0x000fc600078e0027 */
[----:B------:R-:W-:Y:S01]  /*138d0*/  STL.64 [R1+0x1018], R74 ;  /* 0x0010184a01007387 */ /* 0x000fe20000100a00 */
[----:B------:R-:W-:-:S09]  /*138e0*/  IMAD.MOV.U32 R7, RZ, RZ, R38 ;  /* 0x000000ffff077224 */ /* 0x000fd200078e0026 */
[----:B------:R-:W-:Y:S04]  /*138f0*/  STL.64 [R1+0x1140], R68 ;  /* 0x0011404401007387 */ /* 0x000fe80000100a00 */
[----:B------:R-:W-:Y:S04]  /*13900*/  STL.64 [R1+0x1148], R70 ;  /* 0x0011484601007387 */ /* 0x000fe80000100a00 */
[----:B------:R-:W-:Y:S04]  /*13910*/  STL.64 [R1+0x1230], R52 ;  /* 0x0012303401007387 */ /* 0x000fe80000100a00 */
[----:B------:R-:W-:Y:S04]  /*13920*/  STL.64 [R1+0x1238], R54 ;  /* 0x0012383601007387 */ /* 0x000fe80000100a00 */
[----:B------:R-:W-:Y:S04]  /*13930*/  STL.64 [R1+0x12e0], R36 ;  /* 0x0012e02401007387 */ /* 0x000fe80000100a00 */
[----:B------:R-:W-:Y:S04]  /*13940*/  STL [R1+0x2110], R6 ;  /* 0x0021100601007387 */ /* 0x000fe80000100800 */
[----:B------:R-:W-:Y:S01]  /*13950*/  STL [R1+0x210c], R7 ;  /* 0x00210c0701007387 */ /* 0x000fe20000100800 */
[-C--:B--2---:R-:W-:Y:S03]  /*13960*/  HMMA.1688.F32.TF32 R20, R200, R28.reuse, R56 ;  /* 0x0000001cc814723c */ /* 0x084fe60000081038 */
[----:B------:R-:W2:Y:S04]  /*13970*/  LDL.LU.64 R56, [R1+0x230] ;  /* 0x0002300001387983 */ /* 0x000ea80000300a00 */
[----:B------:R-:W-:Y:S04]  /*13980*/  STL.64 [R1+0x1360], R32 ;  /* 0x0013602001007387 */ /* 0x000fe80000100a00 */
[----:B------:R-:W-:Y:S04]  /*13990*/  STL.64 [R1+0x1368], R34 ;  /* 0x0013682201007387 */ /* 0x000fe80000100a00 */
[----:B------:R-:W2:Y:S08]  /*139a0*/  LDL.LU.64 R58, [R1+0x238] ;  /* 0x00023800013a7983 */ /* 0x000eb00000300a00 */
[----:B------:R-:W-:Y:S04]  /*139b0*/  STL.64 [R1+0x420], R20 ;  /* 0x0004201401007387 */ /* 0x000fe80000100a00 */
[----:B------:R3:W-:Y:S02]  /*139c0*/  STL.64 [R1+0x428], R22 ;  /* 0x0004281601007387 */ /* 0x0007e40000100a00 */
[-C--:B---3--:R-:W-:Y:S02]  /*139d0*/  HMMA.1688.F32.TF32 R20, R196, R28.reuse, R48 ;  /* 0x0000001cc414723c */ /* 0x088fe40000081030 */
[----:B------:R-:W3:Y:S04]  /*139e0*/  LDL.LU.64 R48, [R1+0x140] ;  /* 0x0001400001307983 */ /* 0x000ee80000300a00 */
[----:B------:R-:W3:Y:S11]  /*139f0*/  LDL.LU.64 R50, [R1+0x148] ;  /* 0x0001480001327983 */ /* 0x000ef60000300a00 */
[----:B------:R-:W-:Y:S06]  /*13a00*/  @!UPT UIADD3 URZ, URZ, URZ, URZ ;  /* 0x0000003f3f3ff290 */ /* 0x000fec000fffe03f */
[----:B------:R-:W-:Y:S04]  /*13a10*/  STL.64 [R1+0x430], R20 ;  /* 0x0004301401007387 */ /* 0x000fe80000100a00 */
[----:B------:R1:W-:Y:S04]  /*13a20*/  STL.64 [R1+0x438], R22 ;  /* 0x0004381601007387 */ /* 0x0003e80000100a00 */
[----:B------:R-:W3:Y:S04]  /*13a30*/  LDL.LU.64 R52, [R1+0x80] ;  /* 0x0000800001347983 */ /* 0x000ee80000300a00 */
[----:B------:R-:W3:Y:S01]  /*13a40*/  LDL.LU.64 R54, [R1+0x88] ;  /* 0x0000880001367983 */ /* 0x000ee20000300a00 */
[-C--:B-1----:R-:W-:Y:S11]  /*13a50*/  HMMA.1688.F32.TF32 R20, R192, R28.reuse, R64 ;  /* 0x0000001cc014723c */ /* 0x082ff60000081040 */
[----:B------:R-:W-:Y:S11]  /*13a60*/  @!UPT UIADD3 URZ, URZ, URZ, URZ ;  /* 0x0000003f3f3ff290 */ /* 0x000ff6000fffe03f */
[----:B------:R-:W-:Y:S01]  /*13a70*/  @!UPT UIADD3 URZ, URZ, URZ, URZ ;  /* 0x0000003f3f3ff290 */ /* 0x000fe2000fffe03f */
        /* <DEDUP_REMOVED lines=18> */
[-C--:B----4-:R-:W-:Y:S03]  /*13ba0*/  HMMA.1688.F32.TF32 R20, R180, R28.reuse, R24 ;  /* 0x0000001cb414723c */ /* 0x090fe60000081018 */
[----:B------:R-:W2:Y:S11]  /*13bb0*/  LDSM.16.M88.4 R24, [R5+0x23000] ;  /* 0x023000000518783b */ /* 0x000eb60000000200 */
[----:B------:R-:W-:Y:S09]  /*13bc0*/  @!UPT UIADD3 URZ, URZ, URZ, URZ ;  /* 0x0000003f3f3ff290 */ /* 0x000ff2000fffe03f */
[----:B------:R-:W-:Y:S04]  /*13bd0*/  STL.64 [R1+0x500], R20 ;  /* 0x0005001401007387 */ /* 0x000fe80000100a00 */
[----:B------:R-:W-:Y:S04]  /*13be0*/  STL.64 [R1+0x508], R22 ;  /* 0x0005081601007387 */ /* 0x000fe80000100a00 */
[----:B------:R-:W4:Y:S04]  /*13bf0*/  LDL.LU.64 R36, [R1] ;  /* 0x0000000001247983 */ /* 0x000f280000300a00 */
[----:B------:R-:W4:Y:S01]  /*13c00*/  LDL.LU.64 R38, [R1+0x8] ;  /* 0x0000080001267983 */ /* 0x000f220000300a00 */
[-C--:B------:R-:W-:Y:S03]  /*13c10*/  HMMA.1688.F32.TF32 R64, R176, R28.reuse, R60 ;  /* 0x0000001cb040723c */ /* 0x080fe6000008103c */
[----:B------:R-:W2:Y:S11]  /*13c20*/  LDSM.16.M88.4 R20, [R5+0x23800] ;  /* 0x023800000514783b */ /* 0x000eb60000000200 */
[----:B------:R-:W-:Y:S09]  /*13c30*/  @!UPT UIADD3 URZ, URZ, URZ, URZ ;  /* 0x0000003f3f3ff290 */ /* 0x000ff2000fffe03f */
[----:B------:R-:W-:Y:S04]  /*13c40*/  STL.64 [R1+0x560], R64 ;  /* 0x0005604001007387 */ /* 0x000fe80000100a00 */
[----:B------:R-:W-:Y:S01]  /*13c50*/  STL.64 [R1+0x568], R66 ;  /* 0x0005684201007387 */ /* 0x000fe20000100a00 */
[-C--:B--2---:R-:W-:Y:S08]  /*13c60*/  HMMA.1688.F32.TF32 R60, R172, R28.reuse, R56 ;  /* 0x0000001cac3c723c */ /* 0x084ff00000081038 */
[-C--:B---3--:R-:W-:Y:S01]  /*13c70*/  HMMA.1688.F32.TF32 R56, R168, R28.reuse, R48 ;  /* 0x0000001ca838723c */ /* 0x088fe20000081030 */
[----:B------:R-:W2:Y:S11]  /*13c80*/  LDL.LU.64 R48, [R1+0xcc0] ;  /* 0x000cc00001307983 */ /* 0x000eb60000300a00 */
[----:B------:R-:W-:Y:S03]  /*13c90*/  @!UPT UIADD3 URZ, URZ, URZ, URZ ;  /* 0x0000003f3f3ff290 */ /* 0x000fe6000fffe03f */
[----:B------:R-:W-:Y:S04]  /*13ca0*/  STL.64 [R1+0x680], R60 ;  /* 0x0006803c01007387 */ /* 0x000fe80000100a00 */
[----:B------:R-:W-:Y:S04]  /*13cb0*/  STL.64 [R1+0x688], R62 ;  /* 0x0006883e01007387 */ /* 0x000fe80000100a00 */
[----:B------:R-:W2:Y:S04]  /*13cc0*/  LDL.LU.64 R50, [R1+0xcc8] ;  /* 0x000cc80001327983 */ /* 0x000ea80000300a00 */
[----:B------:R-:W-:Y:S04]  /*13cd0*/  STL.64 [R1+0x810], R56 ;  /* 0x0008103801007387 */ /* 0x000fe80000100a00 */
[----:B------:R2:W-:Y:S02]  /*13ce0*/  STL.64 [R1+0x818], R58 ;  /* 0x0008183a01007387 */ /* 0x0005e40000100a00 */
[-C--:B--2---:R-:W-:Y:S08]  /*13cf0*/  HMMA.1688.F32.TF32 R56, R164, R28.reuse, R52 ;  /* 0x0000001ca438723c */ /* 0x084ff00000081034 */
[-C--:B------:R-:W-:Y:S01]  /*13d00*/  HMMA.1688.F32.TF32 R52, R160, R28.reuse, R32 ;  /* 0x0000001ca034723c */ /* 0x080fe20000081020 */
[----:B------:R-:W2:Y:S11]  /*13d10*/  LDL.LU.64 R32, [R1+0xbd0] ;  /* 0x000bd00001207983 */ /* 0x000eb60000300a00 */
[----:B------:R-:W-:Y:S03]  /*13d20*/  @!UPT UIADD3 URZ, URZ, URZ, URZ ;  /* 0x0000003f3f3ff290 */ /* 0x000fe6000fffe03f */
[----:B------:R-:W-:Y:S04]  /*13d30*/  STL.64 [R1+0xb60], R56 ;  /* 0x000b603801007387 */ /* 0x000fe80000100a00 */
[----:B------:R-:W-:Y:S04]  /*13d40*/  STL.64 [R1+0xb68], R58 ;  /* 0x000b683a01007387 */ /* 0x000fe80000100a00 */
[----:B------:R-:W2:Y:S04]  /*13d50*/  LDL.LU.64 R34, [R1+0xbd8] ;  /* 0x000bd80001227983 */ /* 0x000ea80000300a00 */
[----:B------:R-:W-:Y:S04]  /*13d60*/  STL.64 [R1+0xc60], R52 ;  /* 0x000c603401007387 */ /* 0x000fe80000100a00 */
[----:B------:R3:W-:Y:S02]  /*13d70*/  STL.64 [R1+0xc68], R54 ;  /* 0x000c683601007387 */ /* 0x0007e40000100a00 */
[-C--:B---3--:R-:W-:Y:S02]  /*13d80*/  HMMA.1688.F32.TF32 R52, R156, R28.reuse, R44 ;  /* 0x0000001c9c34723c */ /* 0x088fe4000008102c */
[----:B------:R-:W3:Y:S04]  /*13d90*/  LDL.LU.64 R44, [R1+0xa30] ;  /* 0x000a3000012c7983 */ /* 0x000ee80000300a00 */
[----:B------:R-:W3:Y:S11]  /*13da0*/  LDL.LU.64 R46, [R1+0xa38] ;  /* 0x000a3800012e7983 */ /* 0x000ef60000300a00 */
[----:B------:R-:W-:Y:S06]  /*13db0*/  @!UPT UIADD3 URZ, URZ, URZ, URZ ;  /* 0x0000003f3f3ff290 */ /* 0x000fec000fffe03f */
[----:B------:R-:W-:Y:S04]  /*13dc0*/  STL.64 [R1+0xef0], R52 ;  /* 0x000ef03401007387 */ /* 0x000fe80000100a00 */
[----:B------:R4:W-:Y:S02]  /*13dd0*/  STL.64 [R1+0xef8], R54 ;  /* 0x000ef83601007387 */ /* 0x0009e40000100a00 */
[-C--:B----4-:R-:W-:Y:S02]  /*13de0*/  HMMA.1688.F32.TF32 R52, R152, R28.reuse, R40 ;  /* 0x0000001c9834723c */ /* 0x090fe40000081028 */
[----:B------:R-:W4:Y:S04]  /*13df0*/  LDL.LU.64 R40, [R1+0x7d0] ;  /* 0x0007d00001287983 */ /* 0x000f280000300a00 */
[----:B------:R-:W4:Y:S11]  /*13e00*/  LDL.LU.64 R42, [R1+0x7d8] ;  /* 0x0007d800012a7983 */ /* 0x000f360000300a00 */
[----:B------:R-:W-:Y:S06]  /*13e10*/  @!UPT UIADD3 URZ, URZ, URZ, URZ ;  /* 0x0000003f3f3ff290 */ /* 0x000fec000fffe03f */
[----:B------:R-:W-:Y:S04]  /*13e20*/  STL.64 [R1+0x1020], R52 ;  /* 0x0010203401007387 */ /* 0x000fe80000100a00 */
[----:B------:R1:W-:Y:S02]  /*13e30*/  STL.64 [R1+0x1028], R54 ;  /* 0x0010283601007387 */ /* 0x0003e40000100a00 */
[-C--:B-1----:R-:W-:Y:S02]  /*13e40*/  HMMA.1688.F32.TF32 R52, R140, R28.reuse, R36 ;  /* 0x0000001c8c34723c */ /* 0x082fe40000081024 */
[----:B------:R-:W4:Y:S04]  /*13e50*/  LDL.LU.64 R36, [R1+0x630] ;  /* 0x0006300001247983 */ /* 0x000f280000300a00 */
[----:B------:R-:W4:Y:S02]  /*13e60*/  LDL.LU.64 R38, [R1+0x638] ;  /* 0x0006380001267983 */ /* 0x000f240000300a00 */
[-C--:B------:R-:W-:Y:S11]  /*13e70*/  HMMA.1688.F32.TF32 R64, R148, R28.reuse, R244 ;  /* 0x0000001c9440723c */ /* 0x080ff600000810f4 */
[----:B------:R-:W-:Y:S04]  /*13e80*/  @!UPT UIADD3 URZ, URZ, URZ, URZ ;  /* 0x0000003f3f3ff290 */ /* 0x000fe8000fffe03f */
[----:B------:R-:W-:Y:S04]  /*13e90*/  STL.64 [R1+0x1170], R52 ;  /* 0x0011703401007387 */ /* 0x000fe80000100a00 */
[----:B------:R1:W-:Y:S04]  /*13ea0*/  STL.64 [R1+0x1178], R54 ;  /* 0x0011783601007387 */ /* 0x0003e80000100a00 */
[----:B------:R-:W4:Y:S04]  /*13eb0*/  LDL.LU.64 R60, [R1+0x540] ;  /* 0x00054000013c7983 */ /* 0x000f280000300a00 */
[----:B------:R-:W4:Y:S01]  /*13ec0*/  LDL.LU.64 R62, [R1+0x548] ;  /* 0x00054800013e7983 */ /* 0x000f220000300a00 */
[----:B-1----:R-:W-:Y:S03]  /*13ed0*/  HMMA.1688.F32.TF32 R52, R144, R28, R16 ;  /* 0x0000001c9034723c */ /* 0x002fe60000081010 */
[----:B------:R-:W4:Y:S04]  /*13ee0*/  LDL.LU.64 R56, [R1+0x3e0] ;  /* 0x0003e00001387983 */ /* 0x000f280000300a00 */
[----:B------:R-:W4:Y:S04]  /*13ef0*/  LDL.LU.64 R58, [R1+0x3e8] ;  /* 0x0003e800013a7983 */ /* 0x000f280000300a00 */
[----:B------:R-:W-:Y:S04]  /*13f00*/  STL.64 [R1+0x1220], R64 ;  /* 0x0012204001007387 */ /* 0x000fe80000100a00 */
[----:B------:R-:W-:Y:S01]  /*13f10*/  STL.64 [R1+0x1228], R66 ;  /* 0x0012284201007387 */ /* 0x000fe20000100a00 */
[-C--:B--2---:R-:W-:Y:S03]  /*13f20*/  HMMA.1688.F32.TF32 R16, R200, R24.reuse, R48 ;  /* 0x00000018c810723c */ /* 0x084fe60000081030 */
[----:B------:R-:W2:Y:S04]  /*13f30*/  LDL.LU.64 R48, [R1+0x1d0] ;  /* 0x0001d00001307983 */ /* 0x000ea80000300a00 */
[----:B------:R1:W-:Y:S04]  /*13f40*/  STL.64 [R1+0x12d0], R52 ;  /* 0x0012d03401007387 */ /* 0x0003e80000100a00 */
[----:B------:R1:W-:Y:S04]  /*13f50*/  STL.64 [R1+0x12d8], R54 ;  /* 0x0012d83601007387 */ /* 0x0003e80000100a00 */
[----:B------:R-:W2:Y:S08]  /*13f60*/  LDL.LU.64 R50, [R1+0x1d8] ;  /* 0x0001d80001327983 */ /* 0x000eb00000300a00 */
[----:B------:R-:W-:Y:S04]  /*13f70*/  STL.64 [R1+0x300], R16 ;  /* 0x0003001001007387 */ /* 0x000fe80000100a00 */
[----:B------:R1:W-:Y:S04]  /*13f80*/  STL.64 [R1+0x308], R18 ;  /* 0x0003081201007387 */ /* 0x0003e80000100a00 */
[----:B-1----:R-:W2:Y:S04]  /*13f90*/  LDL.LU.64 R52, [R1+0x130] ;  /* 0x0001300001347983 */ /* 0x002ea80000300a00 */
[----:B------:R-:W2:Y:S01]  /*13fa0*/  LDL.LU.64 R54, [R1+0x138] ;  /* 0x0001380001367983 */ /* 0x000ea20000300a00 */
[-C--:B------:R-:W-:Y:S11]  /*13fb0*/  HMMA.1688.F32.TF32 R16, R196, R24.reuse, R32 ;  /* 0x00000018c410723c */ /* 0x080ff60000081020 */
[----:B------:R-:W-:Y:S11]  /*13fc0*/  @!UPT UIADD3 URZ, URZ, URZ, URZ ;  /* 0x0000003f3f3ff290 */ /* 0x000ff6000fffe03f */
[----:B------:R-:W-:Y:S02]  /*13fd0*/  @!UPT UIADD3 URZ, URZ, URZ, URZ ;  /* 0x0000003f3f3ff290 */ /* 0x000fe4000fffe03f */
[----:B------:R-:W-:Y:S02]  /*13fe0*/  IMAD.MOV.U32 R35, RZ, RZ, R17 ;  /* 0x000000ffff237224 */ /* 0x000fe400078e0011 */
[----:B------:R-:W-:Y:S01]  /*13ff0*/  IMAD.MOV.U32 R34, RZ, RZ, R16 ;  /* 0x000000ffff227224 */ /* 0x000fe200078e0010 */
[----:B------:R3:W-:Y:S04]  /*14000*/  STL.64 [R1+0x318], R18 ;  /* 0x0003181201007387 */ /* 0x0007e80000100a00 */
[----:B------:R-:W-:Y:S04]  /*14010*/  STL [R1+0x22ec], R35 ;  /* 0x0022ec2301007387 */ /* 0x000fe80000100800 */
[----:B------:R-:W-:Y:S01]  /*14020*/  STL [R1+0x22e8], R34 ;  /* 0x0022e82201007387 */ /* 0x000fe20000100800 */
[-C--:B---3--:R-:W-:Y:S03]  /*14030*/  HMMA.1688.F32.TF32 R16, R192, R24.reuse, R44 ;  /* 0x00000018c010723c */ /* 0x088fe6000008102c */
[----:B------:R-:W3:Y:S04]  /*14040*/  LDL.LU.64 R44, [R1+0x70] ;  /* 0x00007000012c7983 */ /* 0x000ee80000300a00 */
[----:B------:R-:W3:Y:S11]  /*14050*/  LDL.LU.64 R46, [R1+0x78] ;  /* 0x00007800012e7983 */ /* 0x000ef60000300a00 */
[----:B------:R-:W-:Y:S05]  /*14060*/  @!UPT UIADD3 URZ, URZ, URZ, URZ ;  /* 0x0000003f3f3ff290 */ /* 0x000fea000fffe03f */
        /* <DEDUP_REMOVED lines=10> */
[----:B------:R-:W4:Y:S11]  /*14110*/  LDL.LU.64 R38, [R1+0x38] ;  /* 0x0000380001267983 */ /* 0x000f360000300a00 */
[----:B------:R-:W-:Y:S06]  /*14120*/  @!UPT UIADD3 URZ, URZ, URZ, URZ ;  /* 0x0000003f3f3ff290 */ /* 0x000fec000fffe03f */
[----:B------:R1:W-:Y:S04]  /*14130*/  STL.64 [R1+0x350], R16 ;  /* 0x0003501001007387 */ /* 0x0003e80000100a00 */
[----:B------:R1:W-:Y:S04]  /*14140*/  STL.64 [R1+0x358], R18 ;  /* 0x0003581201007387 */ /* 0x0003e80000100a00 */
[----:B-1----:R-:W4:Y:S04]  /*14150*/  LDL.LU.64 R16, [R1+0x10] ;  /* 0x0000100001107983 */ /* 0x002f280000300a00 */
[----:B------:R-:W4:Y:S01]  /*14160*/  LDL.LU.64 R18, [R1+0x18] ;  /* 0x0000180001127983 */ /* 0x000f220000300a00 */
[-C--:B------:R-:W-:Y:S08]  /*14170*/  HMMA.1688.F32.TF32 R32, R180, R24.reuse, R60 ;  /* 0x00000018b420723c */ /* 0x080ff0000008103c */
[-C--:B------:R-:W-:Y:S11]  /*14180*/  HMMA.1688.F32.TF32 R56, R176, R24.reuse, R56 ;  /* 0x00000018b038723c */ /* 0x080ff60000081038 */
[----:B------:R-:W-:Y:S05]  /*14190*/  @!UPT UIADD3 URZ, URZ, URZ, URZ ;  /* 0x0000003f3f3ff290 */ /* 0x000fea000fffe03f */
[----:B------:R-:W-:Y:S01]  /*141a0*/  IMAD.MOV.U32 R28, RZ, RZ, R35 ;  /* 0x000000ffff1c7224 */ /* 0x000fe200078e0023 */
[----:B------:R-:W-:Y:S01]  /*141b0*/  MOV R29, R34 ;  /* 0x00000022001d7202 */ /* 0x000fe20000000f00 */
[----:B------:R2:W-:Y:S04]  /*141c0*/  STL.64 [R1+0x360], R32 ;  /* 0x0003602001007387 */ /* 0x0005e80000100a00 */
[----:B------:R-:W-:Y:S04]  /*141d0*/  STL [R1+0x213c], R28 ;  /* 0x00213c1c01007387 */ /* 0x000fe80000100800 */
[----:B------:R-:W-:Y:S01]  /*141e0*/  STL [R1+0x2138], R29 ;  /* 0x0021381d01007387 */ /* 0x000fe20000100800 */
[-C--:B--2---:R-:W-:Y:S03]  /*141f0*/  HMMA.1688.F32.TF32 R32, R172, R24.reuse, R48 ;  /* 0x00000018ac20723c */ /* 0x084fe60000081030 */
[----:B------:R-:W2:Y:S04]  /*14200*/  LDL.LU.64 R48, [R1+0xde0] ;  /* 0x000de00001307983 */ /* 0x000ea80000300a00 */
[----:B------:R-:W-:Y:S04]  /*14210*/  STL.64 [R1+0x400], R56 ;  /* 0x0004003801007387 */ /* 0x000fe80000100a00 */
[----:B------:R-:W-:Y:S04]  /*14220*/  STL.64 [R1+0x408], R58 ;  /* 0x0004083a01007387 */ /* 0x000fe80000100a00 */
[----:B------:R-:W2:Y:S08]  /*14230*/  LDL.LU.64 R50, [R1+0xde8] ;  /* 0x000de80001327983 */ /* 0x000eb00000300a00 */
[----:B------:R1:W-:Y:S04]  /*14240*/  STL.64 [R1+0x540], R32 ;  /* 0x0005402001007387 */ /* 0x0003e80000100a00 */
[----:B------:R1:W-:Y:S04]  /*14250*/  STL.64 [R1+0x548], R34 ;  /* 0x0005482201007387 */ /* 0x0003e80000100a00 */
[----:B-1----:R-:W2:Y:S04]  /*14260*/  LDL.LU.64 R32, [R1+0xc90] ;  /* 0x000c900001207983 */ /* 0x002ea80000300a00 */
[----:B------:R-:W2:Y:S01]  /*14270*/  LDL.LU.64 R34, [R1+0xc98] ;  /* 0x000c980001227983 */ /* 0x000ea20000300a00 */
[-C--:B------:R-:W-:Y:S11]  /*14280*/  HMMA.1688.F32.TF32 R52, R168, R24.reuse, R52 ;  /* 0x00000018a834723c */ /* 0x080ff60000081034 */
[----:B------:R-:W-:Y:S11]  /*14290*/  @!UPT UIADD3 URZ, URZ, URZ, URZ ;  /* 0x0000003f3f3ff290 */ /* 0x000ff6000fffe03f */
[----:B------:R-:W-:Y:S01]  /*142a0*/  @!UPT UIADD3 URZ, URZ, URZ, URZ ;  /* 0x0000003f3f3ff290 */ /* 0x000fe2000fffe03f */
        /* <DEDUP_REMOVED lines=23> */
[-C--:B------:R-:W-:Y:S08]  /*14420*/  HMMA.1688.F32.TF32 R60, R140, R24.reuse, R248 ;  /* 0x000000188c3c723c */ /* 0x080ff000000810f8 */
[-C--:B------:R-:W-:Y:S07]  /*14430*/  HMMA.1688.F32.TF32 R56, R148, R24.reuse, R236 ;  /* 0x000000189438723c */ /* 0x080fee00000810ec */
[----:B------:R-:W-:Y:S04]  /*14440*/  STL.64 [R1+0xf00], R52 ;  /* 0x000f003401007387 */ /* 0x000fe80000100a00 */
[----:B------:R1:W-:Y:S04]  /*14450*/  STL.64 [R1+0xf08], R54 ;  /* 0x000f083601007387 */ /* 0x0003e80000100a00 */
[----:B------:R-:W4:Y:S04]  /*14460*/  LDL.LU.64 R64, [R1+0x4a0] ;  /* 0x0004a00001407983 */ /* 0x000f280000300a00 */
[----:B------:R-:W4:Y:S01]  /*14470*/  LDL.LU.64 R66, [R1+0x4a8] ;  /* 0x0004a80001427983 */ /* 0x000f220000300a00 */
[----:B-1----:R-:W-:Y:S03]  /*14480*/  HMMA.1688.F32.TF32 R52, R144, R24, R12 ;  /* 0x000000189034723c */ /* 0x002fe6000008100c */
[----:B------:R1:W-:Y:S04]  /*14490*/  STL.64 [R1+0x1050], R60 ;  /* 0x0010503c01007387 */ /* 0x0003e80000100a00 */
[----:B------:R1:W-:Y:S04]  /*144a0*/  STL.64 [R1+0x1058], R62 ;  /* 0x0010583e01007387 */ /* 0x0003e80000100a00 */
[----:B------:R-:W-:Y:S04]  /*144b0*/  STL.64 [R1+0x1160], R56 ;  /* 0x0011603801007387 */ /* 0x000fe80000100a00 */
[----:B------:R-:W-:Y:S04]  /*144c0*/  STL.64 [R1+0x1168], R58 ;  /* 0x0011683a01007387 */ /* 0x000fe80000100a00 */
[----:B-1----:R-:W4:Y:S04]  /*144d0*/  LDL.LU.64 R60, [R1+0x390] ;  /* 0x00039000013c7983 */ /* 0x002f280000300a00 */
[----:B------:R-:W-:Y:S04]  /*144e0*/  STL.64 [R1+0x1210], R52 ;  /* 0x0012103401007387 */ /* 0x000fe80000100a00 */
[----:B------:R-:W-:Y:S04]  /*144f0*/  STL.64 [R1+0x1218], R54 ;  /* 0x0012183601007387 */ /* 0x000fe80000100a00 */
[----:B------:R-:W4:Y:S01]  /*14500*/  LDL.LU.64 R62, [R1+0x398] ;  /* 0x00039800013e7983 */ /* 0x000f220000300a00 */
[-C--:B--2---:R-:W-:Y:S11]  /*14510*/  HMMA.1688.F32.TF32 R12, R200, R20.reuse, R48 ;  /* 0x00000014c80c723c */ /* 0x084ff60000081030 */
[----:B------:R-:W-:Y:S11]  /*14520*/  @!UPT UIADD3 URZ, URZ, URZ, URZ ;  /* 0x0000003f3f3ff290 */ /* 0x000ff6000fffe03f */
[----:B------:R-:W-:Y:S01]  /*14530*/  @!UPT UIADD3 URZ, URZ, URZ, URZ ;  /* 0x0000003f3f3ff290 */ /* 0x000fe2000fffe03f */
[----:B------:R-:W-:Y:S04]  /*14540*/  STL.64 [R1+0x240], R12 ;  /* 0x0002400c01007387 */ /* 0x000fe80000100a00 */
[----:B------:R1:W-:Y:S02]  /*14550*/  STL.64 [R1+0x248], R14 ;  /* 0x0002480e01007387 */ /* 0x0003e40000100a00 */
[-C--:B-1----:R-:W-:Y:S02]  /*14560*/  HMMA.1688.F32.TF32 R12, R196, R20.reuse, R32 ;  /* 0x00000014c40c723c */ /* 0x082fe40000081020 */
[----:B------:R-:W2:Y:S04]  /*14570*/  LDL.LU.64 R32, [R1+0x180] ;  /* 0x0001800001207983 */ /* 0x000ea80000300a00 */
[----:B------:R-:W2:Y:S11]  /*14580*/  LDL.LU.64 R34, [R1+0x188] ;  /* 0x0001880001227983 */ /* 0x000eb60000300a00 */
[----:B------:R-:W-:Y:S06]  /*14590*/  @!UPT UIADD3 URZ, URZ, URZ, URZ ;  /* 0x0000003f3f3ff290 */ /* 0x000fec000fffe03f */
[----:B------:R-:W-:Y:S04]  /*145a0*/  STL.64 [R1+0x250], R12 ;  /* 0x0002500c01007387 */ /* 0x000fe80000100a00 */
[----:B------:R3:W-:Y:S04]  /*145b0*/  STL.64 [R1+0x258], R14 ;  /* 0x0002580e01007387 */ /* 0x0007e80000100a00 */
[----:B------:R-:W2:Y:S04]  /*145c0*/  LDL.LU.64 R48, [R1+0x100] ;  /* 0x0001000001307983 */ /* 0x000ea80000300a00 */
[----:B------:R-:W2:Y:S01]  /*145d0*/  LDL.LU.64 R50, [R1+0x108] ;  /* 0x0001080001327983 */ /* 0x000ea20000300a00 */
[-C--:B---3--:R-:W-:Y:S11]  /*145e0*/  HMMA.1688.F32.TF32 R12, R192, R20.reuse, R44 ;  /* 0x00000014c00c723c */ /* 0x088ff6000008102c */
[----:B------:R-:W-:Y:S11]  /*145f0*/  @!UPT UIADD3 URZ, URZ, URZ, URZ ;  /* 0x0000003f3f3ff290 */ /* 0x000ff6000fffe03f */
[----:B------:R-:W-:Y:S01]  /*14600*/  @!UPT UIADD3 URZ, URZ, URZ, URZ ;  /* 0x0000003f3f3ff290 */ /* 0x000fe2000fffe03f */
[----:B------:R-:W-:Y:S04]  /*14610*/  STL.64 [R1+0x260], R12 ;  /* 0x0002600c01007387 */ /* 0x000fe80000100a00 */
[----:B------:R4:W-:Y:S04]  /*14620*/  STL.64 [R1+0x268], R14 ;  /* 0x0002680e01007387 */ /* 0x0009e80000100a00 */
[----:B------:R-:W3:Y:S04]  /*14630*/  LDL.LU.64 R44, [R1+0xf0] ;  /* 0x0000f000012c7983 */ /* 0x000ee80000300a00 */
[----:B------:R-:W3:Y:S01]  /*14640*/  LDL.LU.64 R46, [R1+0xf8] ;  /* 0x0000f800012e7983 */ /* 0x000ee20000300a00 */
[-C--:B----4-:R-:W-:Y:S11]  /*14650*/  HMMA.1688.F32.TF32 R12, R188, R20.reuse, R40 ;  /* 0x00000014bc0c723c */ /* 0x090ff60000081028 */
[----:B------:R-:W-:Y:S11]  /*14660*/  @!UPT UIADD3 URZ, URZ, URZ, URZ ;  /* 0x0000003f3f3ff290 */ /* 0x000ff6000fffe03f */
[----:B------:R-:W-:Y:S01]  /*14670*/  @!UPT UIADD3 URZ, URZ, URZ, URZ ;  /* 0x0000003f3f3ff290 */ /* 0x000fe2000fffe03f */
[----:B------:R-:W-:Y:S04]  /*14680*/  STL.64 [R1+0x270], R12 ;  /* 0x0002700c01007387 */ /* 0x000fe80000100a00 */
[----:B------:R1:W-:Y:S04]  /*14690*/  STL.64 [R1+0x278], R14 ;  /* 0x0002780e01007387 */ /* 0x0003e80000100a00 */
[----:B------:R-:W4:Y:S04]  /*146a0*/  LDL.LU.64 R40, [R1+0xe0] ;  /* 0x0000e00001287983 */ /* 0x000f280000300a00 */
[----:B------:R-:W4:Y:S01]  /*146b0*/  LDL.LU.64 R42, [R1+0xe8] ;  /* 0x0000e800012a7983 */ /* 0x000f220000300a00 */
[-C--:B-1----:R-:W-:Y:S11]  /*146c0*/  HMMA.1688.F32.TF32 R12, R184, R20.reuse, R36 ;  /* 0x00000014b80c723c */ /* 0x082ff60000081024 */
[----:B------:R-:W-:Y:S11]  /*146d0*/  @!UPT UIADD3 URZ, URZ, URZ, URZ ;  /* 0x0000003f3f3ff290 */ /* 0x000ff6000fffe03f */
[----:B------:R-:W-:Y:S01]  /*146e0*/  @!UPT UIADD3 URZ, URZ, URZ, URZ ;  /* 0x0000003f3f3ff290 */ /* 0x000fe2000fffe03f */
[----:B------:R-:W-:Y:S04]  /*146f0*/  STL.64 [R1+0x2a0], R12 ;  /* 0x0002a00c01007387 */ /* 0x000fe80000100a00 */
[----:B------:R1:W-:Y:S04]  /*14700*/  STL.64 [R1+0x2a8], R14 ;  /* 0x0002a80e01007387 */ /* 0x0003e80000100a00 */
[----:B------:R-:W4:Y:S04]  /*14710*/  LDL.LU.64 R36, [R1+0xd0] ;  /* 0x0000d00001247983 */ /* 0x000f280000300a00 */
[----:B------:R-:W4:Y:S04]  /*14720*/  LDL.LU.64 R38, [R1+0xd8] ;  /* 0x0000d80001267983 */ /* 0x000f280000300a00 */
[----:B------:R-:W4:Y:S04]  /*14730*/  LDL.LU.64 R56, [R1+0xc0] ;  /* 0x0000c00001387983 */ /* 0x000f280000300a00 */
[----:B------:R-:W4:Y:S01]  /*14740*/  LDL.LU.64 R58, [R1+0xc8] ;  /* 0x0000c800013a7983 */ /* 0x000f220000300a00 */
[----:B-1----:R-:W-:Y:S03]  /*14750*/  HMMA.1688.F32.TF32 R12, R180, R20, R16 ;  /* 0x00000014b40c723c */ /* 0x002fe60000081010 */
[----:B------:R-:W4:Y:S04]  /*14760*/  LDL.LU.64 R52, [R1+0xb0] ;  /* 0x0000b00001347983 */ /* 0x000f280000300a00 */
[----:B------:R-:W4:Y:S04]  /*14770*/  LDL.LU.64 R54, [R1+0xb8] ;  /* 0x0000b80001367983 */ /* 0x000f280000300a00 */
[----:B------:R-:W1:Y:S11]  /*14780*/  LDSM.16.M88.4 R16, [R5+0x24000] ;  /* 0x024000000510783b */ /* 0x000e760000000200 */
[----:B------:R-:W-:Y:S01]  /*14790*/  @!UPT UIADD3 URZ, URZ, URZ, URZ ;  /* 0x0000003f3f3ff290 */ /* 0x000fe2000fffe03f */
[----:B------:R-:W-:Y:S01]  /*147a0*/  STL [R1+0x294], R13 ;  /* 0x0002940d01007387 */ /* 0x000fe20000100800 */
[----:B------:R-:W-:-:S03]  /*147b0*/  IMAD.MOV.U32 R29, RZ, RZ, R12 ;  /* 0x000000ffff1d7224 */ /* 0x000fc600078e000c */
[----:B------:R1:W-:Y:S02]  /*147c0*/  STL.64 [R1+0x298], R14 ;  /* 0x0002980e01007387 */ /* 0x0003e40000100a00 */
[-C--:B-1----:R-:W-:Y:S02]  /*147d0*/  HMMA.1688.F32.TF32 R12, R176, R20.reuse, R64 ;  /* 0x00000014b00c723c */ /* 0x082fe40000081040 */
[----:B------:R-:W-:Y:S06]  /*147e0*/  STL [R1+0x2140], R29 ;  /* 0x0021401d01007387 */ /* 0x000fec0000100800 */
[-C--:B------:R-:W-:Y:S11]  /*147f0*/  HMMA.1688.F32.TF32 R64, R172, R20.reuse, R60 ;  /* 0x00000014ac40723c */ /* 0x080ff6000008103c */
[----:B------:R-:W-:Y:S05]  /*14800*/  @!UPT UIADD3 URZ, URZ, URZ, URZ ;  /* 0x0000003f3f3ff290 */ /* 0x000fea000fffe03f */
[----:B------:R-:W-:Y:S02]  /*14810*/  IMAD.MOV.U32 R24, RZ, RZ, R15 ;  /* 0x000000ffff187224 */ /* 0x000fe400078e000f */
[----:B------:R-:W-:Y:S01]  /*14820*/  IMAD.MOV.U32 R25, RZ, RZ, R14 ;  /* 0x000000ffff197224 */ /* 0x000fe200078e000e */
[----:B------:R-:W-:Y:S04]  /*14830*/  STL.64 [R1+0x280], R12 ;  /* 0x0002800c01007387 */ /* 0x000fe80000100a00 */
[----:B------:R-:W-:Y:S04]  /*14840*/  STL [R1+0x2148], R24 ;  /* 0x0021481801007387 */ /* 0x000fe80000100800 */
[----:B------:R-:W-:Y:S04]  /*14850*/  STL [R1+0x2144], R25 ;  /* 0x0021441901007387 */ /* 0x000fe80000100800 */
[----:B------:R-:W1:Y:S01]  /*14860*/  LDSM.16.M88.4 R12, [R5+0x24800] ;  /* 0x02480000050c783b */ /* 0x000e620000000200 */
[-C--:B--2---:R-:W-:Y:S03]  /*14870*/  HMMA.1688.F32.TF32 R60, R168, R20.reuse, R32 ;  /* 0x00000014a83c723c */ /* 0x084fe60000081020 */
[----:B------:R-:W2:Y:S04]  /*14880*/  LDL.LU.64 R32, [R1+0xe90] ;  /* 0x000e900001207983 */ /* 0x000ea80000300a00 */
[----:B------:R-:W-:Y:S04]  /*14890*/  STL.64 [R1+0x3e0], R64 ;  /* 0x0003e04001007387 */ /* 0x000fe80000100a00 */
[----:B------:R-:W-:Y:S04]  /*148a0*/  STL.64 [R1+0x3e8], R66 ;  /* 0x0003e84201007387 */ /* 0x000fe80000100a00 */
[----:B------:R-:W2:Y:S08]  /*148b0*/  LDL.LU.64 R34, [R1+0xe98] ;  /* 0x000e980001227983 */ /* 0x000eb00000300a00 */
[----:B------:R-:W-:Y:S04]  /*148c0*/  STL.64 [R1+0x4f0], R60 ;  /* 0x0004f03c01007387 */ /* 0x000fe80000100a00 */
[----:B------:R1:W-:Y:S02]  /*148d0*/  STL.64 [R1+0x4f8], R62 ;  /* 0x0004f83e01007387 */ /* 0x0003e40000100a00 */
[-C--:B-1----:R-:W-:Y:S02]  /*148e0*/  HMMA.1688.F32.TF32 R60, R164, R20.reuse, R48 ;  /* 0x00000014a43c723c */ /* 0x082fe40000081030 */
[----:B------:R-:W2:Y:S04]  /*148f0*/  LDL.LU.64 R48, [R1+0xdc0] ;  /* 0x000dc00001307983 */ /* 0x000ea80000300a00 */
[----:B------:R-:W2:Y:S11]  /*14900*/  LDL.LU.64 R50, [R1+0xdc8] ;  /* 0x000dc80001327983 */ /* 0x000eb60000300a00 */
[----:B------:R-:W-:Y:S06]  /*14910*/  @!UPT UIADD3 URZ, URZ, URZ, URZ ;  /* 0x0000003f3f3ff290 */ /* 0x000fec000fffe03f */
        /* <DEDUP_REMOVED lines=19> */
[----:B------:R1:W-:Y:S04]  /*14a50*/  STL.64 [R1+0xd40], R60 ;  /* 0x000d403c01007387 */ /* 0x0003e80000100a00 */
[----:B------:R1:W-:Y:S04]  /*14a60*/  STL.64 [R1+0xd48], R62 ;  /* 0x000d483e01007387 */ /* 0x0003e80000100a00 */
[----:B------:R-:W4:Y:S04]  /*14a70*/  LDL.LU.64 R64, [R1+0x710] ;  /* 0x0007100001407983 */ /* 0x000f280000300a00 */
[----:B------:R-:W-:Y:S04]  /*14a80*/  STL.64 [R1+0xf20], R56 ;  /* 0x000f203801007387 */ /* 0x000fe80000100a00 */
[----:B------:R-:W-:Y:S04]  /*14a90*/  STL.64 [R1+0xf28], R58 ;  /* 0x000f283a01007387 */ /* 0x000fe80000100a00 */
[----:B------:R-:W4:Y:S01]  /*14aa0*/  LDL.LU.64 R66, [R1+0x718] ;  /* 0x0007180001427983 */ /* 0x000f220000300a00 */
[-C--:B------:R-:W-:Y:S11]  /*14ab0*/  HMMA.1688.F32.TF32 R52, R148, R20.reuse, R52 ;  /* 0x000000149434723c */ /* 0x080ff60000081034 */
[----:B------:R-:W-:Y:S11]  /*14ac0*/  @!UPT UIADD3 URZ, URZ, URZ, URZ ;  /* 0x0000003f3f3ff290 */ /* 0x000ff6000fffe03f */
[----:B------:R-:W-:Y:S01]  /*14ad0*/  @!UPT UIADD3 URZ, URZ, URZ, URZ ;  /* 0x0000003f3f3ff290 */ /* 0x000fe2000fffe03f */
[----:B------:R-:W-:Y:S04]  /*14ae0*/  STL.64 [R1+0x1040], R52 ;  /* 0x0010403401007387 */ /* 0x000fe80000100a00 */
[----:B------:R1:W-:Y:S04]  /*14af0*/  STL.64 [R1+0x1048], R54 ;  /* 0x0010483601007387 */ /* 0x0003e80000100a00 */
[----:B-1----:R-:W4:Y:S04]  /*14b00*/  LDL.LU.64 R60, [R1+0x5b0] ;  /* 0x0005b000013c7983 */ /* 0x002f280000300a00 */
[----:B------:R-:W4:Y:S01]  /*14b10*/  LDL.LU.64 R62, [R1+0x5b8] ;  /* 0x0005b800013e7983 */ /* 0x000f220000300a00 */
[----:B------:R-:W-:Y:S03]  /*14b20*/  HMMA.1688.F32.TF32 R52, R144, R20, R8 ;  /* 0x000000149034723c */ /* 0x000fe60000081008 */
[----:B------:R-:W4:Y:S11]  /*14b30*/  LDL.LU.64 R56, [R1+0x490] ;  /* 0x0004900001387983 */ /* 0x000f360000300a00 */
[----:B------:R-:W-:Y:S09]  /*14b40*/  @!UPT UIADD3 URZ, URZ, URZ, URZ ;  /* 0x0000003f3f3ff290 */ /* 0x000ff2000fffe03f */
[----:B------:R-:W-:Y:S04]  /*14b50*/  STL.64 [R1+0x1150], R52 ;  /* 0x0011503401007387 */ /* 0x000fe80000100a00 */
[----:B------:R-:W-:Y:S04]  /*14b60*/  STL.64 [R1+0x1158], R54 ;  /* 0x0011583601007387 */ /* 0x000fe80000100a00 */
[----:B------:R-:W4:Y:S01]  /*14b70*/  LDL.LU.64 R58, [R1+0x498] ;  /* 0x00049800013a7983 */ /* 0x000f220000300a00 */
[-C--:B--2---:R-:W-:Y:S11]  /*14b80*/  HMMA.1688.F32.TF32 R8, R200, R16.reuse, R32 ;  /* 0x00000010c808723c */ /* 0x084ff60000081020 */
[----:B------:R-:W-:Y:S11]  /*14b90*/  @!UPT UIADD3 URZ, URZ, URZ, URZ ;  /* 0x0000003f3f3ff290 */ /* 0x000ff6000fffe03f */
[----:B------:R-:W-:Y:S01]  /*14ba0*/  @!UPT UIADD3 URZ, URZ, URZ, URZ ;  /* 0x0000003f3f3ff290 */ /* 0x000fe2000fffe03f */
[----:B------:R-:W-:Y:S04]  /*14bb0*/  STL.64 [R1+0x100], R8 ;  /* 0x0001000801007387 */ /* 0x000fe80000100a00 */
[----:B------:R1:W-:Y:S04]  /*14bc0*/  STL.64 [R1+0x108], R10 ;  /* 0x0001080a01007387 */ /* 0x0003e80000100a00 */
[----:B------:R-:W2:Y:S04]  /*14bd0*/  LDL.LU.64 R32, [R1+0x380] ;  /* 0x0003800001207983 */ /* 0x000ea80000300a00 */
[----:B------:R-:W2:Y:S01]  /*14be0*/  LDL.LU.64 R34, [R1+0x388] ;  /* 0x0003880001227983 */ /* 0x000ea20000300a00 */
[-C--:B-1----:R-:W-:Y:S03]  /*14bf0*/  HMMA.1688.F32.TF32 R8, R196, R16.reuse, R48 ;  /* 0x00000010c408723c */ /* 0x082fe60000081030 */
[----:B------:R-:W2:Y:S04]  /*14c00*/  LDL.LU.64 R52, [R1+0x2c0] ;  /* 0x0002c00001347983 */ /* 0x000ea80000300a00 */
[----:B------:R-:W2:Y:S11]  /*14c10*/  LDL.LU.64 R54, [R1+0x2c8] ;  /* 0x0002c80001367983 */ /* 0x000eb60000300a00 */
[----:B------:R-:W-:Y:S05]  /*14c20*/  @!UPT UIADD3 URZ, URZ, URZ, URZ ;  /* 0x0000003f3f3ff290 */ /* 0x000fea000fffe03f */
        /* <DEDUP_REMOVED lines=27> */
[----:B------:R-:W-:Y:S02]  /*14de0*/  @!UPT UIADD3 URZ, URZ, URZ, URZ ;  /* 0x0000003f3f3ff290 */ /* 0x000fe4000fffe03f */
[----:B------:R-:W-:Y:S02]  /*14df0*/  IMAD.MOV.U32 R20, RZ, RZ, R11 ;  /* 0x000000ffff147224 */ /* 0x000fe400078e000b */
[----:B------:R-:W-:Y:S02]  /*14e00*/  IMAD.MOV.U32 R29, RZ, RZ, R8 ;  /* 0x000000ffff1d7224 */ /* 0x000fe400078e0008 */
[----:B------:R-:W-:Y:S02]  /*14e10*/  IMAD.MOV.U32 R28, RZ, RZ, R9 ;  /* 0x000000ffff1c7224 */ /* 0x000fe400078e0009 */
[----:B------:R-:W-:Y:S01]  /*14e20*/  IMAD.MOV.U32 R21, RZ, RZ, R10 ;  /* 0x000000ffff157224 */ /* 0x000fe200078e000a */
[----:B------:R-:W-:Y:S04]  /*14e30*/  STL [R1+0x2158], R20 ;  /* 0x0021581401007387 */ /* 0x000fe80000100800 */
[----:B------:R-:W-:Y:S04]  /*14e40*/  STL [R1+0x2154], R29 ;  /* 0x0021541d01007387 */ /* 0x000fe80000100800 */
[----:B------:R-:W-:Y:S04]  /*14e50*/  STL [R1+0x2150], R28 ;  /* 0x0021501c01007387 */ /* 0x000fe80000100800 */
[----:B------:R-:W-:Y:S04]  /*14e60*/  STL [R1+0x214c], R21 ;  /* 0x00214c1501007387 */ /* 0x000fe80000100800 */
[----:B------:R-:W4:Y:S04]  /*14e70*/  LDL.LU.64 R8, [R1+0x160] ;  /* 0x0001600001087983 */ /* 0x000f280000300a00 */
[----:B------:R-:W4:Y:S01]  /*14e80*/  LDL.LU.64 R10, [R1+0x168] ;  /* 0x00016800010a7983 */ /* 0x000f220000300a00 */
[-C--:B------:R-:W-:Y:S11]  /*14e90*/  HMMA.1688.F32.TF32 R60, R176, R16.reuse, R60 ;  /* 0x00000010b03c723c */ /* 0x080ff6000008103c */
[----:B------:R-:W-:Y:S11]  /*14ea0*/  @!UPT UIADD3 URZ, URZ, URZ, URZ ;  /* 0x0000003f3f3ff290 */ /* 0x000ff6000fffe03f */
[----:B------:R-:W-:Y:S01]  /*14eb0*/  @!UPT UIADD3 URZ, URZ, URZ, URZ ;  /* 0x0000003f3f3ff290 */ /* 0x000fe2000fffe03f */
[----:B------:R-:W-:Y:S04]  /*14ec0*/  STL.64 [R1+0x1a0], R60 ;  /* 0x0001a03c01007387 */ /* 0x000fe80000100a00 */
[----:B------:R1:W-:Y:S02]  /*14ed0*/  STL.64 [R1+0x1a8], R62 ;  /* 0x0001a83e01007387 */ /* 0x0003e40000100a00 */
[-C--:B-1----:R-:W-:Y:S08]  /*14ee0*/  HMMA.1688.F32.TF32 R60, R172, R16.reuse, R56 ;  /* 0x00000010ac3c723c */ /* 0x082ff00000081038 */
[-C--:B--2---:R-:W-:Y:S01]  /*14ef0*/  HMMA.1688.F32.TF32 R56, R168, R16.reuse, R32 ;  /* 0x00000010a838723c */ /* 0x084fe20000081020 */
[----:B------:R-:W2:Y:S11]  /*14f00*/  LDL.LU.64 R32, [R1+0xfa0] ;  /* 0x000fa00001207983 */ /* 0x000eb60000300a00 */
[----:B------:R-:W-:Y:S03]  /*14f10*/  @!UPT UIADD3 URZ, URZ, URZ, URZ ;  /* 0x0000003f3f3ff290 */ /* 0x000fe6000fffe03f */
[----:B------:R-:W-:Y:S04]  /*14f20*/  STL.64 [R1+0x180], R60 ;  /* 0x0001803c01007387 */ /* 0x000fe80000100a00 */
[----:B------:R-:W-:Y:S04]  /*14f30*/  STL.64 [R1+0x188], R62 ;  /* 0x0001883e01007387 */ /* 0x000fe80000100a00 */
[----:B------:R-:W2:Y:S04]  /*14f40*/  LDL.LU.64 R34, [R1+0xfa8] ;  /* 0x000fa80001227983 */ /* 0x000ea80000300a00 */
        /* <DEDUP_REMOVED lines=37> */
[----:B------:R1:W-:Y:S04]  /*151a0*/  STL.64 [R1+0xf18], R58 ;  /* 0x000f183a01007387 */ /* 0x0003e80000100a00 */
[----:B------:R-:W4:Y:S01]  /*151b0*/  LDL.LU.64 R60, [R1+0x5c0] ;  /* 0x0005c000013c7983 */ /* 0x000f220000300a00 */
[----:B-1----:R-:W-:Y:S08]  /*151c0*/  HMMA.1688.F32.TF32 R56, R144, R16, R128 ;  /* 0x000000109038723c */ /* 0x002ff00000081080 */
[-C--:B--2---:R-:W-:Y:S11]  /*151d0*/  HMMA.1688.F32.TF32 R32, R200, R12.reuse, R32 ;  /* 0x0000000cc820723c */ /* 0x084ff60000081020 */
[----:B------:R-:W-:Y:S04]  /*151e0*/  @!UPT UIADD3 URZ, URZ, URZ, URZ ;  /* 0x0000003f3f3ff290 */ /* 0x000fe8000fffe03f */
[----:B------:R-:W-:Y:S04]  /*151f0*/  STL.64 [R1+0x1030], R56 ;  /* 0x0010303801007387 */ /* 0x000fe80000100a00 */
[----:B------:R-:W-:Y:S04]  /*15200*/  STL.64 [R1+0x1038], R58 ;  /* 0x0010383a01007387 */ /* 0x000fe80000100a00 */
[----:B------:R-:W2:Y:S01]  /*15210*/  LDL.LU.64 R62, [R1+0x5c8] ;  /* 0x0005c800013e7983 */ /* 0x000ea20000300a00 */
[-C--:B------:R-:W-:Y:S03]  /*15220*/  HMMA.1688.F32.TF32 R52, R196, R12.reuse, R52 ;  /* 0x0000000cc434723c */ /* 0x080fe60000081034 */
[----:B------:R1:W-:Y:S04]  /*15230*/  STL.64 [R1+0x80], R32 ;  /* 0x0000802001007387 */ /* 0x0003e80000100a00 */
[----:B------:R1:W-:Y:S04]  /*15240*/  STL.64 [R1+0x88], R34 ;  /* 0x0000882201007387 */ /* 0x0003e80000100a00 */
[----:B-1----:R-:W2:Y:S04]  /*15250*/  LDL.LU.64 R32, [R1+0x4b0] ;  /* 0x0004b00001207983 */ /* 0x002ea80000300a00 */
[----:B------:R-:W2:Y:S04]  /*15260*/  LDL.LU.64 R34, [R1+0x4b8] ;  /* 0x0004b80001227983 */ /* 0x000ea80000300a00 */
[----:B------:R-:W2:Y:S04]  /*15270*/  LDL.LU.64 R56, [R1+0x410] ;  /* 0x0004100001387983 */ /* 0x000ea80000300a00 */
[----:B------:R-:W-:Y:S04]  /*15280*/  STL.64 [R1+0xf0], R52 ;  /* 0x0000f03401007387 */ /* 0x000fe80000100a00 */
[----:B------:R-:W-:Y:S04]  /*15290*/  STL.64 [R1+0xf8], R54 ;  /* 0x0000f83601007387 */ /* 0x000fe80000100a00 */
[----:B------:R-:W2:Y:S04]  /*152a0*/  LDL.LU.64 R58, [R1+0x418] ;  /* 0x00041800013a7983 */ /* 0x000ea80000300a00 */
[----:B------:R-:W1:Y:S01]  /*152b0*/  LDSM.16.M88.4 R52, [R5+0x25000] ;  /* 0x025000000534783b */ /* 0x000e620000000200 */
        /* <DEDUP_REMOVED lines=13> */
[----:B------:R-:W4:Y:S02]  /*15390*/  LDL.LU.64 R42, [R1+0x2f8] ;  /* 0x0002f800012a7983 */ /* 0x000f240000300a00 */
[-C--:B------:R-:W-:Y:S11]  /*153a0*/  HMMA.1688.F32.TF32 R36, R180, R12.reuse, R36 ;  /* 0x0000000cb424723c */ /* 0x080ff60000081024 */
[----:B------:R-:W-:Y:S04]  /*153b0*/  @!UPT UIADD3 URZ, URZ, URZ, URZ ;  /* 0x0000003f3f3ff290 */ /* 0x000fe8000fffe03f */
[----:B------:R-:W-:Y:S04]  /*153c0*/  STL.64 [R1+0xc0], R48 ;  /* 0x0000c03001007387 */ /* 0x000fe80000100a00 */
[----:B------:R-:W-:Y:S04]  /*153d0*/  STL.64 [R1+0xc8], R50 ;  /* 0x0000c83201007387 */ /* 0x000fe80000100a00 */
[----:B------:R1:W-:Y:S01]  /*153e0*/  STL [R1+0x94], R37 ;  /* 0x0000942501007387 */ /* 0x0003e20000100800 */
[----:B------:R-:W-:Y:S01]  /*153f0*/  IMAD.MOV.U32 R21, RZ, RZ, R36 ;  /* 0x000000ffff157224 */ /* 0x000fe200078e0024 */
[----:B------:R-:W-:Y:S01]  /*15400*/  MOV R24, R38 ;  /* 0x0000002600187202 */ /* 0x000fe20000000f00 */
[----:B------:R-:W-:Y:S01]  /*15410*/  IMAD.MOV.U32 R25, RZ, RZ, R39 ;  /* 0x000000ffff197224 */ /* 0x000fe200078e0027 */
[----:B-1----:R-:W4:Y:S04]  /*15420*/  LDL.LU.64 R36, [R1+0x2e0] ;  /* 0x0002e00001247983 */ /* 0x002f280000300a00 */
[----:B------:R-:W4:Y:S01]  /*15430*/  LDL.LU.64 R38, [R1+0x2e8] ;  /* 0x0002e80001267983 */ /* 0x000f220000300a00 */
[-C--:B------:R-:W-:Y:S03]  /*15440*/  HMMA.1688.F32.TF32 R48, R176, R12.reuse, R8 ;  /* 0x0000000cb030723c */ /* 0x080fe60000081008 */
[----:B------:R-:W-:Y:S04]  /*15450*/  STL [R1+0x21b4], R25 ;  /* 0x0021b41901007387 */ /* 0x000fe80000100800 */
[----:B------:R-:W-:Y:S04]  /*15460*/  STL [R1+0x21b0], R21 ;  /* 0x0021b01501007387 */ /* 0x000fe80000100800 */
[----:B------:R-:W-:Y:S04]  /*15470*/  STL [R1+0x215c], R24 ;  /* 0x00215c1801007387 */ /* 0x000fe80000100800 */
[----:B------:R-:W4:Y:S04]  /*15480*/  LDL.LU.64 R8, [R1+0x2d0] ;  /* 0x0002d00001087983 */ /* 0x000f280000300a00 */
[----:B------:R-:W4:Y:S04]  /*15490*/  LDL.LU.64 R10, [R1+0x2d8] ;  /* 0x0002d800010a7983 */ /* 0x000f280000300a00 */
[----:B------:R-:W-:Y:S04]  /*154a0*/  STL.64 [R1], R48 ;  /* 0x0000003001007387 */ /* 0x000fe80000100a00 */
[----:B------:R-:W-:Y:S04]  /*154b0*/  STL.64 [R1+0x8], R50 ;  /* 0x0000083201007387 */ /* 0x000fe80000100a00 */
[----:B------:R-:W4:Y:S04]  /*154c0*/  LDL.LU.64 R64, [R1+0x220] ;  /* 0x0002200001407983 */ /* 0x000f280000300a00 */
[----:B------:R-:W4:Y:S04]  /*154d0*/  LDL.LU.64 R66, [R1+0x228] ;  /* 0x0002280001427983 */ /* 0x000f280000300a00 */
[----:B------:R-:W1:Y:S01]  /*154e0*/  LDSM.16.M88.4 R48, [R5+0x25800] ;  /* 0x025800000530783b */ /* 0x000e620000000200 */
[-C--:B--2---:R-:W-:Y:S08]  /*154f0*/  HMMA.1688.F32.TF32 R240, R172, R12.reuse, R60 ;  /* 0x0000000cacf0723c */ /* 0x084ff0000008103c */
[-C--:B------:R-:W-:Y:S11]  /*15500*/  HMMA.1688.F32.TF32 R32, R168, R12.reuse, R32 ;  /* 0x0000000ca820723c */ /* 0x080ff60000081020 */
[----:B------:R-:W-:Y:S04]  /*15510*/  @!UPT UIADD3 URZ, URZ, URZ, URZ ;  /* 0x0000003f3f3ff290 */ /* 0x000fe8000fffe03f */
[----:B------:R-:W-:Y:S01]  /*15520*/  STL.64 [R1+0x2168], R242 ;  /* 0x002168f201007387 */ /* 0x000fe20000100a00 */
[-C--:B------:R-:W-:Y:S03]  /*15530*/  HMMA.1688.F32.TF32 R68, R164, R12.reuse, R56 ;  /* 0x0000000ca444723c */ /* 0x080fe60000081038 */
[----:B------:R-:W-:Y:S04]  /*15540*/  STL.64 [R1+0x2160], R240 ;  /* 0x002160f001007387 */ /* 0x000fe80000100a00 */
[----:B------:R-:W2:Y:S04]  /*15550*/  LDL.LU.64 R60, [R1+0x150] ;  /* 0x00015000013c7983 */ /* 0x000ea80000300a00 */
[----:B------:R-:W2:Y:S04]  /*15560*/  LDL.LU.64 R62, [R1+0x158] ;  /* 0x00015800013e7983 */ /* 0x000ea80000300a00 */
[----:B------:R1:W-:Y:S04]  /*15570*/  STL.64 [R1+0x230], R32 ;  /* 0x0002302001007387 */ /* 0x0003e80000100a00 */
[----:B------:R1:W-:Y:S04]  /*15580*/  STL.64 [R1+0x238], R34 ;  /* 0x0002382201007387 */ /* 0x0003e80000100a00 */
[----:B-1----:R-:W2:Y:S04]  /*15590*/  LDL.LU.64 R32, [R1+0x10b0] ;  /* 0x0010b00001207983 */ /* 0x002ea80000300a00 */
[----:B------:R-:W2:Y:S04]  /*155a0*/  LDL.LU.64 R34, [R1+0x10b8] ;  /* 0x0010b80001227983 */ /* 0x000ea80000300a00 */
[----:B------:R-:W2:Y:S04]  /*155b0*/  LDL.LU.64 R56, [R1+0xfb0] ;  /* 0x000fb00001387983 */ /* 0x000ea80000300a00 */
        /* <DEDUP_REMOVED lines=27> */
[-C--:B-1----:R-:W-:Y:S11]  /*15770*/  HMMA.1688.F32.TF32 R68, R148, R12.reuse, R64 ;  /* 0x0000000c9444723c */ /* 0x082ff60000081040 */
[----:B------:R-:W-:Y:S11]  /*15780*/  @!UPT UIADD3 URZ, URZ, URZ, URZ ;  /* 0x0000003f3f3ff290 */ /* 0x000ff6000fffe03f */
[----:B------:R-:W-:Y:S01]  /*15790*/  @!UPT UIADD3 URZ, URZ, URZ, URZ ;  /* 0x0000003f3f3ff290 */ /* 0x000fe2000fffe03f */
[----:B------:R-:W-:Y:S04]  /*157a0*/  STL.64 [R1+0xdf0], R68 ;  /* 0x000df04401007387 */ /* 0x000fe80000100a00 */
[----:B------:R-:W-:Y:S01]  /*157b0*/  STL.64 [R1+0xdf8], R70 ;  /* 0x000df84601007387 */ /* 0x000fe20000100a00 */
[----:B--2---:R-:W-:Y:S08]  /*157c0*/  HMMA.1688.F32.TF32 R64, R144, R12, R60 ;  /* 0x0000000c9040723c */ /* 0x004ff0000008103c */
[-C--:B------:R-:W-:Y:S08]  /*157d0*/  HMMA.1688.F32.TF32 R60, R200, R52.reuse, R32 ;  /* 0x00000034c83c723c */ /* 0x080ff00000081020 */
[-C--:B------:R-:W-:Y:S07]  /*157e0*/  HMMA.1688.F32.TF32 R56, R196, R52.reuse, R56 ;  /* 0x00000034c438723c */ /* 0x080fee0000081038 */
[----:B------:R-:W-:Y:S01]  /*157f0*/  STL.64 [R1+0xf30], R64 ;  /* 0x000f304001007387 */ /* 0x000fe20000100a00 */
[-C--:B---3--:R-:W-:Y:S03]  /*15800*/  HMMA.1688.F32.TF32 R44, R192, R52.reuse, R44 ;  /* 0x00000034c02c723c */ /* 0x088fe6000008102c */
[----:B------:R-:W-:Y:S04]  /*15810*/  STL.64 [R1+0xf38], R66 ;  /* 0x000f384201007387 */ /* 0x000fe80000100a00 */
[----:B------:R-:W-:Y:S08]  /*15820*/  STL.64 [R1+0x70], R60 ;  /* 0x0000703c01007387 */ /* 0x000ff00000100a00 */
[----:B------:R1:W-:Y:S04]  /*15830*/  STL.64 [R1+0xe0], R56 ;  /* 0x0000e03801007387 */ /* 0x0003e80000100a00 */
[----:B------:R2:W-:Y:S05]  /*15840*/  STL [R1+0xe8], R58 ;  /* 0x0000e83a01007387 */ /* 0x0005ea0000100800 */
[----:B------:R-:W-:Y:S01]  /*15850*/  IMAD.MOV.U32 R100, RZ, RZ, R47 ;  /* 0x000000ffff647224 */ /* 0x000fe200078e002f */
[----:B----4-:R-:W-:Y:S01]  /*15860*/  HMMA.1688.F32.TF32 R40, R188, R52, R40 ;  /* 0x00000034bc28723c */ /* 0x010fe20000081028 */
[----:B------:R-:W-:Y:S01]  /*15870*/  IMAD.MOV.U32 R101, RZ, RZ, R46 ;  /* 0x000000ffff657224 */ /* 0x000fe200078e002e */
[----:B------:R3:W-:Y:S04]  /*15880*/  STL.64 [R1+0x150], R44 ;  /* 0x0001502c01007387 */ /* 0x0007e80000100a00 */
[----:B------:R-:W-:Y:S04]  /*15890*/  STL [R1+0x2254], R100 ;  /* 0x0022546401007387 */ /* 0x000fe80000100800 */
[----:B------:R-:W-:Y:S04]  /*158a0*/  STL [R1+0x2250], R101 ;  /* 0x0022506501007387 */ /* 0x000fe80000100800 */
[----:B------:R-:W4:Y:S01]  /*158b0*/  LDL.LU.64 R80, [R1+0x870] ;  /* 0x0008700001507983 */ /* 0x000f220000300a00 */
[----:B------:R-:W-:-:S03]  /*158c0*/  IMAD.MOV.U32 R4, RZ, RZ, R59 ;  /* 0x000000ffff047224 */ /* 0x000fc600078e003b */
[----:B------:R-:W4:Y:S05]  /*158d0*/  LDL.LU.64 R82, [R1+0x878] ;  /* 0x0008780001527983 */ /* 0x000f2a0000300a00 */
[----:B------:R2:W-:Y:S04]  /*158e0*/  STL.64 [R1+0x120], R40 ;  /* 0x0001202801007387 */ /* 0x0005e80000100a00 */
[----:B------:R3:W-:Y:S04]  /*158f0*/  STL.64 [R1+0x128], R42 ;  /* 0x0001282a01007387 */ /* 0x0007e80000100a00 */
[----:B-1----:R-:W4:Y:S04]  /*15900*/  LDL.LU.64 R56, [R1+0x6c0] ;  /* 0x0006c00001387983 */ /* 0x002f280000300a00 */
[----:B--2---:R-:W2:Y:S01]  /*15910*/  LDL.LU.64 R58, [R1+0x6c8] ;  /* 0x0006c800013a7983 */ /* 0x004ea20000300a00 */
[-C--:B------:R-:W-:Y:S11]  /*15920*/  HMMA.1688.F32.TF32 R36, R184, R52.reuse, R36 ;  /* 0x00000034b824723c */ /* 0x080ff60000081024 */
[----:B------:R-:W-:Y:S11]  /*15930*/  @!UPT UIADD3 URZ, URZ, URZ, URZ ;  /* 0x0000003f3f3ff290 */ /* 0x000ff6000fffe03f */
[----:B------:R-:W-:Y:S01]  /*15940*/  @!UPT UIADD3 URZ, URZ, URZ, URZ ;  /* 0x0000003f3f3ff290 */ /* 0x000fe2000fffe03f */
[----:B------:R1:W-:Y:S04]  /*15950*/  STL.64 [R1+0xb0], R36 ;  /* 0x0000b02401007387 */ /* 0x0003e80000100a00 */
[----:B------:R1:W-:Y:S04]  /*15960*/  STL.64 [R1+0xb8], R38 ;  /* 0x0000b82601007387 */ /* 0x0003e80000100a00 */
[----:B---3--:R-:W3:Y:S04]  /*15970*/  LDL.LU.64 R44, [R1+0x5e0] ;  /* 0x0005e000012c7983 */ /* 0x008ee80000300a00 */
[----:B------:R-:W3:Y:S04]  /*15980*/  LDL.LU.64 R46, [R1+0x5e8] ;  /* 0x0005e800012e7983 */ /* 0x000ee80000300a00 */
[----:B------:R-:W3:Y:S04]  /*15990*/  LDL.LU.64 R40, [R1+0x510] ;  /* 0x0005100001287983 */ /* 0x000ee80000300a00 */
[----:B------:R-:W3:Y:S04]  /*159a0*/  LDL.LU.64 R42, [R1+0x518] ;  /* 0x00051800012a7983 */ /* 0x000ee80000300a00 */
[----:B-1----:R-:W3:Y:S04]  /*159b0*/  LDL.LU.64 R36, [R1+0x480] ;  /* 0x0004800001247983 */ /* 0x002ee80000300a00 */
[----:B------:R-:W3:Y:S01]  /*159c0*/  LDL.LU.64 R38, [R1+0x488] ;  /* 0x0004880001267983 */ /* 0x000ee20000300a00 */
[----:B------:R-:W-:Y:S11]  /*159d0*/  HMMA.1688.F32.TF32 R8, R180, R52, R8 ;  /* 0x00000034b408723c */ /* 0x000ff60000081008 */
[----:B------:R-:W-:Y:S11]  /*159e0*/  @!UPT UIADD3 URZ, URZ, URZ, URZ ;  /* 0x0000003f3f3ff290 */ /* 0x000ff6000fffe03f */
[----:B------:R-:W-:Y:S02]  /*159f0*/  @!UPT UIADD3 URZ, URZ, URZ, URZ ;  /* 0x0000003f3f3ff290 */ /* 0x000fe4000fffe03f */
[----:B------:R-:W-:Y:S01]  /*15a00*/  IMAD.MOV.U32 R17, RZ, RZ, R8 ;  /* 0x000000ffff117224 */ /* 0x000fe200078e0008 */
[----:B------:R-:W-:Y:S01]  /*15a10*/  MOV R12, R11 ;  /* 0x0000000b000c7202 */ /* 0x000fe20000000f00 */
[----:B------:R-:W-:Y:S02]  /*15a20*/  IMAD.MOV.U32 R16, RZ, RZ, R9 ;  /* 0x000000ffff107224 */ /* 0x000fe400078e0009 */
[----:B------:R-:W-:Y:S01]  /*15a30*/  IMAD.MOV.U32 R13, RZ, RZ, R10 ;  /* 0x000000ffff0d7224 */ /* 0x000fe200078e000a */
[----:B------:R-:W3:Y:S04]  /*15a40*/  LDL.LU.64 R8, [R1+0x3d0] ;  /* 0x0003d00001087983 */ /* 0x000ee80000300a00 */
[----:B------:R-:W3:Y:S04]  /*15a50*/  LDL.LU.64 R10, [R1+0x3d8] ;  /* 0x0003d800010a7983 */ /* 0x000ee80000300a00 */
[----:B------:R-:W3:Y:S04]  /*15a60*/  LDL.LU.64 R76, [R1+0x3c0] ;  /* 0x0003c000014c7983 */ /* 0x000ee80000300a00 */
[----:B------:R-:W3:Y:S04]  /*15a70*/  LDL.LU.64 R78, [R1+0x3c8] ;  /* 0x0003c800014e7983 */ /* 0x000ee80000300a00 */
[----:B------:R-:W3:Y:S04]  /*15a80*/  LDL.LU.64 R72, [R1+0x3b0] ;  /* 0x0003b00001487983 */ /* 0x000ee80000300a00 */
[----:B------:R-:W3:Y:S04]  /*15a90*/  LDL.LU.64 R74, [R1+0x3b8] ;  /* 0x0003b800014a7983 */ /* 0x000ee80000300a00 */
[----:B------:R-:W3:Y:S01]  /*15aa0*/  LDL.LU.64 R68, [R1+0x3a0] ;  /* 0x0003a00001447983 */ /* 0x000ee20000300a00 */
[----:B------:R-:W-:-:S03]  /*15ab0*/  IMAD.MOV.U32 R35, RZ, RZ, R62 ;  /* 0x000000ffff237224 */ /* 0x000fc600078e003e */
[----:B------:R-:W3:Y:S01]  /*15ac0*/  LDL.LU.64 R70, [R1+0x3a8] ;  /* 0x0003a80001467983 */ /* 0x000ee20000300a00 */
[----:B------:R-:W-:-:S03]  /*15ad0*/  IMAD.MOV.U32 R34, RZ, RZ, R63 ;  /* 0x000000ffff227224 */ /* 0x000fc600078e003f */
[----:B------:R-:W3:Y:S04]  /*15ae0*/  LDL.LU.64 R64, [R1+0x2b0] ;  /* 0x0002b00001407983 */ /* 0x000ee80000300a00 */
[----:B------:R-:W3:Y:S04]  /*15af0*/  LDL.LU.64 R66, [R1+0x2b8] ;  /* 0x0002b80001427983 */ /* 0x000ee80000300a00 */
[----:B------:R-:W3:Y:S04]  /*15b00*/  LDL.LU.64 R60, [R1+0x1180] ;  /* 0x00118000013c7983 */ /* 0x000ee80000300a00 */
[----:B------:R-:W3:Y:S04]  /*15b10*/  LDL.LU.64 R62, [R1+0x1188] ;  /* 0x00118800013e7983 */ /* 0x000ee80000300a00 */
[----:B------:R-:W-:Y:S04]  /*15b20*/  STL.64 [R1+0x2298], R14 ;  /* 0x0022980e01007387 */ /* 0x000fe80000100a00 */
[----:B------:R-:W-:Y:S04]  /*15b30*/  STL.64 [R1+0x2290], R12 ;  /* 0x0022900c01007387 */ /* 0x000fe80000100a00 */
[----:B------:R-:W-:Y:S04]  /*15b40*/  STL [R1+0x21bc], R16 ;  /* 0x0021bc1001007387 */ /* 0x000fe80000100800 */
[----:B------:R-:W-:Y:S01]  /*15b50*/  STL [R1+0x21b8], R17 ;  /* 0x0021b81101007387 */ /* 0x000fe20000100800 */
[-C--:B----4-:R-:W-:Y:S08]  /*15b60*/  HMMA.1688.F32.TF32 R248, R176, R52.reuse, R80 ;  /* 0x00000034b0f8723c */ /* 0x090ff00000081050 */
[-C--:B--2---:R-:W-:Y:S11]  /*15b70*/  HMMA.1688.F32.TF32 R56, R172, R52.reuse, R56 ;  /* 0x00000034ac38723c */ /* 0x084ff60000081038 */
[----:B------:R-:W-:Y:S04]  /*15b80*/  @!UPT UIADD3 URZ, URZ, URZ, URZ ;  /* 0x0000003f3f3ff290 */ /* 0x000fe8000fffe03f */
[----:B------:R-:W-:Y:S04]  /*15b90*/  STL.64 [R1+0x2178], R250 ;  /* 0x002178fa01007387 */ /* 0x000fe80000100a00 */
[----:B------:R-:W-:Y:S04]  /*15ba0*/  STL.64 [R1+0x2170], R248 ;  /* 0x002170f801007387 */ /* 0x000fe80000100a00 */
[----:B------:R-:W-:Y:S04]  /*15bb0*/  STL.64 [R1+0x2188], R58 ;  /* 0x0021883a01007387 */ /* 0x000fe80000100a00 */
[----:B------:R3:W-:Y:S02]  /*15bc0*/  STL.64 [R1+0x2180], R56 ;  /* 0x0021803801007387 */ /* 0x0007e40000100a00 */
[-C--:B---3--:R-:W-:Y:S02]  /*15bd0*/  HMMA.1688.F32.TF32 R56, R168, R52.reuse, R44 ;  /* 0x00000034a838723c */ /* 0x088fe4000008102c */
[----:B------:R-:W2:Y:S06]  /*15be0*/  LDL.LU.64 R44, [R1+0x10a0] ;  /* 0x0010a000012c7983 */ /* 0x000eac0000300a00 */
[-C--:B------:R-:W-:Y:S11]  /*15bf0*/  HMMA.1688.F32.TF32 R12, R164, R52.reuse, R40 ;  /* 0x00000034a40c723c */ /* 0x080ff60000081028 */
[----:B------:R-:W-:Y:S04]  /*15c00*/  @!UPT UIADD3 URZ, URZ, URZ, URZ ;  /* 0x0000003f3f3ff290 */ /* 0x000fe8000fffe03f */
[----:B------:R-:W-:Y:S04]  /*15c10*/  STL.64 [R1+0x220], R56 ;  /* 0x0002203801007387 */ /* 0x000fe80000100a00 */
[----:B------:R-:W-:Y:S04]  /*15c20*/  STL.64 [R1+0x228], R58 ;  /* 0x0002283a01007387 */ /* 0x000fe80000100a00 */
[----:B------:R-:W2:Y:S04]  /*15c30*/  LDL.LU.64 R46, [R1+0x10a8] ;  /* 0x0010a800012e7983 */ /* 0x000ea80000300a00 */
        /* <DEDUP_REMOVED lines=8> */
[----:B------:R-:W-:Y:S04]  /*15cc0*/  STL.64 [R1+0x418], R14 ;  /* 0x0004180e01007387 */ /* 0x000fe80000100a00 */
[----:B------:R-:W4:Y:S04]  /*15cd0*/  LDL.LU.64 R36, [R1+0xe20] ;  /* 0x000e200001247983 */ /* 0x000f280000300a00 */
[----:B------:R-:W4:Y:S01]  /*15ce0*/  LDL.LU.64 R38, [R1+0xe28] ;  /* 0x000e280001267983 */ /* 0x000f220000300a00 */
[-C--:B------:R-:W-:Y:S11]  /*15cf0*/  HMMA.1688.F32.TF32 R8, R156, R52.reuse, R8 ;  /* 0x000000349c08723c */ /* 0x080ff60000081008 */
[----:B------:R-:W-:Y:S11]  /*15d00*/  @!UPT UIADD3 URZ, URZ, URZ, URZ ;  /* 0x0000003f3f3ff290 */ /* 0x000ff6000fffe03f */
[----:B------:R-:W-:Y:S01]  /*15d10*/  @!UPT UIADD3 URZ, URZ, URZ, URZ ;  /* 0x0000003f3f3ff290 */ /* 0x000fe2000fffe03f */
[----:B------:R1:W-:Y:S04]  /*15d20*/  STL.64 [R1+0x5f0], R8 ;  /* 0x0005f00801007387 */ /* 0x0003e80000100a00 */
[----:B------:R1:W-:Y:S04]  /*15d30*/  STL.64 [R1+0x5f8], R10 ;  /* 0x0005f80a01007387 */ /* 0x0003e80000100a00 */
[----:B-1----:R-:W4:Y:S04]  /*15d40*/  LDL.LU.64 R8, [R1+0xd30] ;  /* 0x000d300001087983 */ /* 0x002f280000300a00 */
[----:B------:R-:W4:Y:S01]  /*15d50*/  LDL.LU.64 R10, [R1+0xd38] ;  /* 0x000d3800010a7983 */ /* 0x000f220000300a00 */
[-C--:B------:R-:W-:Y:S08]  /*15d60*/  HMMA.1688.F32.TF32 R76, R152, R52.reuse, R76 ;  /* 0x00000034984c723c */ /* 0x080ff0000008104c */
[-C--:B------:R-:W-:Y:S08]  /*15d70*/  HMMA.1688.F32.TF32 R56, R140, R52.reuse, R72 ;  /* 0x000000348c38723c */ /* 0x080ff00000081048 */
[----:B------:R-:W-:Y:S07]  /*15d80*/  HMMA.1688.F32.TF32 R12, R148, R52, R68 ;  /* 0x00000034940c723c */ /* 0x000fee0000081044 */
[----:B------:R-:W-:Y:S04]  /*15d90*/  STL.64 [R1+0x740], R76 ;  /* 0x0007404c01007387 */ /* 0x000fe80000100a00 */
[----:B------:R-:W-:Y:S04]  /*15da0*/  STL.64 [R1+0x748], R78 ;  /* 0x0007484e01007387 */ /* 0x000fe80000100a00 */
[----:B------:R-:W-:Y:S04]  /*15db0*/  STL.64 [R1+0xa20], R56 ;  /* 0x000a203801007387 */ /* 0x000fe80000100a00 */
[----:B------:R1:W-:Y:S02]  /*15dc0*/  STL.64 [R1+0xa28], R58 ;  /* 0x000a283a01007387 */ /* 0x0003e40000100a00 */
[----:B-1----:R-:W-:Y:S02]  /*15dd0*/  HMMA.1688.F32.TF32 R56, R200, R48, R60 ;  /* 0x00000030c838723c */ /* 0x002fe4000008103c */
[----:B------:R-:W-:Y:S04]  /*15de0*/  STL.64 [R1+0xc50], R12 ;  /* 0x000c500c01007387 */ /* 0x000fe80000100a00 */
[----:B------:R1:W-:Y:S02]  /*15df0*/  STL.64 [R1+0xc58], R14 ;  /* 0x000c580e01007387 */ /* 0x0003e40000100a00 */
[----:B------:R-:W-:Y:S11]  /*15e00*/  HMMA.1688.F32.TF32 R64, R144, R52, R64 ;  /* 0x000000349040723c */ /* 0x000ff60000081040 */
[----:B------:R-:W-:Y:S05]  /*15e10*/  @!UPT UIADD3 URZ, URZ, URZ, URZ ;  /* 0x0000003f3f3ff290 */ /* 0x000fea000fffe03f */
[----:B-1----:R-:W-:Y:S02]  /*15e20*/  IMAD.MOV.U32 R15, RZ, RZ, R56 ;  /* 0x000000ffff0f7224 */ /* 0x002fe400078e0038 */
[----:B------:R-:W-:Y:S02]  /*15e30*/  IMAD.MOV.U32 R14, RZ, RZ, R57 ;  /* 0x000000ffff0e7224 */ /* 0x000fe400078e0039 */
[----:B------:R-:W-:Y:S02]  /*15e40*/  IMAD.MOV.U32 R13, RZ, RZ, R58 ;  /* 0x000000ffff0d7224 */ /* 0x000fe400078e003a */
[----:B------:R-:W-:Y:S01]  /*15e50*/  IMAD.MOV.U32 R12, RZ, RZ, R59 ;  /* 0x000000ffff0c7224 */ /* 0x000fe200078e003b */
[----:B------:R1:W-:Y:S04]  /*15e60*/  STL.64 [R1+0xe80], R64 ;  /* 0x000e804001007387 */ /* 0x0003e80000100a00 */
[----:B------:R1:W-:Y:S01]  /*15e70*/  STL.64 [R1+0xe88], R66 ;  /* 0x000e884201007387 */ /* 0x0003e20000100a00 */
[-C--:B--2---:R-:W-:Y:S08]  /*15e80*/  HMMA.1688.F32.TF32 R56, R196, R48.reuse, R44 ;  /* 0x00000030c438723c */ /* 0x084ff0000008102c */
[-C--:B---3--:R-:W-:Y:S11]  /*15e90*/  HMMA.1688.F32.TF32 R40, R192, R48.reuse, R40 ;  /* 0x00000030c028723c */ /* 0x088ff60000081028 */
[----:B------:R-:W-:Y:S04]  /*15ea0*/  @!UPT UIADD3 URZ, URZ, URZ, URZ ;  /* 0x0000003f3f3ff290 */ /* 0x000fe8000fffe03f */
[----:B------:R-:W-:Y:S04]  /*15eb0*/  STL.64 [R1+0x2260], R58 ;  /* 0x0022603a01007387 */ /* 0x000fe80000100a00 */
[----:B------:R2:W-:Y:S04]  /*15ec0*/  STL.64 [R1+0x2258], R56 ;  /* 0x0022583801007387 */ /* 0x0005e80000100a00 */
[----:B------:R-:W3:Y:S04]  /*15ed0*/  LDL.LU.64 R76, [R1+0xbe0] ;  /* 0x000be000014c7983 */ /* 0x000ee80000300a00 */
[----:B------:R-:W3:Y:S01]  /*15ee0*/  LDL.LU.64 R78, [R1+0xbe8] ;  /* 0x000be800014e7983 */ /* 0x000ee20000300a00 */
[----:B----4-:R-:W-:Y:S01]  /*15ef0*/  HMMA.1688.F32.TF32 R240, R188, R48, R36 ;  /* 0x00000030bcf0723c */ /* 0x010fe20000081024 */
[----:B------:R-:W-:-:S02]  /*15f00*/  IMAD.MOV.U32 R53, RZ, RZ, R42 ;  /* 0x000000ffff357224 */ /* 0x000fc400078e002a */
[----:B------:R-:W-:Y:S01]  /*15f10*/  IMAD.MOV.U32 R52, RZ, RZ, R43 ;  /* 0x000000ffff347224 */ /* 0x000fe200078e002b */
[----:B------:R-:W-:Y:S04]  /*15f20*/  STL.64 [R1+0x2288], R54 ;  /* 0x0022883601007387 */ /* 0x000fe80000100a00 */
[----:B------:R4:W-:Y:S11]  /*15f30*/  STL.64 [R1+0x2280], R52 ;  /* 0x0022803401007387 */ /* 0x0009f60000100a00 */
[----:B------:R-:W-:Y:S04]  /*15f40*/  @!UPT UIADD3 URZ, URZ, URZ, URZ ;  /* 0x0000003f3f3ff290 */ /* 0x000fe8000fffe03f */
[----:B------:R-:W-:Y:S04]  /*15f50*/  STL.64 [R1+0x2198], R242 ;  /* 0x002198f201007387 */ /* 0x000fe80000100a00 */
[----:B------:R-:W-:Y:S04]  /*15f60*/  STL.64 [R1+0x2190], R240 ;  /* 0x002190f001007387 */ /* 0x000fe80000100a00 */
[----:B------:R-:W3:Y:S04]  /*15f70*/  LDL.LU.64 R72, [R1+0xa40] ;  /* 0x000a400001487983 */ /* 0x000ee80000300a00 */
[----:B------:R-:W3:Y:S04]  /*15f80*/  LDL.LU.64 R74, [R1+0xa48] ;  /* 0x000a4800014a7983 */ /* 0x000ee80000300a00 */
[----:B------:R-:W3:Y:S04]  /*15f90*/  LDL.LU.64 R60, [R1+0x7e0] ;  /* 0x0007e000013c7983 */ /* 0x000ee80000300a00 */
[----:B------:R-:W3:Y:S04]  /*15fa0*/  LDL.LU.64 R62, [R1+0x7e8] ;  /* 0x0007e800013e7983 */ /* 0x000ee80000300a00 */
[----:B------:R-:W3:Y:S04]  /*15fb0*/  LDL.LU.64 R68, [R1+0x750] ;  /* 0x0007500001447983 */ /* 0x000ee80000300a00 */
[----:B------:R-:W3:Y:S04]  /*15fc0*/  LDL.LU.64 R70, [R1+0x758] ;  /* 0x0007580001467983 */ /* 0x000ee80000300a00 */
[----:B-1----:R-:W3:Y:S04]  /*15fd0*/  LDL.LU.64 R64, [R1+0x650] ;  /* 0x0006500001407983 */ /* 0x002ee80000300a00 */
[----:B------:R-:W3:Y:S04]  /*15fe0*/  LDL.LU.64 R66, [R1+0x658] ;  /* 0x0006580001427983 */ /* 0x000ee80000300a00 */
[----:B--2---:R-:W2:Y:S04]  /*15ff0*/  LDL.LU.64 R56, [R1+0x590] ;  /* 0x0005900001387983 */ /* 0x004ea80000300a00 */
[----:B------:R-:W2:Y:S01]  /*16000*/  LDL.LU.64 R58, [R1+0x598] ;  /* 0x00059800013a7983 */ /* 0x000ea20000300a00 */
[----:B------:R-:W-:Y:S03]  /*16010*/  HMMA.1688.F32.TF32 R8, R184, R48, R8 ;  /* 0x00000030b808723c */ /* 0x000fe60000081008 */
[----:B----4-:R-:W4:Y:S04]  /*16020*/  LDL.LU.64 R52, [R1+0x550] ;  /* 0x0005500001347983 */ /* 0x010f280000300a00 */
[----:B------:R-:W4:Y:S01]  /*16030*/  LDL.LU.64 R54, [R1+0x558] ;  /* 0x0005580001367983 */ /* 0x000f220000300a00 */
[----:B------:R-:W-:-:S03]  /*16040*/  IMAD.MOV.U32 R100, RZ, RZ, R40 ;  /* 0x000000ffff647224 */ /* 0x000fc600078e0028 */
[----:B------:R-:W4:Y:S01]  /*16050*/  LDL.LU.64 R44, [R1+0x4e0] ;  /* 0x0004e000012c7983 */ /* 0x000f220000300a00 */
[----:B------:R-:W-:-:S03]  /*16060*/  IMAD.MOV.U32 R101, RZ, RZ, R41 ;  /* 0x000000ffff657224 */ /* 0x000fc600078e0029 */
[----:B------:R-:W4:Y:S04]  /*16070*/  LDL.LU.64 R46, [R1+0x4e8] ;  /* 0x0004e800012e7983 */ /* 0x000f280000300a00 */
[----:B------:R-:W4:Y:S04]  /*16080*/  LDL.LU.64 R40, [R1+0x4d0] ;  /* 0x0004d00001287983 */ /* 0x000f280000300a00 */
[----:B------:R-:W4:Y:S01]  /*16090*/  LDL.LU.64 R42, [R1+0x4d8] ;  /* 0x0004d800012a7983 */ /* 0x000f220000300a00 */
[----:B------:R-:W-:Y:S01]  /*160a0*/  IMAD.MOV.U32 R16, RZ, RZ, R8 ;  /* 0x000000ffff107224 */ /* 0x000fe200078e0008 */
[----:B------:R-:W-:-:S02]  /*160b0*/  MOV R17, R9 ;  /* 0x0000000900117202 */ /* 0x000fc40000000f00 */
[----:B------:R-:W4:Y:S01]  /*160c0*/  LDL.LU.64 R36, [R1+0x4c0] ;  /* 0x0004c00001247983 */ /* 0x000f220000300a00 */
[----:B------:R-:W-:Y:S02]  /*160d0*/  IMAD.MOV.U32 R25, RZ, RZ, R10 ;  /* 0x000000ffff197224 */ /* 0x000fe400078e000a */
[----:B------:R-:W-:Y:S01]  /*160e0*/  IMAD.MOV.U32 R21, RZ, RZ, R11 ;  /* 0x000000ffff157224 */ /* 0x000fe200078e000b */
[----:B------:R-:W4:Y:S04]  /*160f0*/  LDL.LU.64 R38, [R1+0x4c8] ;  /* 0x0004c80001267983 */ /* 0x000f280000300a00 */
[----:B------:R-:W4:Y:S04]  /*16100*/  LDL.LU.64 R8, [R1+0x370] ;  /* 0x0003700001087983 */ /* 0x000f280000300a00 */
[----:B------:R-:W4:Y:S04]  /*16110*/  LDL.LU.64 R10, [R1+0x378] ;  /* 0x00037800010a7983 */ /* 0x000f280000300a00 */
[----:B------:R-:W-:Y:S04]  /*16120*/  STL.64 [R1+0x22a8], R18 ;  /* 0x0022a81201007387 */ /* 0x000fe80000100a00 */
[----:B------:R1:W-:Y:S04]  /*16130*/  STL.64 [R1+0x22a0], R16 ;  /* 0x0022a01001007387 */ /* 0x0003e80000100a00 */
[----:B------:R-:W-:Y:S01]  /*16140*/  STL.64 [R1+0x22d8], R30 ;  /* 0x0022d81e01007387 */ /* 0x000fe20000100a00 */
[-C--:B---3--:R-:W-:Y:S11]  /*16150*/  HMMA.1688.F32.TF32 R76, R180, R48.reuse, R76 ;  /* 0x00000030b44c723c */ /* 0x088ff6000008104c */
[----:B------:R-:W-:Y:S11]  /*16160*/  @!UPT UIADD3 URZ, URZ, URZ, URZ ;  /* 0x0000003f3f3ff290 */ /* 0x000ff6000fffe03f */
[----:B------:R-:W-:Y:S02]  /*16170*/  @!UPT UIADD3 URZ, URZ, URZ, URZ ;  /* 0x0000003f3f3ff290 */ /* 0x000fe4000fffe03f */
[----:B------:R-:W-:Y:S02]  /*16180*/  IMAD.MOV.U32 R29, RZ, RZ, R78 ;  /* 0x000000ffff1d7224 */ /* 0x000fe400078e004e */
[----:B------:R-:W-:Y:S02]  /*16190*/  IMAD.MOV.U32 R28, RZ, RZ, R79 ;  /* 0x000000ffff1c7224 */ /* 0x000fe400078e004f */
[----:B------:R-:W-:Y:S02]  /*161a0*/  IMAD.MOV.U32 R24, RZ, RZ, R76 ;  /* 0x000000ffff187224 */ /* 0x000fe400078e004c */
[----:B------:R-:W-:Y:S01]  /*161b0*/  IMAD.MOV.U32 R20, RZ, RZ, R77 ;  /* 0x000000ffff147224 */ /* 0x000fe200078e004d */
[----:B------:R-:W-:Y:S04]  /*161c0*/  STL.64 [R1+0x22d0], R28 ;  /* 0x0022d01c01007387 */ /* 0x000fe80000100a00 */
[----:B------:R-:W-:Y:S01]  /*161d0*/  STL.64 [R1+0x22c8], R26 ;  /* 0x0022c81a01007387 */ /* 0x000fe20000100a00 */
[-C--:B------:R-:W-:Y:S08]  /*161e0*/  HMMA.1688.F32.TF32 R244, R176, R48.reuse, R72 ;  /* 0x00000030b0f4723c */ /* 0x080ff00000081048 */
[-C--:B------:R-:W-:Y:S08]  /*161f0*/  HMMA.1688.F32.TF32 R60, R172, R48.reuse, R60 ;  /* 0x00000030ac3c723c */ /* 0x080ff0000008103c */
[-C--:B-1----:R-:W-:Y:S01]  /*16200*/  HMMA.1688.F32.TF32 R16, R168, R48.reuse, R68 ;  /* 0x00000030a810723c */ /* 0x082fe20000081044 */
[----:B------:R2:W-:Y:S04]  /*16210*/  STL.64 [R1+0x22c0], R24 ;  /* 0x0022c01801007387 */ /* 0x0005e80000100a00 */
[----:B------:R-:W-:Y:S04]  /*16220*/  STL.64 [R1+0x22b8], R22 ;  /* 0x0022b81601007387 */ /* 0x000fe80000100a00 */
[----:B------:R1:W-:Y:S04]  /*16230*/  STL.64 [R1+0x22b0], R20 ;  /* 0x0022b01401007387 */ /* 0x0003e80000100a00 */
[----:B------:R-:W-:Y:S04]  /*16240*/  STL.64 [R1+0x21a8], R246 ;  /* 0x0021a8f601007387 */ /* 0x000fe80000100a00 */
[----:B------:R-:W-:Y:S01]  /*16250*/  STL.64 [R1+0x21a0], R244 ;  /* 0x0021a0f401007387 */ /* 0x000fe20000100a00 */
[-C--:B--2---:R-:W-:Y:S03]  /*16260*/  HMMA.1688.F32.TF32 R24, R160, R48.reuse, R56 ;  /* 0x00000030a018723c */ /* 0x084fe60000081038 */
[----:B------:R-:W-:Y:S05]  /*16270*/  STL.64 [R1+0x21c8], R62 ;  /* 0x0021c83e01007387 */ /* 0x000fea0000100a00 */
[-C--:B-1----:R-:W-:Y:S01]  /*16280*/  HMMA.1688.F32.TF32 R20, R164, R48.reuse, R64 ;  /* 0x00000030a414723c */ /* 0x082fe20000081040 */
[----:B------:R-:W-:Y:S04]  /*16290*/  STL.64 [R1+0x21c0], R60 ;  /* 0x0021c03c01007387 */ /* 0x000fe80000100a00 */
[----:B------:R-:W-:Y:S04]  /*162a0*/  STL.64 [R1+0x210], R16 ;  /* 0x0002101001007387 */ /* 0x000fe80000100a00 */
[----:B------:R4:W-:Y:S02]  /*162b0*/  STL.64 [R1+0x218], R18 ;  /* 0x0002181201007387 */ /* 0x0009e40000100a00 */
[-C--:B----4-:R-:W-:Y:S11]  /*162c0*/  HMMA.1688.F32.TF32 R16, R156, R48.reuse, R52 ;  /* 0x000000309c10723c */ /* 0x090ff60000081034 */
[----:B------:R-:W-:Y:S01]  /*162d0*/  @!UPT UIADD3 URZ, URZ, URZ, URZ ;  /* 0x0000003f3f3ff290 */ /* 0x000fe2000fffe03f */
[----:B------:R-:W-:Y:S04]  /*162e0*/  STL.64 [R1+0x2e0], R20 ;  /* 0x0002e01401007387 */ /* 0x000fe80000100a00 */
[----:B------:R1:W-:Y:S04]  /*162f0*/  STL.64 [R1+0x2e8], R22 ;  /* 0x0002e81601007387 */ /* 0x0003e80000100a00 */
[----:B------:R-:W-:Y:S04]  /*16300*/  STL.64 [R1+0x3b0], R24 ;  /* 0x0003b01801007387 */ /* 0x000fe80000100a00 */
[----:B------:R2:W-:Y:S01]  /*16310*/  STL.64 [R1+0x3b8], R26 ;  /* 0x0003b81a01007387 */ /* 0x0005e20000100a00 */
[-C--:B-1----:R-:W-:Y:S03]  /*16320*/  HMMA.1688.F32.TF32 R20, R152, R48.reuse, R44 ;  /* 0x000000309814723c */ /* 0x082fe6000008102c */
[----:B------:R-:W3:Y:S04]  /*16330*/  LDSM.16.M88.4 R44, [R5+0x26000] ;  /* 0x02600000052c783b */ /* 0x000ee80000000200 */
[----:B------:R-:W-:Y:S01]  /*16340*/  STL.64 [R1+0x3d0], R16 ;  /* 0x0003d01001007387 */ /* 0x000fe20000100a00 */
[-C--:B--2---:R-:W-:Y:S03]  /*16350*/  HMMA.1688.F32.TF32 R24, R140, R48.reuse, R40 ;  /* 0x000000308c18723c */ /* 0x084fe60000081028 */
[----:B------:R2:W-:Y:S04]  /*16360*/  STL.64 [R1+0x3d8], R18 ;  /* 0x0003d81201007387 */ /* 0x0005e80000100a00 */
[----:B------:R-:W3:Y:S01]  /*16370*/  LDSM.16.M88.4 R40, [R5+0x26800] ;  /* 0x026800000528783b */ /* 0x000ee20000000200 */
[-C--:B------:R-:W-:Y:S08]  /*16380*/  HMMA.1688.F32.TF32 R8, R144, R48.reuse, R8 ;  /* 0x000000309008723c */ /* 0x080ff00000081008 */
[----:B--2---:R-:W-:Y:S01]  /*16390*/  HMMA.1688.F32.TF32 R16, R148, R48, R36 ;  /* 0x000000309410723c */ /* 0x004fe20000081024 */
[----:B------:R2:W-:Y:S04]  /*163a0*/  STL.64 [R1+0x6c0], R20 ;  /* 0x0006c01401007387 */ /* 0x0005e80000100a00 */
[----:B------:R4:W-:Y:S04]  /*163b0*/  STL.64 [R1+0x6c8], R22 ;  /* 0x0006c81601007387 */ /* 0x0009e80000100a00 */
[----:B------:R-:W3:Y:S04]  /*163c0*/  LDSM.16.M88.4 R36, [R5+0x27000] ;  /* 0x027000000524783b */ /* 0x000ee80000000200 */
[----:B--2---:R-:W3:Y:S04]  /*163d0*/  LDL.LU.64 R20, [R1+0x1270] ;  /* 0x0012700001147983 */ /* 0x004ee80000300a00 */
[----:B------:R-:W-:Y:S04]  /*163e0*/  STL.64 [R1+0x870], R24 ;  /* 0x0008701801007387 */ /* 0x000fe80000100a00 */
[----:B------:R-:W-:Y:S04]  /*163f0*/  STL.64 [R1+0x878], R26 ;  /* 0x0008781a01007387 */ /* 0x000fe80000100a00 */
[----:B----4-:R-:W3:Y:S04]  /*16400*/  LDL.LU.64 R22, [R1+0x1278] ;  /* 0x0012780001167983 */ /* 0x010ee80000300a00 */
[----:B------:R2:W-:Y:S04]  /*16410*/  STL.64 [R1+0xa30], R16 ;  /* 0x000a301001007387 */ /* 0x0005e80000100a00 */
[----:B------:R4:W-:Y:S04]  /*16420*/  STL.64 [R1+0xa38], R18 ;  /* 0x000a381201007387 */ /* 0x0009e80000100a00 */
[----:B------:R-:W-:Y:S04]  /*16430*/  STL [R1+0xd30], R8 ;  /* 0x000d300801007387 */ /* 0x000fe80000100800 */
[----:B--2---:R-:W3:Y:S04]  /*16440*/  LDL.LU.64 R16, [R1+0x1260] ;  /* 0x0012600001107983 */ /* 0x004ee80000300a00 */
[----:B----4-:R-:W3:Y:S04]  /*16450*/  LDL.LU.64 R18, [R1+0x1268] ;  /* 0x0012680001127983 */ /* 0x010ee80000300a00 */
[----:B------:R-:W2:Y:S04]  /*16460*/  LDL.LU.64 R24, [R1+0x1250] ;  /* 0x0012500001187983 */ /* 0x000ea80000300a00 */
[----:B------:R-:W2:Y:S04]  /*16470*/  LDL.LU.64 R26, [R1+0x1258] ;  /* 0x00125800011a7983 */ /* 0x000ea80000300a00 */
[----:B------:R-:W4:Y:S04]  /*16480*/  LDL.LU.64 R80, [R1+0x1240] ;  /* 0x0012400001507983 */ /* 0x000f280000300a00 */
[----:B------:R-:W4:Y:S04]  /*16490*/  LDL.LU.64 R82, [R1+0x1248] ;  /* 0x0012480001527983 */ /* 0x000f280000300a00 */
[----:B------:R-:W2:Y:S04]  /*164a0*/  LDL.LU.64 R64, [R1+0x11c0] ;  /* 0x0011c00001407983 */ /* 0x000ea80000300a00 */
[----:B------:R-:W2:Y:S04]  /*164b0*/  LDL.LU.64 R66, [R1+0x11c8] ;  /* 0x0011c80001427983 */ /* 0x000ea80000300a00 */
[----:B------:R-:W2:Y:S04]  /*164c0*/  LDL.LU.64 R68, [R1+0x11b0] ;  /* 0x0011b00001447983 */ /* 0x000ea80000300a00 */
[----:B------:R-:W2:Y:S04]  /*164d0*/  LDL.LU.64 R70, [R1+0x11b8] ;  /* 0x0011b80001467983 */ /* 0x000ea80000300a00 */
[----:B------:R-:W4:Y:S04]  /*164e0*/  LDL.LU.64 R72, [R1+0x11a0] ;  /* 0x0011a00001487983 */ /* 0x000f280000300a00 */
[----:B------:R-:W4:Y:S04]  /*164f0*/  LDL.LU.64 R74, [R1+0x11a8] ;  /* 0x0011a800014a7983 */ /* 0x000f280000300a00 */
[----:B------:R-:W4:Y:S04]  /*16500*/  LDL.LU.64 R76, [R1+0x1190] ;  /* 0x00119000014c7983 */ /* 0x000f280000300a00 */
[----:B------:R-:W4:Y:S04]  /*16510*/  LDL.LU.64 R78, [R1+0x1198] ;  /* 0x00119800014e7983 */ /* 0x000f280000300a00 */
[----:B------:R-:W4:Y:S04]  /*16520*/  LDL.LU.64 R60, [R1+0x10f0] ;  /* 0x0010f000013c7983 */ /* 0x000f280000300a00 */
[----:B------:R-:W4:Y:S01]  /*16530*/  LDL.LU.64 R62, [R1+0x10f8] ;  /* 0x0010f800013e7983 */ /* 0x000f220000300a00 */
[----:B------:R-:W-:-:S02]  /*16540*/  IMAD.MOV.U32 R136, RZ, RZ, R11 ;  /* 0x000000ffff887224 */ /* 0x000fc400078e000b */
[----:B------:R-:W-:Y:S01]  /*16550*/  IMAD.MOV.U32 R137, RZ, RZ, R10 ;  /* 0x000000ffff897224 */ /* 0x000fe200078e000a */
[----:B------:R-:W4:Y:S01]  /*16560*/  LDL.LU.64 R52, [R1+0x10e0] ;  /* 0x0010e00001347983 */ /* 0x000f220000300a00 */
[----:B------:R-:W-:-:S03]  /*16570*/  IMAD.MOV.U32 R252, RZ, RZ, R9 ;  /* 0x000000fffffc7224 */ /* 0x000fc600078e0009 */
[----:B------:R-:W4:Y:S04]  /*16580*/  LDL.LU.64 R54, [R1+0x10e8] ;  /* 0x0010e80001367983 */ /* 0x000f280000300a00 */
[----:B------:R1:W-:Y:S04]  /*16590*/  STL.64 [R1+0x2278], R50 ;  /* 0x0022783201007387 */ /* 0x0003e80000100a00 */
[----:B------:R-:W-:Y:S04]  /*165a0*/  STL [R1+0x20e4], R136 ;  /* 0x0020e48801007387 */ /* 0x000fe80000100800 */
[----:B------:R-:W-:Y:S04]  /*165b0*/  STL [R1+0x20e0], R137 ;  /* 0x0020e08901007387 */ /* 0x000fe80000100800 */
[----:B------:R-:W-:Y:S04]  /*165c0*/  STL [R1+0x20dc], R252 ;  /* 0x0020dcfc01007387 */ /* 0x000fe80000100800 */
[----:B------:R-:W4:Y:S04]  /*165d0*/  LDL.LU.64 R48, [R1+0x10d0] ;  /* 0x0010d00001307983 */ /* 0x000f280000300a00 */
[----:B-1----:R-:W4:Y:S04]  /*165e0*/  LDL.LU.64 R50, [R1+0x10d8] ;  /* 0x0010d80001327983 */ /* 0x002f280000300a00 */
[----:B------:R-:W4:Y:S04]  /*165f0*/  LDL.LU.64 R28, [R1+0x10c0] ;  /* 0x0010c000011c7983 */ /* 0x000f280000300a00 */
[----:B------:R-:W4:Y:S04]  /*16600*/  LDL.LU.64 R30, [R1+0x10c8] ;  /* 0x0010c800011e7983 */ /* 0x000f280000300a00 */
[----:B------:R-:W1:Y:S01]  /*16610*/  LDSM.16.M88.4 R8, [R5+0x27800] ;  /* 0x027800000508783b */ /* 0x000e620000000200 */
[C---:B---3--:R-:W-:Y:S08]  /*16620*/  HMMA.1688.F32.TF32 R56, R200.reuse, R44, R20 ;  /* 0x0000002cc838723c */ /* 0x048ff00000081014 */
[----:B------:R-:W-:Y:S11]  /*16630*/  HMMA.1688.F32.TF32 R20, R200, R40, R16 ;  /* 0x00000028c814723c */ /* 0x000ff60000081010 */
[----:B------:R-:W-:Y:S04]  /*16640*/  @!UPT UIADD3 URZ, URZ, URZ, URZ ;  /* 0x0000003f3f3ff290 */ /* 0x000fe8000fffe03f */
[----:B------:R-:W-:Y:S04]  /*16650*/  STL.64 [R1+0x2270], R58 ;  /* 0x0022703a01007387 */ /* 0x000fe80000100a00 */
[----:B------:R-:W-:Y:S05]  /*16660*/  STL.64 [R1+0x2268], R56 ;  /* 0x0022683801007387 */ /* 0x000fea0000100a00 */
[----:B------:R-:W-:Y:S01]  /*16670*/  MOV R19, R20 ;  /* 0x0000001400137202 */ /* 0x000fe20000000f00 */
[----:B------:R-:W-:-:S02]  /*16680*/  IMAD.MOV.U32 R18, RZ, RZ, R21 ;  /* 0x000000ffff127224 */ /* 0x000fc400078e0015 */
[----:B------:R-:W-:Y:S01]  /*16690*/  IMAD.MOV.U32 R17, RZ, RZ, R22 ;  /* 0x000000ffff117224 */ /* 0x000fe200078e0016 */
[----:B------:R-:W3:Y:S01]  /*166a0*/  LDL.LU.64 R20, [R1+0x1090] ;  /* 0x0010900001147983 */ /* 0x000ee20000300a00 */
[----:B------:R-:W-:-:S03]  /*166b0*/  IMAD.MOV.U32 R16, RZ, RZ, R23 ;  /* 0x000000ffff107224 */ /* 0x000fc600078e0017 */
[----:B------:R-:W3:Y:S01]  /*166c0*/  LDL.LU.64 R22, [R1+0x1098] ;  /* 0x0010980001167983 */ /* 0x000ee20000300a00 */
[----:B--2---:R-:W-:Y:S08]  /*166d0*/  HMMA.1688.F32.TF32 R24, R200, R36, R24 ;  /* 0x00000024c818723c */ /* 0x004ff00000081018 */
[C---:B------:R-:W-:Y:S08]  /*166e0*/  HMMA.1688.F32.TF32 R64, R196.reuse, R44, R64 ;  /* 0x0000002cc440723c */ /* 0x040ff00000081040 */
[C---:B------:R-:W-:Y:S08]  /*166f0*/  HMMA.1688.F32.TF32 R68, R196.reuse, R40, R68 ;  /* 0x00000028c444723c */ /* 0x040ff00000081044 */
[C---:B----4-:R-:W-:Y:S08]  /*16700*/  HMMA.1688.F32.TF32 R72, R196.reuse, R36, R72 ;  /* 0x00000024c448723c */ /* 0x050ff00000081048 */
[----:B-1----:R-:W-:Y:S08]  /*16710*/  HMMA.1688.F32.TF32 R196, R196, R8, R76 ;  /* 0x00000008c4c4723c */ /* 0x002ff0000008104c */
[----:B------:R-:W-:Y:S01]  /*16720*/  HMMA.1688.F32.TF32 R76, R192, R44, R60 ;  /* 0x0000002cc04c723c */ /* 0x000fe2000008103c */
[----:B------:R-:W-:-:S02]  /*16730*/  IMAD.MOV.U32 R251, RZ, RZ, R24 ;  /* 0x000000fffffb7224 */ /* 0x000fc400078e0018 */
[----:B------:R-:W-:Y:S02]  /*16740*/  IMAD.MOV.U32 R250, RZ, RZ, R25 ;  /* 0x000000fffffa7224 */ /* 0x000fe400078e0019 */
[----:B------:R-:W-:Y:S01]  /*16750*/  IMAD.MOV.U32 R249, RZ, RZ, R26 ;  /* 0x000000fffff97224 */ /* 0x000fe200078e001a */
[----:B------:R-:W2:Y:S01]  /*16760*/  LDL.LU.64 R24, [R1+0x1070] ;  /* 0x0010700001187983 */ /* 0x000ea20000300a00 */
[----:B------:R-:W-:Y:S01]  /*16770*/  IMAD.MOV.U32 R248, RZ, RZ, R27 ;  /* 0x000000fffff87224 */ /* 0x000fe200078e001b */
[----:B------:R-:W-:Y:S02]  /*16780*/  HMMA.1688.F32.TF32 R200, R200, R8, R80 ;  /* 0x00000008c8c8723c */ /* 0x000fe40000081050 */
[----:B------:R-:W2:Y:S06]  /*16790*/  LDL.LU.64 R26, [R1+0x1078] ;  /* 0x00107800011a7983 */ /* 0x000eac0000300a00 */
[C---:B------:R-:W-:Y:S07]  /*167a0*/  HMMA.1688.F32.TF32 R80, R192.reuse, R40, R52 ;  /* 0x00000028c050723c */ /* 0x040fee0000081034 */
[----:B------:R-:W-:Y:S01]  /*167b0*/  STL.64 [R1+0x21d8], R78 ;  /* 0x0021d84e01007387 */ /* 0x000fe20000100a00 */
[C---:B------:R-:W-:Y:S03]  /*167c0*/  HMMA.1688.F32.TF32 R84, R192.reuse, R36, R48 ;  /* 0x00000024c054723c */ /* 0x040fe60000081030 */
[----:B------:R-:W-:Y:S04]  /*167d0*/  STL.64 [R1+0x21d0], R76 ;  /* 0x0021d04c01007387 */ /* 0x000fe80000100a00 */
[----:B------:R-:W4:Y:S04]  /*167e0*/  LDL.LU.64 R52, [R1+0x1060] ;  /* 0x0010600001347983 */ /* 0x000f280000300a00 */
[----:B------:R-:W4:Y:S04]  /*167f0*/  LDL.LU.64 R54, [R1+0x1068] ;  /* 0x0010680001367983 */ /* 0x000f280000300a00 */
[----:B------:R-:W-:Y:S04]  /*16800*/  STL.64 [R1+0x21e8], R82 ;  /* 0x0021e85201007387 */ /* 0x000fe80000100a00 */
[----:B------:R-:W-:Y:S04]  /*16810*/  STL.64 [R1+0x21e0], R80 ;  /* 0x0021e05001007387 */ /* 0x000fe80000100a00 */
[----:B------:R-:W-:Y:S04]  /*16820*/  STL.64 [R1+0x21f8], R86 ;  /* 0x0021f85601007387 */ /* 0x000fe80000100a00 */
[----:B------:R-:W-:Y:S04]  /*16830*/  STL.64 [R1+0x21f0], R84 ;  /* 0x0021f05401007387 */ /* 0x000fe80000100a00 */
[----:B------:R-:W4:Y:S04]  /*16840*/  LDL.LU.64 R48, [R1+0xfc0] ;  /* 0x000fc00001307983 */ /* 0x000f280000300a00 */
[----:B------:R-:W4:Y:S01]  /*16850*/  LDL.LU.64 R50, [R1+0xfc8] ;  /* 0x000fc80001327983 */ /* 0x000f220000300a00 */
[----:B------:R-:W-:Y:S11]  /*16860*/  HMMA.1688.F32.TF32 R192, R192, R8, R28 ;  /* 0x00000008c0c0723c */ /* 0x000ff6000008101c */
[----:B------:R-:W-:Y:S11]  /*16870*/  @!UPT UIADD3 URZ, URZ, URZ, URZ ;  /* 0x0000003f3f3ff290 */ /* 0x000ff6000fffe03f */
[----:B------:R-:W-:Y:S01]  /*16880*/  @!UPT UIADD3 URZ, URZ, URZ, URZ ;  /* 0x0000003f3f3ff290 */ /* 0x000fe2000fffe03f */
[----:B------:R-:W-:Y:S04]  /*16890*/  STL.64 [R1+0x2208], R194 ;  /* 0x002208c201007387 */ /* 0x000fe80000100a00 */
[----:B------:R-:W-:Y:S01]  /*168a0*/  STL.64 [R1+0x2200], R192 ;  /* 0x002200c001007387 */ /* 0x000fe20000100a00 */
[C---:B---3--:R-:W-:Y:S03]  /*168b0*/  HMMA.1688.F32.TF32 R88, R188.reuse, R44, R20 ;  /* 0x0000002cbc58723c */ /* 0x048fe60000081014 */
[----:B------:R-:W3:Y:S04]  /*168c0*/  LDL.LU.64 R20, [R1+0xf80] ;  /* 0x000f800001147983 */ /* 0x000ee80000300a00 */
[----:B------:R-:W3:Y:S11]  /*168d0*/  LDL.LU.64 R22, [R1+0xf88] ;  /* 0x000f880001167983 */ /* 0x000ef60000300a00 */
[----:B------:R-:W-:Y:S05]  /*168e0*/  @!UPT UIADD3 URZ, URZ, URZ, URZ ;  /* 0x0000003f3f3ff290 */ /* 0x000fea000fffe03f */
[----:B------:R-:W-:Y:S04]  /*168f0*/  STL.64 [R1+0x2218], R90 ;  /* 0x0022185a01007387 */ /* 0x000fe80000100a00 */
[----:B------:R1:W-:Y:S04]  /*16900*/  STL.64 [R1+0x2210], R88 ;  /* 0x0022105801007387 */ /* 0x0003e80000100a00 */
[----:B------:R-:W3:Y:S04]  /*16910*/  LDL.LU.64 R112, [R1+0xf70] ;  /* 0x000f700001707983 */ /* 0x000ee80000300a00 */
[----:B------:R-:W3:Y:S04]  /*16920*/  LDL.LU.64 R114, [R1+0xf78] ;  /* 0x000f780001727983 */ /* 0x000ee80000300a00 */
[----:B------:R-:W3:Y:S04]  /*16930*/  LDL.LU.64 R116, [R1+0xf60] ;  /* 0x000f600001747983 */ /* 0x000ee80000300a00 */
[----:B------:R-:W3:Y:S04]  /*16940*/  LDL.LU.64 R118, [R1+0xf68] ;  /* 0x000f680001767983 */ /* 0x000ee80000300a00 */
[----:B------:R-:W3:Y:S01]  /*16950*/  LDL.LU.64 R28, [R1+0xf50] ;  /* 0x000f5000011c7983 */ /* 0x000ee20000300a00 */
[C---:B--2---:R-:W-:Y:S03]  /*16960*/  HMMA.1688.F32.TF32 R92, R188.reuse, R40, R24 ;  /* 0x00000028bc5c723c */ /* 0x044fe60000081018 */
[----:B------:R-:W2:Y:S04]  /*16970*/  LDL.LU.64 R30, [R1+0xf58] ;  /* 0x000f5800011e7983 */ /* 0x000ea80000300a00 */
[----:B-1----:R-:W2:Y:S04]  /*16980*/  LDL.LU.64 R88, [R1+0xe60] ;  /* 0x000e600001587983 */ /* 0x002ea80000300a00 */
[----:B------:R-:W2:Y:S04]  /*16990*/  LDL.LU.64 R90, [R1+0xe68] ;  /* 0x000e6800015a7983 */ /* 0x000ea80000300a00 */
[----:B------:R-:W2:Y:S04]  /*169a0*/  LDL.LU.64 R24, [R1+0xe50] ;  /* 0x000e500001187983 */ /* 0x000ea80000300a00 */
[----:B------:R-:W2:Y:S04]  /*169b0*/  LDL.LU.64 R26, [R1+0xe58] ;  /* 0x000e5800011a7983 */ /* 0x000ea80000300a00 */
[----:B------:R-:W2:Y:S01]  /*169c0*/  LDL.LU.64 R84, [R1+0xe40] ;  /* 0x000e400001547983 */ /* 0x000ea20000300a00 */
[C---:B----4-:R-:W-:Y:S03]  /*169d0*/  HMMA.1688.F32.TF32 R96, R188.reuse, R36, R52 ;  /* 0x00000024bc60723c */ /* 0x050fe60000081034 */
[----:B------:R-:W4:Y:S04]  /*169e0*/  LDL.LU.64 R86, [R1+0xe48] ;  /* 0x000e480001567983 */ /* 0x000f280000300a00 */
[----:B------:R-:W4:Y:S04]  /*169f0*/  LDL.LU.64 R80, [R1+0xe30] ;  /* 0x000e300001507983 */ /* 0x000f280000300a00 */
[----:B------:R-:W4:Y:S04]  /*16a00*/  LDL.LU.64 R82, [R1+0xe38] ;  /* 0x000e380001527983 */ /* 0x000f280000300a00 */
[----:B------:R-:W-:Y:S04]  /*16a10*/  STL.64 [R1+0x2228], R94 ;  /* 0x0022285e01007387 */ /* 0x000fe80000100a00 */
[----:B------:R-:W-:Y:S04]  /*16a20*/  STL.64 [R1+0x2220], R92 ;  /* 0x0022205c01007387 */ /* 0x000fe80000100a00 */
[----:B------:R-:W4:Y:S04]  /*16a30*/  LDL.LU.64 R76, [R1+0xdb0] ;  /* 0x000db000014c7983 */ /* 0x000f280000300a00 */
[----:B------:R-:W4:Y:S01]  /*16a40*/  LDL.LU.64 R78, [R1+0xdb8] ;  /* 0x000db800014e7983 */ /* 0x000f220000300a00 */
[----:B------:R-:W-:Y:S03]  /*16a50*/  HMMA.1688.F32.TF32 R188, R188, R8, R48 ;  /* 0x00000008bcbc723c */ /* 0x000fe60000081030 */
[----:B------:R-:W4:Y:S04]  /*16a60*/  LDL.LU.64 R60, [R1+0xda0] ;  /* 0x000da000013c7983 */ /* 0x000f280000300a00 */
[----:B------:R-:W4:Y:S04]  /*16a70*/  LDL.LU.64 R62, [R1+0xda8] ;  /* 0x000da800013e7983 */ /* 0x000f280000300a00 */
[----:B------:R-:W-:Y:S04]  /*16a80*/  STL.64 [R1+0x2238], R98 ;  /* 0x0022386201007387 */ /* 0x000fe80000100a00 */
[----:B------:R-:W-:Y:S04]  /*16a90*/  STL.64 [R1+0x2230], R96 ;  /* 0x0022306001007387 */ /* 0x000fe80000100a00 */
[----:B------:R-:W4:Y:S04]  /*16aa0*/  LDL.LU.64 R56, [R1+0xd90] ;  /* 0x000d900001387983 */ /* 0x000f280000300a00 */
[----:B------:R-:W4:Y:S04]  /*16ab0*/  LDL.LU.64 R58, [R1+0xd98] ;  /* 0x000d9800013a7983 */ /* 0x000f280000300a00 */
[----:B------:R-:W-:Y:S04]  /*16ac0*/  STL.64 [R1+0x2248], R190 ;  /* 0x002248be01007387 */ /* 0x000fe80000100a00 */
[----:B------:R-:W-:Y:S04]  /*16ad0*/  STL.64 [R1+0x2240], R188 ;  /* 0x002240bc01007387 */ /* 0x000fe80000100a00 */
[----:B------:R-:W4:Y:S04]  /*16ae0*/  LDL.LU.64 R52, [R1+0xd80] ;  /* 0x000d800001347983 */ /* 0x000f280000300a00 */
[----:B------:R-:W4:Y:S04]  /*16af0*/  LDL.LU.64 R54, [R1+0xd88] ;  /* 0x000d880001367983 */ /* 0x000f280000300a00 */
[----:B------:R-:W4:Y:S04]  /*16b00*/  LDL.LU.64 R48, [R1+0xd00] ;  /* 0x000d000001307983 */ /* 0x000f280000300a00 */
[----:B------:R-:W4:Y:S01]  /*16b10*/  LDL.LU.64 R50, [R1+0xd08] ;  /* 0x000d080001327983 */ /* 0x000f220000300a00 */
[C---:B---3--:R-:W-:Y:S03]  /*16b20*/  HMMA.1688.F32.TF32 R108, R184.reuse, R44, R20 ;  /* 0x0000002cb86c723c */ /* 0x048fe60000081014 */
[----:B------:R-:W3:Y:S04]  /*16b30*/  LDL.LU.64 R20, [R1+0xce0] ;  /* 0x000ce00001147983 */ /* 0x000ee80000300a00 */
[----:B------:R-:W3:Y:S01]  /*16b40*/  LDL.LU.64 R22, [R1+0xce8] ;  /* 0x000ce80001167983 */ /* 0x000ee20000300a00 */
[C---:B------:R-:W-:Y:S08]  /*16b50*/  HMMA.1688.F32.TF32 R112, R184.reuse, R40, R112 ;  /* 0x00000028b870723c */ /* 0x040ff00000081070 */
[C---:B------:R-:W-:Y:S08]  /*16b60*/  HMMA.1688.F32.TF32 R116, R184.reuse, R36, R116 ;  /* 0x00000024b874723c */ /* 0x040ff00000081074 */
[----:B--2---:R-:W-:Y:S01]  /*16b70*/  HMMA.1688.F32.TF32 R184, R184, R8, R28 ;  /* 0x00000008b8b8723c */ /* 0x004fe2000008101c */
[----:B------:R-:W2:Y:S04]  /*16b80*/  LDL.LU.64 R28, [R1+0xcd0] ;  /* 0x000cd000011c7983 */ /* 0x000ea80000300a00 */
[----:B------:R-:W2:Y:S03]  /*16b90*/  LDL.LU.64 R30, [R1+0xcd8] ;  /* 0x000cd800011e7983 */ /* 0x000ea60000300a00 */
[C---:B------:R-:W-:Y:S01]  /*16ba0*/  HMMA.1688.F32.TF32 R124, R180.reuse, R40, R24 ;  /* 0x00000028b47c723c */ /* 0x040fe20000081018 */
[----:B------:R-:W2:Y:S04]  /*16bb0*/  LDL.LU.64 R24, [R1+0xcb0] ;  /* 0x000cb00001187983 */ /* 0x000ea80000300a00 */
[----:B------:R-:W2:Y:S03]  /*16bc0*/  LDL.LU.64 R26, [R1+0xcb8] ;  /* 0x000cb800011a7983 */ /* 0x000ea60000300a00 */
[C---:B------:R-:W-:Y:S01]  /*16bd0*/  HMMA.1688.F32.TF32 R120, R180.reuse, R44, R88 ;  /* 0x0000002cb478723c */ /* 0x040fe20000081058 */
[----:B------:R-:W2:Y:S04]  /*16be0*/  LDL.LU.64 R88, [R1+0xc30] ;  /* 0x000c300001587983 */ /* 0x000ea80000300a00 */
[----:B------:R-:W2:Y:S03]  /*16bf0*/  LDL.LU.64 R90, [R1+0xc38] ;  /* 0x000c3800015a7983 */ /* 0x000ea60000300a00 */
[C---:B----4-:R-:W-:Y:S01]  /*16c00*/  HMMA.1688.F32.TF32 R128, R180.reuse, R36, R84 ;  /* 0x00000024b480723c */ /* 0x050fe20000081054 */
[----:B------:R-:W4:Y:S04]  /*16c10*/  LDL.LU.64 R84, [R1+0xc20] ;  /* 0x000c200001547983 */ /* 0x000f280000300a00 */
[----:B------:R-:W4:Y:S03]  /*16c20*/  LDL.LU.64 R86, [R1+0xc28] ;  /* 0x000c280001567983 */ /* 0x000f260000300a00 */
[----:B------:R-:W-:Y:S01]  /*16c30*/  HMMA.1688.F32.TF32 R204, R180, R8, R80 ;  /* 0x00000008b4cc723c */ /* 0x000fe20000081050 */
[----:B------:R-:W4:Y:S04]  /*16c40*/  LDL.LU.64 R80, [R1+0xc10] ;  /* 0x000c100001507983 */ /* 0x000f280000300a00 */
[----:B------:R-:W4:Y:S03]  /*16c50*/  LDL.LU.64 R82, [R1+0xc18] ;  /* 0x000c180001527983 */ /* 0x000f260000300a00 */
[C---:B------:R-:W-:Y:S01]  /*16c60*/  HMMA.1688.F32.TF32 R180, R176.reuse, R44, R76 ;  /* 0x0000002cb0b4723c */ /* 0x040fe2000008104c */
        /* <DEDUP_REMOVED lines=14> */
[C---:B---3--:R-:W-:Y:S01]  /*16d50*/  HMMA.1688.F32.TF32 R220, R172.reuse, R40, R20 ;  /* 0x00000028acdc723c */ /* 0x048fe20000081014 */
[----:B------:R-:W3:Y:S04]  /*16d60*/  LDL.LU.64 R20, [R1+0xaa0] ;  /* 0x000aa00001147983 */ /* 0x000ee80000300a00 */
[----:B------:R-:W3:Y:S03]  /*16d70*/  LDL.LU.64 R22, [R1+0xaa8] ;  /* 0x000aa80001167983 */ /* 0x000ee60000300a00 */
[C---:B--2---:R-:W-:Y:S01]  /*16d80*/  HMMA.1688.F32.TF32 R224, R172.reuse, R36, R28 ;  /* 0x00000024ace0723c */ /* 0x044fe2000008101c */
[----:B------:R-:W2:Y:S04]  /*16d90*/  LDL.LU.64 R28, [R1+0xa90] ;  /* 0x000a9000011c7983 */ /* 0x000ea80000300a00 */
[----:B------:R-:W2:Y:S03]  /*16da0*/  LDL.LU.64 R30, [R1+0xa98] ;  /* 0x000a9800011e7983 */ /* 0x000ea60000300a00 */
[----:B------:R-:W-:Y:S01]  /*16db0*/  HMMA.1688.F32.TF32 R228, R172, R8, R24 ;  /* 0x00000008ace4723c */ /* 0x000fe20000081018 */
[----:B------:R-:W2:Y:S04]  /*16dc0*/  LDL.LU.64 R24, [R1+0xa80] ;  /* 0x000a800001187983 */ /* 0x000ea80000300a00 */
[----:B------:R-:W2:Y:S03]  /*16dd0*/  LDL.LU.64 R26, [R1+0xa88] ;  /* 0x000a8800011a7983 */ /* 0x000ea60000300a00 */
[C---:B----4-:R-:W-:Y:S08]  /*16de0*/  HMMA.1688.F32.TF32 R60, R164.reuse, R44, R60 ;  /* 0x0000002ca43c723c */ /* 0x050ff0000008103c */
[C---:B------:R-:W-:Y:S11]  /*16df0*/  HMMA.1688.F32.TF32 R56, R164.reuse, R40, R56 ;  /* 0x00000028a438723c */ /* 0x040ff60000081038 */
[----:B------:R-:W-:Y:S04]  /*16e00*/  @!UPT UIADD3 URZ, URZ, URZ, URZ ;  /* 0x0000003f3f3ff290 */ /* 0x000fe8000fffe03f */
[----:B------:R1:W-:Y:S04]  /*16e10*/  STL.64 [R1+0x200], R60 ;  /* 0x0002003c01007387 */ /* 0x0003e80000100a00 */
[----:B------:R4:W-:Y:S01]  /*16e20*/  STL.64 [R1+0x208], R62 ;  /* 0x0002083e01007387 */ /* 0x0009e20000100a00 */
[C---:B------:R-:W-:Y:S03]  /*16e30*/  HMMA.1688.F32.TF32 R52, R164.reuse, R36, R52 ;  /* 0x00000024a434723c */ /* 0x040fe60000081034 */
[----:B-1----:R-:W2:Y:S04]  /*16e40*/  LDL.LU.64 R60, [R1+0xa50] ;  /* 0x000a5000013c7983 */ /* 0x002ea80000300a00 */
[----:B------:R1:W-:Y:S04]  /*16e50*/  STL.64 [R1+0x1f0], R56 ;  /* 0x0001f03801007387 */ /* 0x0003e80000100a00 */
[----:B------:R1:W-:Y:S04]  /*16e60*/  STL.64 [R1+0x1f8], R58 ;  /* 0x0001f83a01007387 */ /* 0x0003e80000100a00 */
[----:B----4-:R-:W4:Y:S01]  /*16e70*/  LDL.LU.64 R62, [R1+0xa58] ;  /* 0x000a5800013e7983 */ /* 0x010f220000300a00 */
[----:B------:R-:W-:Y:S07]  /*16e80*/  HMMA.1688.F32.TF32 R164, R164, R8, R48 ;  /* 0x00000008a4a4723c */ /* 0x000fee0000081030 */
[----:B------:R1:W-:Y:S04]  /*16e90*/  STL.64 [R1+0x1e0], R52 ;  /* 0x0001e03401007387 */ /* 0x0003e80000100a00 */
[----:B------:R1:W-:Y:S01]  /*16ea0*/  STL.64 [R1+0x1e8], R54 ;  /* 0x0001e83601007387 */ /* 0x0003e20000100a00 */
[C---:B---3--:R-:W-:Y:S03]  /*16eb0*/  HMMA.1688.F32.TF32 R48, R160.reuse, R44, R20 ;  /* 0x0000002ca030723c */ /* 0x048fe60000081014 */
[----:B------:R-:W3:Y:S04]  /*16ec0*/  LDL.LU.64 R20, [R1+0xa00] ;  /* 0x000a000001147983 */ /* 0x000ee80000300a00 */
[----:B------:R-:W3:Y:S11]  /*16ed0*/  LDL.LU.64 R22, [R1+0xa08] ;  /* 0x000a080001167983 */ /* 0x000ef60000300a00 */
[----:B------:R-:W-:Y:S05]  /*16ee0*/  @!UPT UIADD3 URZ, URZ, URZ, URZ ;  /* 0x0000003f3f3ff290 */ /* 0x000fea000fffe03f */
[----:B------:R2:W-:Y:S04]  /*16ef0*/  STL.64 [R1+0x2d0], R48 ;  /* 0x0002d03001007387 */ /* 0x0005e80000100a00 */
[----:B------:R2:W-:Y:S04]  /*16f00*/  STL.64 [R1+0x2d8], R50 ;  /* 0x0002d83201007387 */ /* 0x0005e80000100a00 */
[----:B-1----:R-:W3:Y:S04]  /*16f10*/  LDL.LU.64 R56, [R1+0x9e0] ;  /* 0x0009e00001387983 */ /* 0x002ee80000300a00 */
[----:B------:R-:W3:Y:S01]  /*16f20*/  LDL.LU.64 R58, [R1+0x9e8] ;  /* 0x0009e800013a7983 */ /* 0x000ee20000300a00 */
[C---:B--2---:R-:W-:Y:S08]  /*16f30*/  HMMA.1688.F32.TF32 R28, R160.reuse, R40, R28 ;  /* 0x00000028a01c723c */ /* 0x044ff0000008101c */
[C---:B------:R-:W-:Y:S11]  /*16f40*/  HMMA.1688.F32.TF32 R24, R160.reuse, R36, R24 ;  /* 0x00000024a018723c */ /* 0x040ff60000081018 */
[----:B------:R-:W-:Y:S04]  /*16f50*/  @!UPT UIADD3 URZ, URZ, URZ, URZ ;  /* 0x0000003f3f3ff290 */ /* 0x000fe8000fffe03f */
[----:B------:R1:W-:Y:S04]  /*16f60*/  STL.64 [R1+0x2c0], R28 ;  /* 0x0002c01c01007387 */ /* 0x0003e80000100a00 */
[----:B------:R2:W-:Y:S04]  /*16f70*/  STL.64 [R1+0x2c8], R30 ;  /* 0x0002c81e01007387 */ /* 0x0005e80000100a00 */
[----:B------:R-:W3:Y:S04]  /*16f80*/  LDL.LU.64 R52, [R1+0x9d0] ;  /* 0x0009d00001347983 */ /* 0x000ee80000300a00 */
[----:B------:R-:W3:Y:S04]  /*16f90*/  LDL.LU.64 R54, [R1+0x9d8] ;  /* 0x0009d80001367983 */ /* 0x000ee80000300a00 */
[----:B------:R1:W-:Y:S04]  /*16fa0*/  STL.64 [R1+0x2b0], R24 ;  /* 0x0002b01801007387 */ /* 0x0003e80000100a00 */
[----:B------:R1:W-:Y:S04]  /*16fb0*/  STL.64 [R1+0x2b8], R26 ;  /* 0x0002b81a01007387 */ /* 0x0003e80000100a00 */
[----:B------:R-:W3:Y:S04]  /*16fc0*/  LDL.LU.64 R48, [R1+0x9c0] ;  /* 0x0009c00001307983 */ /* 0x000ee80000300a00 */
[----:B------:R-:W3:Y:S04]  /*16fd0*/  LDL.LU.64 R50, [R1+0x9c8] ;  /* 0x0009c80001327983 */ /* 0x000ee80000300a00 */
[----:B-1----:R-:W3:Y:S04]  /*16fe0*/  LDL.LU.64 R28, [R1+0x9b0] ;  /* 0x0009b000011c7983 */ /* 0x002ee80000300a00 */
[----:B--2---:R-:W2:Y:S04]  /*16ff0*/  LDL.LU.64 R30, [R1+0x9b8] ;  /* 0x0009b800011e7983 */ /* 0x004ea80000300a00 */
[----:B------:R-:W2:Y:S04]  /*17000*/  LDL.LU.64 R24, [R1+0x9a0] ;  /* 0x0009a00001187983 */ /* 0x000ea80000300a00 */
[----:B------:R-:W2:Y:S01]  /*17010*/  LDL.LU.64 R26, [R1+0x9a8] ;  /* 0x0009a800011a7983 */ /* 0x000ea20000300a00 */
[----:B----4-:R-:W-:Y:S11]  /*17020*/  HMMA.1688.F32.TF32 R160, R160, R8, R60 ;  /* 0x00000008a0a0723c */ /* 0x010ff6000008103c */
[----:B------:R-:W-:Y:S11]  /*17030*/  @!UPT UIADD3 URZ, URZ, URZ, URZ ;  /* 0x0000003f3f3ff290 */ /* 0x000ff6000fffe03f */
[----:B------:R-:W-:Y:S01]  /*17040*/  @!UPT UIADD3 URZ, URZ, URZ, URZ ;  /* 0x0000003f3f3ff290 */ /* 0x000fe2000fffe03f */
[----:B------:R-:W-:Y:S04]  /*17050*/  STL [R1+0x2134], R161 ;  /* 0x002134a101007387 */ /* 0x000fe80000100800 */
[----:B------:R-:W-:Y:S04]  /*17060*/  STL [R1+0x2130], R162 ;  /* 0x002130a201007387 */ /* 0x000fe80000100800 */
[----:B------:R-:W-:Y:S01]  /*17070*/  STL [R1+0x212c], R163 ;  /* 0x00212ca301007387 */ /* 0x000fe20000100800 */
[C---:B---3--:R-:W-:Y:S03]  /*17080*/  HMMA.1688.F32.TF32 R60, R156.reuse, R44, R20 ;  /* 0x0000002c9c3c723c */ /* 0x048fe60000081014 */
[----:B------:R-:W3:Y:S04]  /*17090*/  LDL.LU.64 R20, [R1+0x990] ;  /* 0x0009900001147983 */ /* 0x000ee80000300a00 */
[----:B------:R-:W3:Y:S01]  /*170a0*/  LDL.LU.64 R22, [R1+0x998] ;  /* 0x0009980001167983 */ /* 0x000ee20000300a00 */
[C---:B------:R-:W-:Y:S11]  /*170b0*/  HMMA.1688.F32.TF32 R56, R156.reuse, R40, R56 ;  /* 0x000000289c38723c */ /* 0x040ff60000081038 */
[----:B------:R-:W-:Y:S04]  /*170c0*/  @!UPT UIADD3 URZ, URZ, URZ, URZ ;  /* 0x0000003f3f3ff290 */ /* 0x000fe8000fffe03f */
[----:B------:R1:W-:Y:S04]  /*170d0*/  STL.64 [R1+0x3a0], R60 ;  /* 0x0003a03c01007387 */ /* 0x0003e80000100a00 */
[----:B------:R4:W-:Y:S04]  /*170e0*/  STL.64 [R1+0x3a8], R62 ;  /* 0x0003a83e01007387 */ /* 0x0009e80000100a00 */
[----:B------:R-:W-:Y:S04]  /*170f0*/  STL [R1+0x39c], R59 ;  /* 0x00039c3b01007387 */ /* 0x000fe80000100800 */
[----:B-1----:R-:W3:Y:S04]  /*17100*/  LDL.LU.64 R60, [R1+0x8e0] ;  /* 0x0008e000013c7983 */ /* 0x002ee80000300a00 */
[----:B----4-:R-:W2:Y:S01]  /*17110*/  LDL.LU.64 R62, [R1+0x8e8] ;  /* 0x0008e800013e7983 */ /* 0x010ea20000300a00 */
[C---:B------:R-:W-:Y:S08]  /*17120*/  HMMA.1688.F32.TF32 R52, R156.reuse, R36, R52 ;  /* 0x000000249c34723c */ /* 0x040ff00000081034 */
[----:B------:R-:W-:Y:S08]  /*17130*/  HMMA.1688.F32.TF32 R156, R156, R8, R48 ;  /* 0x000000089c9c723c */ /* 0x000ff00000081030 */
[C---:B--2---:R-:W-:Y:S07]  /*17140*/  HMMA.1688.F32.TF32 R48, R152.reuse, R44, R28 ;  /* 0x0000002c9830723c */ /* 0x044fee000008101c */
[----:B------:R-:W-:Y:S01]  /*17150*/  STL.64 [R1+0x370], R52 ;  /* 0x0003703401007387 */ /* 0x000fe20000100a00 */
[----:B------:R-:W-:Y:S03]  /*17160*/  HMMA.1688.F32.TF32 R24, R152, R40, R24 ;  /* 0x000000289818723c */ /* 0x000fe60000081018 */
[----:B------:R-:W-:Y:S04]  /*17170*/  STL.64 [R1+0x378], R54 ;  /* 0x0003783601007387 */ /* 0x000fe80000100a00 */
[----:B------:R-:W-:Y:S04]  /*17180*/  STL [R1+0x2128], R156 ;  /* 0x0021289c01007387 */ /* 0x000fe80000100800 */
[----:B------:R-:W-:Y:S04]  /*17190*/  STL [R1+0x2124], R157 ;  /* 0x0021249d01007387 */ /* 0x000fe80000100800 */
[----:B------:R-:W-:Y:S04]  /*171a0*/  STL [R1+0x2120], R158 ;  /* 0x0021209e01007387 */ /* 0x000fe80000100800 */
[----:B------:R-:W-:Y:S04]  /*171b0*/  STL [R1+0x211c], R159 ;  /* 0x00211c9f01007387 */ /* 0x000fe80000100800 */
[----:B------:R-:W2:Y:S04]  /*171c0*/  LDL.LU.64 R28, [R1+0x930] ;  /* 0x00093000011c7983 */ /* 0x000ea80000300a00 */
[----:B------:R-:W-:Y:S04]  /*171d0*/  STL.64 [R1+0x4d0], R48 ;  /* 0x0004d03001007387 */ /* 0x000fe80000100a00 */
[----:B------:R-:W-:Y:S04]  /*171e0*/  STL.64 [R1+0x4d8], R50 ;  /* 0x0004d83201007387 */ /* 0x000fe80000100a00 */
[----:B------:R-:W2:Y:S04]  /*171f0*/  LDL.LU.64 R30, [R1+0x938] ;  /* 0x00093800011e7983 */ /* 0x000ea80000300a00 */
[----:B------:R1:W-:Y:S01]  /*17200*/  STL.64 [R1+0x4b0], R24 ;  /* 0x0004b01801007387 */ /* 0x0003e20000100a00 */
[----:B------:R-:W-:-:S03]  /*17210*/  IMAD.MOV.U32 R161, RZ, RZ, R56 ;  /* 0x000000ffffa17224 */ /* 0x000fc600078e0038 */
[----:B------:R1:W-:Y:S01]  /*17220*/  STL.64 [R1+0x4b8], R26 ;  /* 0x0004b81a01007387 */ /* 0x0003e20000100a00 */
[----:B------:R-:W-:Y:S01]  /*17230*/  IMAD.MOV.U32 R162, RZ, RZ, R57 ;  /* 0x000000ffffa27224 */ /* 0x000fe200078e0039 */
[----:B------:R-:W-:Y:S02]  /*17240*/  MOV R163, R58 ;  /* 0x0000003a00a37202 */ /* 0x000fe40000000f00 */
[----:B-1----:R-:W2:Y:S04]  /*17250*/  LDL.LU.64 R24, [R1+0x920] ;  /* 0x0009200001187983 */ /* 0x002ea80000300a00 */
[----:B------:R-:W2:Y:S04]  /*17260*/  LDL.LU.64 R26, [R1+0x928] ;  /* 0x00092800011a7983 */ /* 0x000ea80000300a00 */
[----:B------:R-:W2:Y:S04]  /*17270*/  LDL.LU.64 R56, [R1+0x910] ;  /* 0x0009100001387983 */ /* 0x000ea80000300a00 */
[----:B------:R-:W2:Y:S01]  /*17280*/  LDL.LU.64 R58, [R1+0x918] ;  /* 0x00091800013a7983 */ /* 0x000ea20000300a00 */
[----:B---3--:R-:W-:Y:S11]  /*17290*/  HMMA.1688.F32.TF32 R20, R152, R36, R20 ;  /* 0x000000249814723c */ /* 0x008ff60000081014 */
[----:B------:R-:W-:Y:S11]  /*172a0*/  @!UPT UIADD3 URZ, URZ, URZ, URZ ;  /* 0x0000003f3f3ff290 */ /* 0x000ff6000fffe03f */
[----:B------:R-:W-:Y:S01]  /*172b0*/  @!UPT UIADD3 URZ, URZ, URZ, URZ ;  /* 0x0000003f3f3ff290 */ /* 0x000fe2000fffe03f */
[----:B------:R1:W-:Y:S04]  /*172c0*/  STL.64 [R1+0x480], R20 ;  /* 0x0004801401007387 */ /* 0x0003e80000100a00 */
[----:B------:R3:W-:Y:S04]  /*172d0*/  STL.64 [R1+0x488], R22 ;  /* 0x0004881601007387 */ /* 0x0007e80000100a00 */
[----:B-1----:R-:W4:Y:S04]  /*172e0*/  LDL.LU.64 R20, [R1+0x7f0] ;  /* 0x0007f00001147983 */ /* 0x002f280000300a00 */
[----:B---3--:R-:W4:Y:S04]  /*172f0*/  LDL.LU.64 R22, [R1+0x7f8] ;  /* 0x0007f80001167983 */ /* 0x008f280000300a00 */
[----:B------:R-:W4:Y:S04]  /*17300*/  LDL.LU.64 R52, [R1+0x900] ;  /* 0x0009000001347983 */ /* 0x000f280000300a00 */
[----:B------:R-:W4:Y:S04]  /*17310*/  LDL.LU.64 R54, [R1+0x908] ;  /* 0x0009080001367983 */ /* 0x000f280000300a00 */
[----:B------:R-:W4:Y:S04]  /*17320*/  LDL.LU.64 R48, [R1+0x940] ;  /* 0x0009400001307983 */ /* 0x000f280000300a00 */
[----:B------:R-:W4:Y:S01]  /*17330*/  LDL.LU.64 R50, [R1+0x948] ;  /* 0x0009480001327983 */ /* 0x000f220000300a00 */
[C---:B--2---:R-:W-:Y:S08]  /*17340*/  HMMA.1688.F32.TF32 R28, R140.reuse, R44, R28 ;  /* 0x0000002c8c1c723c */ /* 0x044ff0000008101c */
[C---:B------:R-:W-:Y:S08]  /*17350*/  HMMA.1688.F32.TF32 R24, R140.reuse, R40, R24 ;  /* 0x000000288c18723c */ /* 0x040ff00000081018 */
[----:B------:R-:W-:Y:S08]  /*17360*/  HMMA.1688.F32.TF32 R56, R140, R36, R56 ;  /* 0x000000248c38723c */ /* 0x000ff00000081038 */
[----:B------:R-:W-:-:S02]  /*17370*/  IMAD.MOV.U32 R7, RZ, RZ, R31 ;  /* 0x000000ffff077224 */ /* 0x000fc400078e001f */
[----:B------:R-:W-:Y:S01]  /*17380*/  IMAD.MOV.U32 R6, RZ, RZ, R30 ;  /* 0x000000ffff067224 */ /* 0x000fe200078e001e */
[----:B------:R1:W-:Y:S04]  /*17390*/  STL.64 [R1+0x650], R28 ;  /* 0x0006501c01007387 */ /* 0x0003e80000100a00 */
[----:B------:R2:W-:Y:S04]  /*173a0*/  STL [R1+0x2118], R7 ;  /* 0x0021180701007387 */ /* 0x0005e80000100800 */
[----:B------:R2:W-:Y:S04]  /*173b0*/  STL [R1+0x2114], R6 ;  /* 0x0021140601007387 */ /* 0x0005e80000100800 */
[----:B-1----:R-:W3:Y:S04]  /*173c0*/  LDL.LU.64 R28, [R1+0x970] ;  /* 0x00097000011c7983 */ /* 0x002ee80000300a00 */
[----:B------:R-:W3:Y:S04]  /*173d0*/  LDL.LU.64 R30, [R1+0x978] ;  /* 0x00097800011e7983 */ /* 0x000ee80000300a00 */
[----:B------:R1:W-:Y:S01]  /*173e0*/  STL.64 [R1+0x640], R24 ;  /* 0x0006401801007387 */ /* 0x0003e20000100a00 */
[----:B--2---:R-:W-:-:S03]  /*173f0*/  IMAD.MOV.U32 R7, RZ, RZ, R58 ;  /* 0x000000ffff077224 */ /* 0x004fc600078e003a */
[----:B------:R2:W-:Y:S01]  /*17400*/  STL.64 [R1+0x648], R26 ;  /* 0x0006481a01007387 */ /* 0x0005e20000100a00 */
[----:B------:R-:W-:-:S03]  /*17410*/  IMAD.MOV.U32 R6, RZ, RZ, R59 ;  /* 0x000000ffff067224 */ /* 0x000fc600078e003b */
[----:B-1----:R-:W3:Y:S04]  /*17420*/  LDL.LU.64 R24, [R1+0x960] ;  /* 0x0009600001187983 */ /* 0x002ee80000300a00 */
[----:B--2---:R-:W2:Y:S04]  /*17430*/  LDL.LU.64 R26, [R1+0x968] ;  /* 0x00096800011a7983 */ /* 0x004ea80000300a00 */
[----:B------:R4:W-:Y:S02]  /*17440*/  STL.64 [R1+0x630], R56 ;  /* 0x0006303801007387 */ /* 0x0009e40000100a00 */
[----:B----4-:R-:W-:Y:S02]  /*17450*/  HMMA.1688.F32.TF32 R56, R140, R8, R20 ;  /* 0x000000088c38723c */ /* 0x010fe40000081014 */
[----:B------:R-:W4:Y:S04]  /*17460*/  LDL.LU.64 R20, [R1+0x860] ;  /* 0x0008600001147983 */ /* 0x000f280000300a00 */
[----:B------:R-:W4:Y:S02]  /*17470*/  LDL.LU.64 R22, [R1+0x868] ;  /* 0x0008680001167983 */ /* 0x000f240000300a00 */
[C---:B------:R-:W-:Y:S01]  /*17480*/  HMMA.1688.F32.TF32 R52, R148.reuse, R44, R52 ;  /* 0x0000002c9434723c */ /* 0x040fe20000081034 */
[----:B------:R-:W-:Y:S01]  /*17490*/  IMAD.MOV.U32 R240, RZ, RZ, R138 ;  /* 0x000000fffff07224 */ /* 0x000fe200078e008a */
[----:B------:R-:W-:Y:S01]  /*174a0*/  MOV R242, R135 ;  /* 0x0000008700f27202 */ /* 0x000fe20000000f00 */
[----:B------:R-:W-:Y:S01]  /*174b0*/  IMAD.MOV.U32 R241, RZ, RZ, R134 ;  /* 0x000000fffff17224 */ /* 0x000fe200078e0086 */
[----:B------:R-:W-:Y:S04]  /*174c0*/  LDS R140, [R2+0x4080] ;  /* 0x00408000028c7984 */ /* 0x000fe80000000800 */
[----:B------:R-:W-:Y:S01]  /*174d0*/  HMMA.1688.F32.TF32 R48, R148, R40, R48 ;  /* 0x000000289430723c */ /* 0x000fe20000081030 */
[----:B------:R-:W-:Y:S01]  /*174e0*/  IMAD.MOV.U32 R243, RZ, RZ, R133 ;  /* 0x000000fffff37224 */ /* 0x000fe200078e0085 */
[----:B------:R-:W-:Y:S01]  /*174f0*/  LDS R142, [R2+0x6080] ;  /* 0x00608000028e7984 */ /* 0x000fe20000000800 */
[----:B------:R-:W-:-:S02]  /*17500*/  IMAD.MOV.U32 R191, RZ, RZ, R248 ;  /* 0x000000ffffbf7224 */ /* 0x000fc400078e00f8 */
[----:B------:R-:W-:Y:S01]  /*17510*/  IMAD.MOV.U32 R190, RZ, RZ, R249 ;  /* 0x000000ffffbe7224 */ /* 0x000fe200078e00f9 */
[----:B------:R-:W-:Y:S04]  /*17520*/  LDS R141, [R0+0x4080] ;  /* 0x00408000008d7984 */ /* 0x000fe80000000800 */
[----:B------:R-:W-:Y:S04]  /*17530*/  STL.64 [R1+0x4e0], R56 ;  /* 0x0004e03801007387 */ /* 0x000fe80000100a00 */
[----:B------:R-:W-:Y:S02]  /*17540*/  STL.64 [R1+0x4e8], R58 ;  /* 0x0004e83a01007387 */ /* 0x000fe40000100a00 */
[----:B------:R-:W-:-:S02]  /*17550*/  IMAD.MOV.U32 R5, RZ, RZ, R55 ;  /* 0x000000ffff057224 */ /* 0x000fc400078e0037 */
[----:B------:R-:W-:Y:S04]  /*17560*/  STL.64 [R1+0x7f0], R52 ;  /* 0x0007f03401007387 */ /* 0x000fe80000100a00 */
[----:B------:R-:W-:Y:S02]  /*17570*/  STL [R1+0x7f8], R54 ;  /* 0x0007f83601007387 */ /* 0x000fe40000100800 */
[----:B------:R-:W-:Y:S01]  /*17580*/  IMAD.MOV.U32 R252, RZ, RZ, R51 ;  /* 0x000000fffffc7224 */ /* 0x000fe200078e0033 */
[----:B------:R-:W-:Y:S01]  /*17590*/  MOV R136, R49 ;  /* 0x0000003100887202 */ /* 0x000fe20000000f00 */
[----:B------:R-:W-:Y:S01]  /*175a0*/  IMAD.MOV.U32 R137, RZ, RZ, R50 ;  /* 0x000000ffff897224 */ /* 0x000fe200078e0032 */
[----:B------:R1:W-:Y:S04]  /*175b0*/  STL [R1+0x20e8], R5 ;  /* 0x0020e80501007387 */ /* 0x0003e80000100800 */
[----:B------:R1:W-:Y:S04]  /*175c0*/  STL [R1+0x7e0], R48 ;  /* 0x0007e03001007387 */ /* 0x0003e80000100800 */
[----:B------:R-:W-:Y:S04]  /*175d0*/  STL [R1+0x20f4], R252 ;  /* 0x0020f4fc01007387 */ /* 0x000fe80000100800 */
[----:B------:R-:W-:Y:S04]  /*175e0*/  STL [R1+0x20f0], R137 ;  /* 0x0020f08901007387 */ /* 0x000fe80000100800 */
[----:B------:R-:W-:Y:S01]  /*175f0*/  STL [R1+0x20ec], R136 ;  /* 0x0020ec8801007387 */ /* 0x000fe20000100800 */
[----:B------:R-:W-:Y:S03]  /*17600*/  HMMA.1688.F32.TF32 R60, R152, R8, R60 ;  /* 0x00000008983c723c */ /* 0x000fe6000008103c */
[----:B------:R-:W-:Y:S04]  /*17610*/  LDS R152, [R2+0x4000] ;  /* 0x0040000002987984 */ /* 0x000fe80000000800 */
[----:B------:R-:W-:Y:S04]  /*17620*/  LDS R154, [R2+0x6000] ;  /* 0x00600000029a7984 */ /* 0x000fe80000000800 */
[----:B------:R-:W-:Y:S04]  /*17630*/  LDS R153, [R0+0x4000] ;  /* 0x0040000000997984 */ /* 0x000fe80000000800 */
[----:B------:R-:W1:Y:S01]  /*17640*/  LDS R155, [R0+0x6000] ;  /* 0x00600000009b7984 */ /* 0x000e620000000800 */
[----:B------:R-:W-:Y:S01]  /*17650*/  HMMA.1688.F32.TF32 R236, R168, R36, R80 ;  /* 0x00000024a8ec723c */ /* 0x000fe20000081050 */
[----:B------:R-:W-:-:S02]  /*17660*/  IMAD.MOV.U32 R189, RZ, RZ, R250 ;  /* 0x000000ffffbd7224 */ /* 0x000fc400078e00fa */
[----:B------:R-:W1:Y:S05]  /*17670*/  LDS R143, [R0+0x6080] ;  /* 0x00608000008f7984 */ /* 0x000e6a0000000800 */
[C---:B---3--:R-:W-:Y:S08]  /*17680*/  HMMA.1688.F32.TF32 R28, R148.reuse, R36, R28 ;  /* 0x00000024941c723c */ /* 0x048ff0000008101c */
[----:B--2---:R-:W-:Y:S11]  /*17690*/  HMMA.1688.F32.TF32 R148, R148, R8, R24 ;  /* 0x000000089494723c */ /* 0x004ff60000081018 */
[----:B------:R-:W-:Y:S05]  /*176a0*/  @!UPT UIADD3 URZ, URZ, URZ, URZ ;  /* 0x0000003f3f3ff290 */ /* 0x000fea000fffe03f */
[----:B-1----:R-:W-:Y:S01]  /*176b0*/  IMAD.MOV.U32 R5, RZ, RZ, R29 ;  /* 0x000000ffff057224 */ /* 0x002fe200078e001d */
[----:B------:R-:W-:Y:S04]  /*176c0*/  STL [R1+0x7d0], R28 ;  /* 0x0007d01c01007387 */ /* 0x000fe80000100800 */
[----:B------:R-:W-:Y:S04]  /*176d0*/  STL.64 [R1+0x7d8], R30 ;  /* 0x0007d81e01007387 */ /* 0x000fe80000100a00 */
[----:B------:R-:W-:Y:S04]  /*176e0*/  STL [R1+0x20f8], R5 ;  /* 0x0020f80501007387 */ /* 0x000fe80000100800 */
[----:B------:R-:W2:Y:S04]  /*176f0*/  LDL.LU.64 R56, [R1+0x840] ;  /* 0x0008400001387983 */ /* 0x000ea80000300a00 */
[----:B------:R-:W2:Y:S04]  /*17700*/  LDL.LU.64 R58, [R1+0x848] ;  /* 0x00084800013a7983 */ /* 0x000ea80000300a00 */
[----:B------:R1:W-:Y:S04]  /*17710*/  STL.64 [R1+0x2068], R150 ;  /* 0x0020689601007387 */ /* 0x0003e80000100a00 */
[----:B------:R3:W-:Y:S04]  /*17720*/  STL.64 [R1+0x2060], R148 ;  /* 0x0020609401007387 */ /* 0x0007e80000100a00 */
[----:B------:R-:W2:Y:S04]  /*17730*/  LDL.LU.64 R48, [R1+0x830] ;  /* 0x0008300001307983 */ /* 0x000ea80000300a00 */
[----:B------:R-:W2:Y:S01]  /*17740*/  LDL.LU.64 R50, [R1+0x838] ;  /* 0x0008380001327983 */ /* 0x000ea20000300a00 */
[----:B----4-:R-:W-:Y:S11]  /*17750*/  HMMA.1688.F32.TF32 R20, R144, R44, R20 ;  /* 0x0000002c9014723c */ /* 0x010ff60000081014 */
[----:B------:R-:W-:Y:S11]  /*17760*/  @!UPT UIADD3 URZ, URZ, URZ, URZ ;  /* 0x0000003f3f3ff290 */ /* 0x000ff6000fffe03f */
[----:B------:R-:W-:Y:S02]  /*17770*/  @!UPT UIADD3 URZ, URZ, URZ, URZ ;  /* 0x0000003f3f3ff290 */ /* 0x000fe4000fffe03f */
[----:B-1----:R-:W-:Y:S02]  /*17780*/  IMAD.MOV.U32 R151, RZ, RZ, R20 ;  /* 0x000000ffff977224 */ /* 0x002fe400078e0014 */
[----:B------:R-:W-:Y:S02]  /*17790*/  IMAD.MOV.U32 R150, RZ, RZ, R21 ;  /* 0x000000ffff967224 */ /* 0x000fe400078e0015 */
[----:B---3--:R-:W-:Y:S01]  /*177a0*/  IMAD.MOV.U32 R149, RZ, RZ, R22 ;  /* 0x000000ffff957224 */ /* 0x008fe200078e0016 */
[----:B------:R-:W3:Y:S01]  /*177b0*/  LDL.LU.64 R20, [R1+0x7a0] ;  /* 0x0007a00001147983 */ /* 0x000ee20000300a00 */
[----:B------:R-:W-:-:S03]  /*177c0*/  IMAD.MOV.U32 R148, RZ, RZ, R23 ;  /* 0x000000ffff947224 */ /* 0x000fc600078e0017 */
[----:B------:R-:W3:Y:S04]  /*177d0*/  LDL.LU.64 R22, [R1+0x7a8] ;  /* 0x0007a80001167983 */ /* 0x000ee80000300a00 */
[----:B------:R-:W4:Y:S04]  /*177e0*/  LDL.LU R138, [R1+0x2308] ;  /* 0x00230800018a7983 */ /* 0x000f280000300800 */
[----:B------:R-:W2:Y:S04]  /*177f0*/  LDL.LU R134, [R1+0x2304] ;  /* 0x0023040001867983 */ /* 0x000ea80000300800 */
[----:B------:R-:W3:Y:S04]  /*17800*/  LDL.LU R135, [R1+0x2300] ;  /* 0x0023000001877983 */ /* 0x000ee80000300800 */
[----:B------:R-:W3:Y:S04]  /*17810*/  LDL.LU R24, [R1+0xb00] ;  /* 0x000b000001187983 */ /* 0x000ee80000300800 */
[----:B------:R-:W3:Y:S04]  /*17820*/  LDL.LU R25, [R1+0xb04] ;  /* 0x000b040001197983 */ /* 0x000ee80000300800 */
[----:B------:R-:W3:Y:S01]  /*17830*/  LDL.LU R26, [R1+0xb08] ;  /* 0x000b0800011a7983 */ /* 0x000ee20000300800 */
[----:B------:R-:W-:-:S03]  /*17840*/  IMAD.MOV.U32 R31, RZ, RZ, R139 ;  /* 0x000000ffff1f7224 */ /* 0x000fc600078e008b */
[----:B------:R-:W3:Y:S01]  /*17850*/  LDL.LU R27, [R1+0xb0c] ;  /* 0x000b0c00011b7983 */ /* 0x000ee20000300800 */
[----:B----4-:R-:W-:Y:S02]  /*17860*/  IMAD.MOV.U32 R30, RZ, RZ, R138 ;  /* 0x000000ffff1e7224 */ /* 0x010fe400078e008a */
[----:B--2---:R-:W-:Y:S02]  /*17870*/  IMAD.MOV.U32 R28, RZ, RZ, R134 ;  /* 0x000000ffff1c7224 */ /* 0x004fe400078e0086 */
[----:B------:R-:W2:Y:S01]  /*17880*/  LDL.LU R134, [R1+0x22fc] ;  /* 0x0022fc0001867983 */ /* 0x000ea20000300800 */
[----:B---3--:R-:W-:-:S03]  /*17890*/  IMAD.MOV.U32 R29, RZ, RZ, R135 ;  /* 0x000000ffff1d7224 */ /* 0x008fc600078e0087 */
[----:B------:R-:W2:Y:S04]  /*178a0*/  LDL.LU R135, [R1+0x22f8] ;  /* 0x0022f80001877983 */ /* 0x000ea80000300800 */
[----:B------:R-:W3:Y:S04]  /*178b0*/  LDL.LU R138, [R1+0x22f4] ;  /* 0x0022f400018a7983 */ /* 0x000ee80000300800 */
[----:B------:R-:W3:Y:S01]  /*178c0*/  LDL.LU R139, [R1+0x22f0] ;  /* 0x0022f000018b7983 */ /* 0x000ee20000300800 */
[----:B------:R-:W-:Y:S01]  /*178d0*/  HMMA.1688.F32.TF32 R20, R144, R8, R20 ;  /* 0x000000089014723c */ /* 0x000fe20000081014 */
[----:B------:R-:W-:-:S02]  /*178e0*/  IMAD.MOV.U32 R52, RZ, RZ, R132 ;  /* 0x000000ffff347224 */ /* 0x000fc400078e0084 */
[----:B------:R-:W-:Y:S02]  /*178f0*/  IMAD.MOV.U32 R53, RZ, RZ, R105 ;  /* 0x000000ffff357224 */ /* 0x000fe400078e0069 */
[----:B------:R-:W-:Y:S11]  /*17900*/  IMAD.MOV.U32 R54, RZ, RZ, R104 ;  /* 0x000000ffff367224 */ /* 0x000ff600078e0068 */
[----:B------:R-:W-:Y:S08]  /*17910*/  @!UPT UIADD3 URZ, URZ, URZ, URZ ;  /* 0x0000003f3f3ff290 */ /* 0x000ff0000fffe03f */
[----:B------:R-:W-:Y:S01]  /*17920*/  IMAD.MOV.U32 R133, RZ, RZ, R20 ;  /* 0x000000ffff857224 */ /* 0x000fe200078e0014 */
[----:B------:R-:W-:Y:S01]  /*17930*/  MOV R105, R22 ;  /* 0x0000001600697202 */ /* 0x000fe20000000f00 */
[----:B------:R-:W-:Y:S02]  /*17940*/  IMAD.MOV.U32 R132, RZ, RZ, R21 ;  /* 0x000000ffff847224 */ /* 0x000fe400078e0015 */
[----:B------:R-:W-:Y:S02]  /*17950*/  IMAD.MOV.U32 R104, RZ, RZ, R23 ;  /* 0x000000ffff687224 */ /* 0x000fe400078e0017 */
[----:B------:R-:W-:Y:S01]  /*17960*/  IMAD.MOV.U32 R55, RZ, RZ, R3 ;  /* 0x000000ffff377224 */ /* 0x000fe200078e0003 */
[C---:B------:R-:W-:Y:S01]  /*17970*/  HMMA.1688.F32.TF32 R48, R144.reuse, R36, R48 ;  /* 0x000000249030723c */ /* 0x040fe20000081030 */
[----:B------:R1:W-:Y:S04]  /*17980*/  STL [R1+0x2108], R148 ;  /* 0x0021089401007387 */ /* 0x0003e80000100800 */
[----:B------:R4:W-:Y:S04]  /*17990*/  STL [R1+0x2104], R150 ;  /* 0x0021049601007387 */ /* 0x0009e80000100800 */
[----:B------:R1:W-:Y:S04]  /*179a0*/  STL [R1+0x2100], R151 ;  /* 0x0021009701007387 */ /* 0x0003e80000100800 */
[----:B------:R1:W-:Y:S01]  /*179b0*/  STL [R1+0x20fc], R149 ;  /* 0x0020fc9501007387 */ /* 0x0003e20000100800 */
[----:B------:R-:W-:Y:S01]  /*179c0*/  HMMA.1688.F32.TF32 R56, R144, R40, R56 ;  /* 0x000000289038723c */ /* 0x000fe20000081038 */
[----:B------:R-:W-:-:S02]  /*179d0*/  IMAD.MOV.U32 R156, RZ, RZ, R60 ;  /* 0x000000ffff9c7224 */ /* 0x000fc400078e003c */
[----:B------:R-:W-:Y:S02]  /*179e0*/  IMAD.MOV.U32 R157, RZ, RZ, R61 ;  /* 0x000000ffff9d7224 */ /* 0x000fe400078e003d */
[----:B------:R-:W-:Y:S02]  /*179f0*/  IMAD.MOV.U32 R158, RZ, RZ, R62 ;  /* 0x000000ffff9e7224 */ /* 0x000fe400078e003e */
[----:B------:R-:W-:Y:S01]  /*17a00*/  IMAD.MOV.U32 R159, RZ, RZ, R63 ;  /* 0x000000ffff9f7224 */ /* 0x000fe200078e003f */
[----:B------:R-:W-:Y:S01]  /*17a10*/  HMMA.1688.F32.TF32 R232, R168, R40, R84 ;  /* 0x00000028a8e8723c */ /* 0x000fe20000081054 */
[----:B------:R-:W-:Y:S02]  /*17a20*/  IMAD.MOV.U32 R147, RZ, RZ, R16 ;  /* 0x000000ffff937224 */ /* 0x000fe400078e0010 */
[----:B------:R-:W-:Y:S02]  /*17a30*/  IMAD.MOV.U32 R146, RZ, RZ, R17 ;  /* 0x000000ffff927224 */ /* 0x000fe400078e0011 */
[----:B------:R-:W-:-:S02]  /*17a40*/  IMAD.MOV.U32 R145, RZ, RZ, R18 ;  /* 0x000000ffff917224 */ /* 0x000fc400078e0012 */
[----:B------:R-:W-:-:S09]  /*17a50*/  IMAD.MOV.U32 R144, RZ, RZ, R19 ;  /* 0x000000ffff907224 */ /* 0x000fd200078e0013 */
[----:B------:R-:W-:Y:S02]  /*17a60*/  IMAD.MOV.U32 R136, RZ, RZ, R59 ;  /* 0x000000ffff887224 */ /* 0x000fe400078e003b */
[----:B------:R-:W-:Y:S02]  /*17a70*/  IMAD.MOV.U32 R137, RZ, RZ, R58 ;  /* 0x000000ffff897224 */ /* 0x000fe400078e003a */
[----:B------:R-:W-:Y:S01]  /*17a80*/  IMAD.MOV.U32 R59, RZ, RZ, R12 ;  /* 0x000000ffff3b7224 */ /* 0x000fe200078e000c */
[----:B------:R-:W-:Y:S01]  /*17a90*/  MOV R5, R56 ;  /* 0x0000003800057202 */ /* 0x000fe20000000f00 */
[----:B------:R-:W-:Y:S02]  /*17aa0*/  IMAD.MOV.U32 R252, RZ, RZ, R57 ;  /* 0x000000fffffc7224 */ /* 0x000fe400078e0039 */
[----:B------:R-:W-:Y:S01]  /*17ab0*/  IMAD.MOV.U32 R58, RZ, RZ, R13 ;  /* 0x000000ffff3a7224 */ /* 0x000fe200078e000d */
[----:B------:R-:W-:Y:S01]  /*17ac0*/  MOV R56, R15 ;  /* 0x0000000f00387202 */ /* 0x000fe20000000f00 */
[----:B------:R-:W-:-:S02]  /*17ad0*/  IMAD.MOV.U32 R57, RZ, RZ, R14 ;  /* 0x000000ffff397224 */ /* 0x000fc400078e000e */
[----:B-1----:R-:W-:Y:S02]  /*17ae0*/  IMAD.MOV.U32 R148, RZ, RZ, R48 ;  /* 0x000000ffff947224 */ /* 0x002fe400078e0030 */
[----:B----4-:R-:W-:Y:S02]  /*17af0*/  IMAD.MOV.U32 R150, RZ, RZ, R49 ;  /* 0x000000ffff967224 */ /* 0x010fe400078e0031 */
[----:B------:R-:W-:Y:S02]  /*17b00*/  IMAD.MOV.U32 R151, RZ, RZ, R50 ;  /* 0x000000ffff977224 */ /* 0x000fe400078e0032 */
[----:B------:R-:W-:Y:S02]  /*17b10*/  IMAD.MOV.U32 R149, RZ, RZ, R51 ;  /* 0x000000ffff957224 */ /* 0x000fe400078e0033 */
[----:B------:R-:W-:Y:S02]  /*17b20*/  IMAD.MOV.U32 R50, RZ, RZ, R35 ;  /* 0x000000ffff327224 */ /* 0x000fe400078e0023 */
[----:B------:R-:W-:Y:S01]  /*17b30*/  IMAD.MOV.U32 R51, RZ, RZ, R34 ;  /* 0x000000ffff337224 */ /* 0x000fe200078e0022 */
[C---:B---3--:R-:W-:Y:S08]  /*17b40*/  HMMA.1688.F32.TF32 R20, R152.reuse, R138, R24 ;  /* 0x0000008a9814723c */ /* 0x048ff00000081018 */
[C---:B--2---:R-:W-:Y:S08]  /*17b50*/  HMMA.1688.F32.TF32 R28, R152.reuse, R134, R28 ;  /* 0x00000086981c723c */ /* 0x044ff0000008101c */
[----:B------:R-:W-:Y:S08]  /*17b60*/  HMMA.1688.F32.TF32 R24, R152, R106, R240 ;  /* 0x0000006a9818723c */ /* 0x000ff000000810f0 */
[----:B------:R-:W-:-:S02]  /*17b70*/  IMAD.MOV.U32 R36, RZ, RZ, R20 ;  /* 0x000000ffff247224 */ /* 0x000fc400078e0014 */
[----:B------:R-:W-:Y:S02]  /*17b80*/  IMAD.MOV.U32 R33, RZ, RZ, R21 ;  /* 0x000000ffff217224 */ /* 0x000fe400078e0015 */
[----:B------:R-:W-:Y:S02]  /*17b90*/  IMAD.MOV.U32 R32, RZ, RZ, R22 ;  /* 0x000000ffff207224 */ /* 0x000fe400078e0016 */
[----:B------:R-:W-:Y:S02]  /*17ba0*/  IMAD.MOV.U32 R3, RZ, RZ, R23 ;  /* 0x000000ffff037224 */ /* 0x000fe400078e0017 */
[----:B------:R-:W-:Y:S01]  /*17bb0*/  HMMA.1688.F32.TF32 R20, R152, R102, R52 ;  /* 0x000000669814723c */ /* 0x000fe20000081034 */
[----:B------:R-:W-:Y:S04]  /*17bc0*/  STL.64 [R1+0x9c0], R28 ;  /* 0x0009c01c01007387 */ /* 0x000fe80000100a00 */
[----:B------:R-:W-:Y:S04]  /*17bd0*/  STL.64 [R1+0x9c8], R30 ;  /* 0x0009c81e01007387 */ /* 0x000fe80000100a00 */
[----:B------:R-:W2:Y:S04]  /*17be0*/  LDL.LU R240, [R1+0xf0] ;  /* 0x0000f00001f07983 */ /* 0x000ea80000300800 */
[----:B------:R1:W-:Y:S04]  /*17bf0*/  STL.64 [R1+0xb10], R24 ;  /* 0x000b101801007387 */ /* 0x0003e80000100a00 */
[----:B------:R3:W-:Y:S06]  /*17c00*/  STL.64 [R1+0xb18], R26 ;  /* 0x000b181a01007387 */ /* 0x0007ec0000100a00 */
[----:B------:R4:W-:Y:S04]  /*17c10*/  STL.64 [R1+0xc00], R20 ;  /* 0x000c001401007387 */ /* 0x0009e80000100a00 */
[----:B------:R1:W-:Y:S04]  /*17c20*/  STL.64 [R1+0xc08], R22 ;  /* 0x000c081601007387 */ /* 0x0003e80000100a00 */
[----:B------:R-:W2:Y:S04]  /*17c30*/  LDL.LU R241, [R1+0xf4] ;  /* 0x0000f40001f17983 */ /* 0x000ea80000300800 */
        /* <DEDUP_REMOVED lines=34> */
[----:B-1----:R-:W2:Y:S04]  /*17e60*/  LDL.LU R24, [R1+0x420] ;  /* 0x0004200001187983 */ /* 0x002ea80000300800 */
[----:B------:R-:W2:Y:S04]  /*17e70*/  LDL.LU R25, [R1+0x424] ;  /* 0x0004240001197983 */ /* 0x000ea80000300800 */
[----:B---3--:R-:W2:Y:S04]  /*17e80*/  LDL.LU R26, [R1+0x428] ;  /* 0x00042800011a7983 */ /* 0x008ea80000300800 */
[----:B------:R-:W2:Y:S04]  /*17e90*/  LDL.LU R27, [R1+0x42c] ;  /* 0x00042c00011b7983 */ /* 0x000ea80000300800 */
[----:B------:R-:W3:Y:S04]  /*17ea0*/  LDL.LU R28, [R1+0x520] ;  /* 0x00052000011c7983 */ /* 0x000ee80000300800 */
[----:B------:R-:W3:Y:S04]  /*17eb0*/  LDL.LU R29, [R1+0x524] ;  /* 0x00052400011d7983 */ /* 0x000ee80000300800 */
[----:B------:R-:W3:Y:S04]  /*17ec0*/  LDL.LU R30, [R1+0x528] ;  /* 0x00052800011e7983 */ /* 0x000ee80000300800 */
[----:B------:R-:W3:Y:S04]  /*17ed0*/  LDL.LU R31, [R1+0x52c] ;  /* 0x00052c00011f7983 */ /* 0x000ee80000300800 */
[----:B----4-:R-:W4:Y:S04]  /*17ee0*/  LDL.LU R20, [R1+0x300] ;  /* 0x0003000001147983 */ /* 0x010f280000300800 */
[----:B------:R-:W4:Y:S04]  /*17ef0*/  LDL.LU R21, [R1+0x304] ;  /* 0x0003040001157983 */ /* 0x000f280000300800 */
[----:B------:R-:W4:Y:S04]  /*17f00*/  LDL.LU R22, [R1+0x308] ;  /* 0x0003080001167983 */ /* 0x000f280000300800 */
[----:B------:R-:W4:Y:S04]  /*17f10*/  LDL.LU R23, [R1+0x30c] ;  /* 0x00030c0001177983 */ /* 0x000f280000300800 */
[----:B------:R-:W2:Y:S04]  /*17f20*/  LDL.LU R48, [R1+0x70] ;  /* 0x0000700001307983 */ /* 0x000ea80000300800 */
[----:B------:R-:W2:Y:S04]  /*17f30*/  LDL.LU R49, [R1+0x74] ;  /* 0x0000740001317983 */ /* 0x000ea80000300800 */
[----:B------:R-:W2:Y:S04]  /*17f40*/  LDL.LU R35, [R1+0x22ec] ;  /* 0x0022ec0001237983 */ /* 0x000ea80000300800 */
[----:B------:R-:W3:Y:S04]  /*17f50*/  LDL.LU R34, [R1+0x22e8] ;  /* 0x0022e80001227983 */ /* 0x000ee80000300800 */
[----:B------:R-:W4:Y:S04]  /*17f60*/  LDL.LU R96, [R1+0xb70] ;  /* 0x000b700001607983 */ /* 0x000f280000300800 */
[----:B------:R-:W4:Y:S04]  /*17f70*/  LDL.LU R97, [R1+0xb74] ;  /* 0x000b740001617983 */ /* 0x000f280000300800 */
[----:B------:R-:W4:Y:S04]  /*17f80*/  LDL.LU R98, [R1+0xb78] ;  /* 0x000b780001627983 */ /* 0x000f280000300800 */
[----:B------:R-:W4:Y:S01]  /*17f90*/  LDL.LU R99, [R1+0xb7c] ;  /* 0x000b7c0001637983 */ /* 0x000f220000300800 */
[C---:B------:R-:W-:Y:S03]  /*17fa0*/  HMMA.1688.F32.TF32 R172, R168.reuse, R44, R88 ;  /* 0x0000002ca8ac723c */ /* 0x040fe60000081058 */
[----:B------:R-:W4:Y:S04]  /*17fb0*/  LDL.LU R92, [R1+0x980] ;  /* 0x00098000015c7983 */ /* 0x000f280000300800 */
[----:B------:R-:W4:Y:S04]  /*17fc0*/  LDL.LU R93, [R1+0x984] ;  /* 0x00098400015d7983 */ /* 0x000f280000300800 */
[----:B------:R-:W4:Y:S01]  /*17fd0*/  LDL.LU R94, [R1+0x988] ;  /* 0x00098800015e7983 */ /* 0x000f220000300800 */
[----:B------:R-:W-:Y:S03]  /*17fe0*/  HMMA.1688.F32.TF32 R168, R168, R8, R76 ;  /* 0x00000008a8a8723c */ /* 0x000fe6000008104c */
[----:B------:R-:W4:Y:S04]  /*17ff0*/  LDL.LU R95, [R1+0x98c] ;  /* 0x00098c00015f7983 */ /* 0x000f280000300800 */
[----:B------:R-:W4:Y:S04]  /*18000*/  LDL.LU R88, [R1+0x790] ;  /* 0x0007900001587983 */ /* 0x000f280000300800 */
[----:B------:R-:W4:Y:S04]  /*18010*/  LDL.LU R89, [R1+0x794] ;  /* 0x0007940001597983 */ /* 0x000f280000300800 */
[----:B------:R-:W4:Y:S04]  /*18020*/  LDL.LU R90, [R1+0x798] ;  /* 0x00079800015a7983 */ /* 0x000f280000300800 */
[----:B------:R-:W4:Y:S01]  /*18030*/  LDL.LU R91, [R1+0x79c] ;  /* 0x00079c00015b7983 */ /* 0x000f220000300800 */
[----:B--2---:R-:W-:Y:S01]  /*18040*/  IMAD.MOV.U32 R77, RZ, RZ, R35 ;  /* 0x000000ffff4d7224 */ /* 0x004fe200078e0023 */
[----:B---3--:R-:W-:-:S02]  /*18050*/  MOV R76, R34 ;  /* 0x00000022004c7202 */ /* 0x008fc40000000f00 */
[----:B------:R-:W2:Y:S04]  /*18060*/  LDL.LU R34, [R1+0x22e4] ;  /* 0x0022e40001227983 */ /* 0x000ea80000300800 */
[----:B------:R-:W2:Y:S04]  /*18070*/  LDL.LU R35, [R1+0x22e0] ;  /* 0x0022e00001237983 */ /* 0x000ea80000300800 */
[----:B------:R-:W3:Y:S04]  /*18080*/  LDL.LU R78, [R1+0x318] ;  /* 0x00031800014e7983 */ /* 0x000ee80000300800 */
[----:B------:R-:W3:Y:S04]  /*18090*/  LDL.LU R79, [R1+0x31c] ;  /* 0x00031c00014f7983 */ /* 0x000ee80000300800 */
[----:B------:R-:W3:Y:S04]  /*180a0*/  LDL.LU R248, [R1+0xe0] ;  /* 0x0000e00001f87983 */ /* 0x000ee80000300800 */
[----:B------:R-:W3:Y:S04]  /*180b0*/  LDL.LU R249, [R1+0xe4] ;  /* 0x0000e40001f97983 */ /* 0x000ee80000300800 */
[----:B------:R-:W3:Y:S01]  /*180c0*/  LDL.LU R250, [R1+0xe8] ;  /* 0x0000e80001fa7983 */ /* 0x000ee20000300800 */
[C---:B--2---:R-:W-:Y:S11]  /*180d0*/  HMMA.1688.F32.TF32 R28, R152.reuse, R34, R28 ;  /* 0x00000022981c723c */ /* 0x044ff6000008101c */
[----:B------:R-:W-:Y:S11]  /*180e0*/  @!UPT UIADD3 URZ, URZ, URZ, URZ ;  /* 0x0000003f3f3ff290 */ /* 0x000ff6000fffe03f */
[----:B------:R-:W-:Y:S01]  /*180f0*/  @!UPT UIADD3 URZ, URZ, URZ, URZ ;  /* 0x0000003f3f3ff290 */ /* 0x000fe2000fffe03f */
[----:B------:R-:W-:Y:S04]  /*18100*/  STL.64 [R1+0xd50], R28 ;  /* 0x000d501c01007387 */ /* 0x000fe80000100a00 */
[----:B------:R1:W-:Y:S04]  /*18110*/  STL.64 [R1+0xd58], R30 ;  /* 0x000d581e01007387 */ /* 0x0003e80000100a00 */
[----:B-1----:R-:W2:Y:S04]  /*18120*/  LDL.LU.64 R30, [R1+0x22d8] ;  /* 0x0022d800011e7983 */ /* 0x002ea80000300a00 */
[----:B------:R-:W3:Y:S01]  /*18130*/  LDL.LU.64 R28, [R1+0x22d0] ;  /* 0x0022d000011c7983 */ /* 0x000ee20000300a00 */
[C---:B--2---:R-:W-:Y:S11]  /*18140*/  HMMA.1688.F32.TF32 R24, R152.reuse, R30, R24 ;  /* 0x0000001e9818723c */ /* 0x044ff60000081018 */
[----:B------:R-:W-:Y:S11]  /*18150*/  @!UPT UIADD3 URZ, URZ, URZ, URZ ;  /* 0x0000003f3f3ff290 */ /* 0x000ff6000fffe03f */
[----:B------:R-:W-:Y:S01]  /*18160*/  @!UPT UIADD3 URZ, URZ, URZ, URZ ;  /* 0x0000003f3f3ff290 */ /* 0x000fe2000fffe03f */
[----:B------:R-:W-:Y:S04]  /*18170*/  STL.64 [R1+0xdc0], R24 ;  /* 0x000dc01801007387 */ /* 0x000fe80000100a00 */
[----:B------:R1:W-:Y:S04]  /*18180*/  STL.64 [R1+0xdc8], R26 ;  /* 0x000dc81a01007387 */ /* 0x0003e80000100a00 */
[----:B-1----:R-:W4:Y:S04]  /*18190*/  LDL.LU.64 R26, [R1+0x22c8] ;  /* 0x0022c800011a7983 */ /* 0x002f280000300a00 */
[----:B------:R-:W2:Y:S01]  /*181a0*/  LDL.LU.64 R24, [R1+0x22c0] ;  /* 0x0022c00001187983 */ /* 0x000ea20000300a00 */
[C---:B----4-:R-:W-:Y:S11]  /*181b0*/  HMMA.1688.F32.TF32 R20, R152.reuse, R26, R20 ;  /* 0x0000001a9814723c */ /* 0x050ff60000081014 */
        /* <DEDUP_REMOVED lines=32> */
[----:B-1----:R-:W4:Y:S02]  /*183c0*/  LDL.LU.64 R50, [R1+0x2278] ;  /* 0x0022780001327983 */ /* 0x002f240000300a00 */
[----:B----4-:R-:W-:Y:S11]  /*183d0*/  HMMA.1688.F32.TF32 R56, R152, R50, R56 ;  /* 0x000000329838723c */ /* 0x010ff60000081038 */
[----:B------:R-:W-:Y:S11]  /*183e0*/  @!UPT UIADD3 URZ, URZ, URZ, URZ ;  /* 0x0000003f3f3ff290 */ /* 0x000ff6000fffe03f */
[----:B------:R-:W-:Y:S01]  /*183f0*/  @!UPT UIADD3 URZ, URZ, URZ, URZ ;  /* 0x0000003f3f3ff290 */ /* 0x000fe2000fffe03f */
[----:B------:R-:W-:Y:S04]  /*18400*/  STL.64 [R1+0x1390], R56 ;  /* 0x0013903801007387 */ /* 0x000fe80000100a00 */
[----:B------:R1:W-:Y:S04]  /*18410*/  STL.64 [R1+0x1398], R58 ;  /* 0x0013983a01007387 */ /* 0x0003e80000100a00 */
[----:B-1----:R-:W4:Y:S04]  /*18420*/  LDL.LU.64 R58, [R1+0x2270] ;  /* 0x00227000013a7983 */ /* 0x002f280000300a00 */
[----:B------:R-:W4:Y:S01]  /*18430*/  LDL.LU.64 R56, [R1+0x2268] ;  /* 0x0022680001387983 */ /* 0x000f220000300a00 */
[----:B------:R-:W-:Y:S01]  /*18440*/  HMMA.1688.F32.TF32 R96, R140, R138, R96 ;  /* 0x0000008a8c60723c */ /* 0x000fe20000081060 */
[----:B------:R-:W-:-:S07]  /*18450*/  IMAD.MOV.U32 R188, RZ, RZ, R251 ;  /* 0x000000ffffbc7224 */ /* 0x000fce00078e00fb */
[C---:B------:R-:W-:Y:S08]  /*18460*/  HMMA.1688.F32.TF32 R144, R152.reuse, R42, R144 ;  /* 0x0000002a9890723c */ /* 0x040ff00000081090 */
[----:B------:R-:W-:Y:S08]  /*18470*/  HMMA.1688.F32.TF32 R188, R152, R38, R188 ;  /* 0x0000002698bc723c */ /* 0x000ff000000810bc */
[----:B------:R-:W-:-:S02]  /*18480*/  IMAD.MOV.U32 R44, RZ, RZ, R96 ;  /* 0x000000ffff2c7224 */ /* 0x000fc400078e0060 */
[----:B------:R-:W-:Y:S02]  /*18490*/  IMAD.MOV.U32 R41, RZ, RZ, R97 ;  /* 0x000000ffff297224 */ /* 0x000fe400078e0061 */
[----:B------:R-:W-:Y:S02]  /*184a0*/  IMAD.MOV.U32 R40, RZ, RZ, R98 ;  /* 0x000000ffff287224 */ /* 0x000fe400078e0062 */
[----:B------:R-:W-:Y:S02]  /*184b0*/  IMAD.MOV.U32 R37, RZ, RZ, R99 ;  /* 0x000000ffff257224 */ /* 0x000fe400078e0063 */
[----:B------:R-:W-:Y:S08]  /*184c0*/  HMMA.1688.F32.TF32 R96, R140, R134, R92 ;  /* 0x000000868c60723c */ /* 0x000ff0000008105c */
[C---:B----4-:R-:W-:Y:S11]  /*184d0*/  HMMA.1688.F32.TF32 R56, R152.reuse, R46, R56 ;  /* 0x0000002e9838723c */ /* 0x050ff60000081038 */
[----:B------:R-:W-:Y:S11]  /*184e0*/  @!UPT UIADD3 URZ, URZ, URZ, URZ ;  /* 0x0000003f3f3ff290 */ /* 0x000ff6000fffe03f */
[----:B------:R-:W-:Y:S01]  /*184f0*/  @!UPT UIADD3 URZ, URZ, URZ, URZ ;  /* 0x0000003f3f3ff290 */ /* 0x000fe2000fffe03f */
[----:B------:R-:W-:Y:S04]  /*18500*/  STL.64 [R1+0x1450], R56 ;  /* 0x0014503801007387 */ /* 0x000fe80000100a00 */
[----:B------:R1:W-:Y:S04]  /*18510*/  STL.64 [R1+0x1458], R58 ;  /* 0x0014583a01007387 */ /* 0x0003e80000100a00 */
[----:B-1----:R-:W4:Y:S04]  /*18520*/  LDL.LU.64 R58, [R1+0x2260] ;  /* 0x00226000013a7983 */ /* 0x002f280000300a00 */
[----:B------:R-:W4:Y:S01]  /*18530*/  LDL.LU.64 R56, [R1+0x2258] ;  /* 0x0022580001387983 */ /* 0x000f220000300a00 */
[----:B------:R-:W-:Y:S08]  /*18540*/  HMMA.1688.F32.TF32 R152, R152, R10, R200 ;  /* 0x0000000a9898723c */ /* 0x000ff000000810c8 */
[C---:B------:R-:W-:Y:S08]  /*18550*/  HMMA.1688.F32.TF32 R92, R140.reuse, R106, R88 ;  /* 0x0000006a8c5c723c */ /* 0x040ff00000081058 */
[C---:B------:R-:W-:Y:S08]  /*18560*/  HMMA.1688.F32.TF32 R88, R140.reuse, R102, R192 ;  /* 0x000000668c58723c */ /* 0x040ff000000810c0 */
[C---:B------:R-:W-:Y:S08]  /*18570*/  HMMA.1688.F32.TF32 R84, R140.reuse, R34, R84 ;  /* 0x000000228c54723c */ /* 0x040ff00000081054 */
[C---:B------:R-:W-:Y:S01]  /*18580*/  HMMA.1688.F32.TF32 R80, R140.reuse, R30, R80 ;  /* 0x0000001e8c50723c */ /* 0x040fe20000081050 */
[----:B------:R-:W-:Y:S07]  /*18590*/  STL.64 [R1+0x1440], R144 ;  /* 0x0014409001007387 */ /* 0x000fee0000100a00 */
[C---:B---3--:R-:W-:Y:S01]  /*185a0*/  HMMA.1688.F32.TF32 R76, R140.reuse, R26, R76 ;  /* 0x0000001a8c4c723c */ /* 0x048fe2000008104c */
[----:B------:R-:W-:Y:S07]  /*185b0*/  STL.64 [R1+0x1448], R146 ;  /* 0x0014489201007387 */ /* 0x000fee0000100a00 */
[----:B------:R-:W-:Y:S01]  /*185c0*/  HMMA.1688.F32.TF32 R60, R140, R22, R60 ;  /* 0x000000168c3c723c */ /* 0x000fe2000008103c */
[----:B------:R-:W-:Y:S04]  /*185d0*/  STL.64 [R1+0x1430], R188 ;  /* 0x001430bc01007387 */ /* 0x000fe80000100a00 */
[----:B------:R-:W-:Y:S04]  /*185e0*/  STL.64 [R1+0x1438], R190 ;  /* 0x001438be01007387 */ /* 0x000fe80000100a00 */
[----:B------:R-:W-:Y:S04]  /*185f0*/  STL.64 [R1+0x1420], R152 ;  /* 0x0014209801007387 */ /* 0x000fe80000100a00 */
[----:B------:R-:W-:Y:S04]  /*18600*/  STL.64 [R1+0x1428], R154 ;  /* 0x0014289a01007387 */ /* 0x000fe80000100a00 */
[----:B------:R-:W-:Y:S04]  /*18610*/  STL.64 [R1+0x900], R96 ;  /* 0x0009006001007387 */ /* 0x000fe80000100a00 */
[----:B------:R-:W-:Y:S04]  /*18620*/  STL.64 [R1+0x908], R98 ;  /* 0x0009086201007387 */ /* 0x000fe80000100a00 */
[----:B------:R-:W-:Y:S04]  /*18630*/  STL.64 [R1+0x970], R92 ;  /* 0x0009705c01007387 */ /* 0x000fe80000100a00 */
[----:B------:R-:W-:Y:S01]  /*18640*/  STL.64 [R1+0x978], R94 ;  /* 0x0009785e01007387 */ /* 0x000fe20000100a00 */
[----:B------:R-:W-:-:S03]  /*18650*/  IMAD.MOV.U32 R251, RZ, RZ, R4 ;  /* 0x000000fffffb7224 */ /* 0x000fc600078e0004 */
        /* <DEDUP_REMOVED lines=8> */
[C---:B-1----:R-:W-:Y:S03]  /*186e0*/  HMMA.1688.F32.TF32 R80, R140.reuse, R18, R244 ;  /* 0x000000128c50723c */ /* 0x042fe600000810f4 */
[----:B------:R-:W-:Y:S04]  /*186f0*/  STL.64 [R1+0xe30], R60 ;  /* 0x000e303c01007387 */ /* 0x000fe80000100a00 */
[----:B------:R1:W-:Y:S01]  /*18700*/  STL.64 [R1+0xe38], R62 ;  /* 0x000e383e01007387 */ /* 0x0003e20000100a00 */
[C---:B---3--:R-:W-:Y:S03]  /*18710*/  HMMA.1688.F32.TF32 R76, R140.reuse, R14, R240 ;  /* 0x0000000e8c4c723c */ /* 0x048fe600000810f0 */
[----:B------:R-:W-:Y:S04]  /*18720*/  LDS R144, [R2+0x4100] ;  /* 0x0041000002907984 */ /* 0x000fe80000000800 */
[----:B------:R-:W-:Y:S01]  /*18730*/  LDS R146, [R2+0x6100] ;  /* 0x0061000002927984 */ /* 0x000fe20000000800 */
[----:B-1----:R-:W-:Y:S03]  /*18740*/  HMMA.1688.F32.TF32 R60, R140, R54, R248 ;  /* 0x000000368c3c723c */ /* 0x002fe600000810f8 */
[----:B------:R-:W-:Y:S04]  /*18750*/  LDS R145, [R0+0x4100] ;  /* 0x0041000000917984 */ /* 0x000fe80000000800 */
[----:B------:R-:W1:Y:S04]  /*18760*/  LDS R147, [R0+0x6100] ;  /* 0x0061000000937984 */ /* 0x000e680000000800 */
[----:B------:R-:W-:Y:S04]  /*18770*/  STL.64 [R1+0xf40], R80 ;  /* 0x000f405001007387 */ /* 0x000fe80000100a00 */
[----:B------:R-:W-:Y:S08]  /*18780*/  STL.64 [R1+0xf48], R82 ;  /* 0x000f485201007387 */ /* 0x000ff00000100a00 */
[----:B------:R-:W-:Y:S01]  /*18790*/  STL.64 [R1+0x11c0], R60 ;  /* 0x0011c03c01007387 */ /* 0x000fe20000100a00 */
[----:B------:R-:W-:-:S03]  /*187a0*/  IMAD.MOV.U32 R4, RZ, RZ, R63 ;  /* 0x000000ffff047224 */ /* 0x000fc600078e003f */
[----:B------:R-:W-:Y:S04]  /*187b0*/  STL.64 [R1+0x1070], R76 ;  /* 0x0010704c01007387 */ /* 0x000fe80000100a00 */
[----:B------:R-:W-:Y:S04]  /*187c0*/  STL.64 [R1+0x1078], R78 ;  /* 0x0010784e01007387 */ /* 0x000fe80000100a00 */
[----:B------:R4:W-:Y:S04]  /*187d0*/  STL [R1+0x11c8], R62 ;  /* 0x0011c83e01007387 */ /* 0x0009e80000100800 */
[----:B------:R-:W-:Y:S01]  /*187e0*/  STL [R1+0x1f78], R4 ;  /* 0x001f780401007387 */ /* 0x000fe20000100800 */
[C---:B----4-:R-:W-:Y:S08]  /*187f0*/  HMMA.1688.F32.TF32 R60, R140.reuse, R50, R56 ;  /* 0x000000328c3c723c */ /* 0x050ff00000081038 */
[C---:B------:R-:W-:Y:S08]  /*18800*/  HMMA.1688.F32.TF32 R56, R140.reuse, R46, R64 ;  /* 0x0000002e8c38723c */ /* 0x040ff00000081040 */
[C---:B------:R-:W-:Y:S07]  /*18810*/  HMMA.1688.F32.TF32 R64, R140.reuse, R42, R68 ;  /* 0x0000002a8c40723c */ /* 0x040fee0000081044 */
[----:B------:R-:W-:Y:S04]  /*18820*/  STL.64 [R1+0x1280], R60 ;  /* 0x0012803c01007387 */ /* 0x000fe80000100a00 */
[----:B------:R3:W-:Y:S04]  /*18830*/  STL.64 [R1+0x1288], R62 ;  /* 0x0012883e01007387 */ /* 0x0007e80000100a00 */
[----:B------:R-:W-:Y:S04]  /*18840*/  STL.64 [R1+0x13d0], R56 ;  /* 0x0013d03801007387 */ /* 0x000fe80000100a00 */
[----:B------:R4:W-:Y:S01]  /*18850*/  STL.64 [R1+0x13d8], R58 ;  /* 0x0013d83a01007387 */ /* 0x0009e20000100a00 */
[C---:B---3--:R-:W-:Y:S08]  /*18860*/  HMMA.1688.F32.TF32 R60, R140.reuse, R38, R72 ;  /* 0x000000268c3c723c */ /* 0x048ff00000081048 */
[----:B----4-:R-:W-:Y:S01]  /*18870*/  HMMA.1688.F32.TF32 R56, R140, R10, R196 ;  /* 0x0000000a8c38723c */ /* 0x010fe200000810c4 */
[----:B------:R-:W-:Y:S04]  /*18880*/  STL.64 [R1+0x13c0], R64 ;  /* 0x0013c04001007387 */ /* 0x000fe80000100a00 */
[----:B------:R-:W-:Y:S04]  /*18890*/  STL.64 [R1+0x13c8], R66 ;  /* 0x0013c84201007387 */ /* 0x000fe80000100a00 */
[----:B------:R-:W3:Y:S01]  /*188a0*/  LDL.LU R248, [R1+0x340] ;  /* 0x0003400001f87983 */ /* 0x000ee20000300800 */
[----:B------:R-:W-:-:S02]  /*188b0*/  IMAD.MOV.U32 R68, RZ, RZ, R100 ;  /* 0x000000ffff447224 */ /* 0x000fc400078e0064 */
[----:B------:R-:W-:Y:S01]  /*188c0*/  IMAD.MOV.U32 R69, RZ, RZ, R101 ;  /* 0x000000ffff457224 */ /* 0x000fe200078e0065 */
[----:B------:R-:W-:Y:S04]  /*188d0*/  LDS R64, [R2+0x4180] ;  /* 0x0041800002407984 */ /* 0x000fe80000000800 */
[----:B------:R-:W-:Y:S04]  /*188e0*/  STL.64 [R1+0x13b0], R60 ;  /* 0x0013b03c01007387 */ /* 0x000fe80000100a00 */
[----:B------:R-:W-:Y:S04]  /*188f0*/  STL.64 [R1+0x13b8], R62 ;  /* 0x0013b83e01007387 */ /* 0x000fe80000100a00 */
[----:B------:R4:W-:Y:S04]  /*18900*/  STL.64 [R1+0x13a0], R56 ;  /* 0x0013a03801007387 */ /* 0x0009e80000100a00 */
[----:B------:R1:W-:Y:S04]  /*18910*/  STL.64 [R1+0x13a8], R58 ;  /* 0x0013a83a01007387 */ /* 0x0003e80000100a00 */
[----:B------:R-:W3:Y:S04]  /*18920*/  LDL.LU R249, [R1+0x344] ;  /* 0x0003440001f97983 */ /* 0x000ee80000300800 */
[----:B------:R-:W3:Y:S04]  /*18930*/  LDL.LU R250, [R1+0x348] ;  /* 0x0003480001fa7983 */ /* 0x000ee80000300800 */
[----:B------:R-:W3:Y:S04]  /*18940*/  LDL.LU R251, [R1+0x34c] ;  /* 0x00034c0001fb7983 */ /* 0x000ee80000300800 */
[----:B----4-:R-:W4:Y:S04]  /*18950*/  LDL.LU R56, [R1+0x450] ;  /* 0x0004500001387983 */ /* 0x010f280000300800 */
[----:B------:R-:W4:Y:S04]  /*18960*/  LDL.LU R57, [R1+0x454] ;  /* 0x0004540001397983 */ /* 0x000f280000300800 */
[----:B-1----:R-:W4:Y:S04]  /*18970*/  LDL.LU R58, [R1+0x458] ;  /* 0x00045800013a7983 */ /* 0x002f280000300800 */
[----:B------:R-:W4:Y:S04]  /*18980*/  LDL.LU R59, [R1+0x45c] ;  /* 0x00045c00013b7983 */ /* 0x000f280000300800 */
[----:B------:R-:W3:Y:S04]  /*18990*/  LDL.LU R240, [R1+0x580] ;  /* 0x0005800001f07983 */ /* 0x000ee80000300800 */
        /* <DEDUP_REMOVED lines=21> */
[----:B------:R-:W4:Y:S04]  /*18af0*/  LDL.LU R84, [R1+0x440] ;  /* 0x0004400001547983 */ /* 0x000f280000300800 */
        /* <DEDUP_REMOVED lines=36> */
[----:B------:R-:W4:Y:S01]  /*18d40*/  LDL.LU R75, [R1+0xc8c] ;  /* 0x000c8c00014b7983 */ /* 0x000f220000300800 */
[----:B--2---:R-:W-:-:S03]  /*18d50*/  IMAD.MOV.U32 R71, RZ, RZ, R52 ;  /* 0x000000ffff477224 */ /* 0x004fc600078e0034 */
[----:B------:R-:W2:Y:S04]  /*18d60*/  LDL.LU R152, [R1+0xab0] ;  /* 0x000ab00001987983 */ /* 0x000ea80000300800 */
[----:B------:R-:W2:Y:S04]  /*18d70*/  LDL.LU R153, [R1+0xab4] ;  /* 0x000ab40001997983 */ /* 0x000ea80000300800 */
[----:B------:R-:W2:Y:S04]  /*18d80*/  LDL.LU R154, [R1+0xab8] ;  /* 0x000ab800019a7983 */ /* 0x000ea80000300800 */
[----:B------:R-:W2:Y:S01]  /*18d90*/  LDL.LU R155, [R1+0xabc] ;  /* 0x000abc00019b7983 */ /* 0x000ea20000300800 */
[----:B------:R-:W-:-:S03]  /*18da0*/  MOV R70, R53 ;  /* 0x0000003500467202 */ /* 0x000fc60000000f00 */
[----:B------:R-:W-:Y:S04]  /*18db0*/  LDS R66, [R2+0x6180] ;  /* 0x0061800002427984 */ /* 0x000fe80000000800 */
[----:B------:R-:W-:Y:S04]  /*18dc0*/  LDS R65, [R0+0x4180] ;  /* 0x0041800000417984 */ /* 0x000fe80000000800 */
[----:B------:R-:W1:Y:S01]  /*18dd0*/  LDS R67, [R0+0x6180] ;  /* 0x0061800000437984 */ /* 0x000e620000000800 */
[C---:B---3--:R-:W-:Y:S08]  /*18de0*/  HMMA.1688.F32.TF32 R76, R144.reuse, R22, R76 ;  /* 0x00000016904c723c */ /* 0x048ff0000008104c */
[C---:B----4-:R-:W-:Y:S08]  /*18df0*/  HMMA.1688.F32.TF32 R84, R144.reuse, R30, R84 ;  /* 0x0000001e9054723c */ /* 0x050ff00000081054 */
[C---:B------:R-:W-:Y:S08]  /*18e00*/  HMMA.1688.F32.TF32 R192, R144.reuse, R34, R192 ;  /* 0x0000002290c0723c */ /* 0x040ff000000810c0 */
[C---:B------:R-:W-:Y:S08]  /*18e10*/  HMMA.1688.F32.TF32 R88, R144.reuse, R102, R88 ;  /* 0x000000669058723c */ /* 0x040ff00000081058 */
[C---:B------:R-:W-:Y:S08]  /*18e20*/  HMMA.1688.F32.TF32 R188, R144.reuse, R138, R188 ;  /* 0x0000008a90bc723c */ /* 0x040ff000000810bc */
[C---:B------:R-:W-:Y:S08]  /*18e30*/  HMMA.1688.F32.TF32 R96, R144.reuse, R134, R96 ;  /* 0x000000869060723c */ /* 0x040ff00000081060 */
[----:B------:R-:W-:Y:S08]  /*18e40*/  HMMA.1688.F32.TF32 R92, R144, R106, R92 ;  /* 0x0000006a905c723c */ /* 0x000ff0000008105c */
[----:B------:R-:W-:-:S02]  /*18e50*/  IMAD.MOV.U32 R48, RZ, RZ, R190 ;  /* 0x000000ffff307224 */ /* 0x000fc400078e00be */
[----:B------:R-:W-:Y:S02]  /*18e60*/  IMAD.MOV.U32 R45, RZ, RZ, R191 ;  /* 0x000000ffff2d7224 */ /* 0x000fe400078e00bf */
[----:B------:R-:W-:Y:S01]  /*18e70*/  IMAD.MOV.U32 R52, RZ, RZ, R188 ;  /* 0x000000ffff347224 */ /* 0x000fe200078e00bc */
[----:B------:R-:W3:Y:S01]  /*18e80*/  LDL.LU.64 R190, [R1+0x2248] ;  /* 0x0022480001be7983 */ /* 0x000ee20000300a00 */
[----:B------:R-:W-:-:S03]  /*18e90*/  IMAD.MOV.U32 R49, RZ, RZ, R189 ;  /* 0x000000ffff317224 */ /* 0x000fc600078e00bd */
[----:B------:R-:W3:Y:S01]  /*18ea0*/  LDL.LU.64 R188, [R1+0x2240] ;  /* 0x0022400001bc7983 */ /* 0x000ee20000300a00 */
[C---:B------:R-:W-:Y:S03]  /*18eb0*/  HMMA.1688.F32.TF32 R80, R144.reuse, R26, R80 ;  /* 0x0000001a9050723c */ /* 0x040fe60000081050 */
[----:B------:R-:W-:Y:S04]  /*18ec0*/  STL.64 [R1+0x7a0], R96 ;  /* 0x0007a06001007387 */ /* 0x000fe80000100a00 */
[----:B------:R4:W-:Y:S04]  /*18ed0*/  STL.64 [R1+0x7a8], R98 ;  /* 0x0007a86201007387 */ /* 0x0009e80000100a00 */
[----:B----4-:R-:W4:Y:S04]  /*18ee0*/  LDL.LU.64 R98, [R1+0x2238] ;  /* 0x0022380001627983 */ /* 0x010f280000300a00 */
[----:B------:R-:W4:Y:S04]  /*18ef0*/  LDL.LU.64 R96, [R1+0x2230] ;  /* 0x0022300001607983 */ /* 0x000f280000300a00 */
        /* <DEDUP_REMOVED lines=22> */
[----:B-1----:R-:W3:Y:S04]  /*19060*/  LDL.LU.64 R78, [R1+0x21d8] ;  /* 0x0021d800014e7983 */ /* 0x002ee80000300a00 */
[----:B------:R-:W3:Y:S01]  /*19070*/  LDL.LU.64 R76, [R1+0x21d0] ;  /* 0x0021d000014c7983 */ /* 0x000ee20000300a00 */
[C---:B------:R-:W-:Y:S08]  /*19080*/  HMMA.1688.F32.TF32 R60, R144.reuse, R18, R60 ;  /* 0x00000012903c723c */ /* 0x040ff0000008103c */
[----:B------:R-:W-:Y:S01]  /*19090*/  HMMA.1688.F32.TF32 R140, R144, R14, R140 ;  /* 0x0000000e908c723c */ /* 0x000fe2000008108c */
[----:B------:R-:W-:-:S02]  /*190a0*/  IMAD.MOV.U32 R198, RZ, RZ, R101 ;  /* 0x000000ffffc67224 */ /* 0x000fc400078e0065 */
[----:B------:R-:W-:-:S07]  /*190b0*/  IMAD.MOV.U32 R199, RZ, RZ, R100 ;  /* 0x000000ffffc77224 */ /* 0x000fce00078e0064 */
[C---:B------:R-:W-:Y:S05]  /*190c0*/  HMMA.1688.F32.TF32 R196, R144.reuse, R54, R196 ;  /* 0x0000003690c4723c */ /* 0x040fea00000810c4 */
[----:B------:R-:W-:Y:S04]  /*190d0*/  STL.64 [R1+0xe20], R60 ;  /* 0x000e203c01007387 */ /* 0x000fe80000100a00 */
[----:B------:R1:W-:Y:S04]  /*190e0*/  STL.64 [R1+0xe28], R62 ;  /* 0x000e283e01007387 */ /* 0x0003e80000100a00 */
[----:B-1----:R-:W4:Y:S04]  /*190f0*/  LDL.LU.64 R62, [R1+0x21c8] ;  /* 0x0021c800013e7983 */ /* 0x002f280000300a00 */
[----:B------:R-:W4:Y:S04]  /*19100*/  LDL.LU.64 R60, [R1+0x21c0] ;  /* 0x0021c000013c7983 */ /* 0x000f280000300a00 */
[----:B------:R-:W-:Y:S04]  /*19110*/  STL.64 [R1+0xf70], R140 ;  /* 0x000f708c01007387 */ /* 0x000fe80000100a00 */
[----:B------:R1:W-:Y:S02]  /*19120*/  STL.64 [R1+0xf78], R142 ;  /* 0x000f788e01007387 */ /* 0x0003e40000100a00 */
[----:B-1----:R-:W-:Y:S02]  /*19130*/  HMMA.1688.F32.TF32 R140, R144, R50, R68 ;  /* 0x00000032908c723c */ /* 0x002fe40000081044 */
[----:B------:R-:W-:Y:S04]  /*19140*/  STL.64 [R1+0x10a0], R196 ;  /* 0x0010a0c401007387 */ /* 0x000fe80000100a00 */
[----:B------:R-:W-:Y:S02]  /*19150*/  STL.64 [R1+0x10a8], R198 ;  /* 0x0010a8c601007387 */ /* 0x000fe40000100a00 */
[----:B------:R-:W-:Y:S11]  /*19160*/  HMMA.1688.F32.TF32 R72, R64, R138, R72 ;  /* 0x0000008a4048723c */ /* 0x000ff60000081048 */
[----:B------:R-:W-:Y:S04]  /*19170*/  @!UPT UIADD3 URZ, URZ, URZ, URZ ;  /* 0x0000003f3f3ff290 */ /* 0x000fe8000fffe03f */
[----:B------:R-:W-:Y:S04]  /*19180*/  STL.64 [R1+0x11a0], R140 ;  /* 0x0011a08c01007387 */ /* 0x000fe80000100a00 */
[----:B------:R-:W-:Y:S05]  /*19190*/  STL.64 [R1+0x11a8], R142 ;  /* 0x0011a88e01007387 */ /* 0x000fea0000100a00 */
[----:B------:R-:W-:Y:S01]  /*191a0*/  IMAD.MOV.U32 R101, RZ, RZ, R73 ;  /* 0x000000ffff657224 */ /* 0x000fe200078e0049 */
[----:B------:R-:W-:Y:S01]  /*191b0*/  MOV R100, R74 ;  /* 0x0000004a00647202 */ /* 0x000fe20000000f00 */
[----:B------:R-:W-:Y:S01]  /*191c0*/  IMAD.MOV.U32 R53, RZ, RZ, R75 ;  /* 0x000000ffff357224 */ /* 0x000fe200078e004b */
[C---:B--2---:R-:W-:Y:S08]  /*191d0*/  HMMA.1688.F32.TF32 R68, R144.reuse, R42, R80 ;  /* 0x0000002a9044723c */ /* 0x044ff00000081050 */
[C---:B---3--:R-:W-:Y:S08]  /*191e0*/  HMMA.1688.F32.TF32 R76, R144.reuse, R46, R76 ;  /* 0x0000002e904c723c */ /* 0x048ff0000008104c */
[C---:B------:R-:W-:Y:S11]  /*191f0*/  HMMA.1688.F32.TF32 R80, R144.reuse, R38, R84 ;  /* 0x000000269050723c */ /* 0x040ff60000081054 */
[----:B------:R-:W-:Y:S04]  /*19200*/  @!UPT UIADD3 URZ, URZ, URZ, URZ ;  /* 0x0000003f3f3ff290 */ /* 0x000fe8000fffe03f */
[----:B------:R-:W-:Y:S04]  /*19210*/  STL.64 [R1+0x1330], R76 ;  /* 0x0013304c01007387 */ /* 0x000fe80000100a00 */
[----:B------:R1:W-:Y:S02]  /*19220*/  STL.64 [R1+0x1338], R78 ;  /* 0x0013384e01007387 */ /* 0x0003e40000100a00 */
[----:B-1----:R-:W-:Y:S02]  /*19230*/  HMMA.1688.F32.TF32 R76, R144, R10, R192 ;  /* 0x0000000a904c723c */ /* 0x002fe400000810c0 */
[----:B------:R-:W-:Y:S04]  /*19240*/  STL.64 [R1+0x1320], R68 ;  /* 0x0013204401007387 */ /* 0x000fe80000100a00 */
[----:B------:R-:W-:Y:S04]  /*19250*/  STL.64 [R1+0x1328], R70 ;  /* 0x0013284601007387 */ /* 0x000fe80000100a00 */
[----:B------:R-:W-:Y:S04]  /*19260*/  STL.64 [R1+0x1310], R80 ;  /* 0x0013105001007387 */ /* 0x000fe80000100a00 */
[----:B------:R-:W-:Y:S01]  /*19270*/  STL.64 [R1+0x1318], R82 ;  /* 0x0013185201007387 */ /* 0x000fe20000100a00 */
[----:B------:R-:W-:-:S02]  /*19280*/  IMAD.MOV.U32 R192, RZ, RZ, R72 ;  /* 0x000000ffffc07224 */ /* 0x000fc400078e0048 */
[C---:B------:R-:W-:Y:S01]  /*19290*/  HMMA.1688.F32.TF32 R72, R64.reuse, R106, R200 ;  /* 0x0000006a4048723c */ /* 0x040fe200000810c8 */
[----:B------:R-:W-:Y:S04]  /*192a0*/  LDS R68, [R2+0x4200] ;  /* 0x0042000002447984 */ /* 0x000fe80000000800 */
[----:B------:R-:W-:Y:S04]  /*192b0*/  LDS R70, [R2+0x6200] ;  /* 0x0062000002467984 */ /* 0x000fe80000000800 */
[----:B------:R-:W-:Y:S04]  /*192c0*/  STL.64 [R1+0x1300], R76 ;  /* 0x0013004c01007387 */ /* 0x000fe80000100a00 */
[----:B------:R1:W-:Y:S01]  /*192d0*/  STL.64 [R1+0x1308], R78 ;  /* 0x0013084e01007387 */ /* 0x0003e20000100a00 */
[C---:B------:R-:W-:Y:S03]  /*192e0*/  HMMA.1688.F32.TF32 R88, R64.reuse, R46, R88 ;  /* 0x0000002e4058723c */ /* 0x040fe60000081058 */
[----:B------:R-:W-:Y:S04]  /*192f0*/  LDS R69, [R0+0x4200] ;  /* 0x0042000000457984 */ /* 0x000fe80000000800 */
[----:B------:R-:W2:Y:S01]  /*19300*/  LDS R71, [R0+0x6200] ;  /* 0x0062000000477984 */ /* 0x000ea20000000800 */
[C---:B-1----:R-:W-:Y:S08]  /*19310*/  HMMA.1688.F32.TF32 R76, R64.reuse, R134, R152 ;  /* 0x00000086404c723c */ /* 0x042ff00000081098 */
[C---:B------:R-:W-:Y:S11]  /*19320*/  HMMA.1688.F32.TF32 R80, R64.reuse, R102, R244 ;  /* 0x000000664050723c */ /* 0x040ff600000810f4 */
[----:B------:R-:W-:Y:S04]  /*19330*/  @!UPT UIADD3 URZ, URZ, URZ, URZ ;  /* 0x0000003f3f3ff290 */ /* 0x000fe8000fffe03f */
[----:B------:R-:W-:Y:S04]  /*19340*/  STL.64 [R1+0x570], R76 ;  /* 0x0005704c01007387 */ /* 0x000fe80000100a00 */
[----:B------:R1:W-:Y:S04]  /*19350*/  STL.64 [R1+0x578], R78 ;  /* 0x0005784e01007387 */ /* 0x0003e80000100a00 */
[----:B------:R-:W-:Y:S04]  /*19360*/  STL.64 [R1+0x6f0], R72 ;  /* 0x0006f04801007387 */ /* 0x000fe80000100a00 */
[----:B------:R3:W-:Y:S01]  /*19370*/  STL.64 [R1+0x6f8], R74 ;  /* 0x0006f84a01007387 */ /* 0x0007e20000100a00 */
[C---:B-1----:R-:W-:Y:S08]  /*19380*/  HMMA.1688.F32.TF32 R76, R64.reuse, R34, R240 ;  /* 0x00000022404c723c */ /* 0x042ff000000810f0 */
[C---:B---3--:R-:W-:Y:S08]  /*19390*/  HMMA.1688.F32.TF32 R72, R64.reuse, R30, R56 ;  /* 0x0000001e4048723c */ /* 0x048ff00000081038 */
[----:B------:R-:W-:Y:S01]  /*193a0*/  HMMA.1688.F32.TF32 R56, R64, R26, R248 ;  /* 0x0000001a4038723c */ /* 0x000fe200000810f8 */
[----:B------:R-:W-:Y:S04]  /*193b0*/  STL.64 [R1+0x710], R80 ;  /* 0x0007105001007387 */ /* 0x000fe80000100a00 */
[----:B------:R-:W-:Y:S04]  /*193c0*/  STL.64 [R1+0x718], R82 ;  /* 0x0007185201007387 */ /* 0x000fe80000100a00 */
[----:B------:R-:W-:Y:S04]  /*193d0*/  STL.64 [R1+0x7b0], R76 ;  /* 0x0007b04c01007387 */ /* 0x000fe80000100a00 */
[----:B------:R-:W-:Y:S04]  /*193e0*/  STL.64 [R1+0x7b8], R78 ;  /* 0x0007b84e01007387 */ /* 0x000fe80000100a00 */
[----:B------:R-:W3:Y:S04]  /*193f0*/  LDL.LU R152, [R1+0xb0] ;  /* 0x0000b00001987983 */ /* 0x000ee80000300800 */
[----:B------:R1:W-:Y:S04]  /*19400*/  STL.64 [R1+0x8d0], R72 ;  /* 0x0008d04801007387 */ /* 0x0003e80000100a00 */
[----:B------:R1:W-:Y:S04]  /*19410*/  STL.64 [R1+0x8d8], R74 ;  /* 0x0008d84a01007387 */ /* 0x0003e80000100a00 */
[----:B------:R1:W-:Y:S04]  /*19420*/  STL.64 [R1+0x9a0], R56 ;  /* 0x0009a03801007387 */ /* 0x0003e80000100a00 */
[----:B------:R1:W-:Y:S04]  /*19430*/  STL.64 [R1+0x9a8], R58 ;  /* 0x0009a83a01007387 */ /* 0x0003e80000100a00 */
[----:B------:R-:W3:Y:S04]  /*19440*/  LDL.LU R153, [R1+0xb4] ;  /* 0x0000b40001997983 */ /* 0x000ee80000300800 */
[----:B------:R-:W3:Y:S04]  /*19450*/  LDL.LU R154, [R1+0xb8] ;  /* 0x0000b800019a7983 */ /* 0x000ee80000300800 */
[----:B------:R-:W3:Y:S04]  /*19460*/  LDL.LU R155, [R1+0xbc] ;  /* 0x0000bc00019b7983 */ /* 0x000ee80000300800 */
[----:B-1----:R-:W2:Y:S04]  /*19470*/  LDL.LU R72, [R1+0xc0] ;  /* 0x0000c00001487983 */ /* 0x002ea80000300800 */
        /* <DEDUP_REMOVED lines=39> */
[----:B------:R-:W-:-:S03]  /*196f0*/  IMAD.MOV.U32 R200, RZ, RZ, R16 ;  /* 0x000000ffffc87224 */ /* 0x000fc600078e0010 */
[----:B------:R-:W4:Y:S01]  /*19700*/  LDL.LU R140, [R1+0x2a0] ;  /* 0x0002a000018c7983 */ /* 0x000f220000300800 */
[----:B------:R-:W-:-:S03]  /*19710*/  IMAD.MOV.U32 R201, RZ, RZ, R17 ;  /* 0x000000ffffc97224 */ /* 0x000fc600078e0011 */
[----:B------:R-:W4:Y:S01]  /*19720*/  LDL.LU R141, [R1+0x2a4] ;  /* 0x0002a400018d7983 */ /* 0x000f220000300800 */
[----:B------:R-:W-:-:S03]  /*19730*/  IMAD.MOV.U32 R202, RZ, RZ, R25 ;  /* 0x000000ffffca7224 */ /* 0x000fc600078e0019 */
[----:B------:R-:W4:Y:S01]  /*19740*/  LDL.LU R142, [R1+0x2a8] ;  /* 0x0002a800018e7983 */ /* 0x000f220000300800 */
[----:B------:R-:W-:-:S03]  /*19750*/  IMAD.MOV.U32 R203, RZ, RZ, R21 ;  /* 0x000000ffffcb7224 */ /* 0x000fc600078e0015 */
[----:B------:R-:W4:Y:S04]  /*19760*/  LDL.LU R143, [R1+0x2ac] ;  /* 0x0002ac00018f7983 */ /* 0x000f280000300800 */
[----:B------:R-:W4:Y:S04]  /*19770*/  LDL.LU R16, [R1+0x21bc] ;  /* 0x0021bc0001107983 */ /* 0x000f280000300800 */
[----:B------:R-:W4:Y:S04]  /*19780*/  LDL.LU R17, [R1+0x21b8] ;  /* 0x0021b80001117983 */ /* 0x000f280000300800 */
[----:B------:R-:W4:Y:S04]  /*19790*/  LDL.LU R25, [R1+0x21b4] ;  /* 0x0021b40001197983 */ /* 0x000f280000300800 */
[----:B------:R-:W4:Y:S01]  /*197a0*/  LDL.LU R21, [R1+0x21b0] ;  /* 0x0021b00001157983 */ /* 0x000f220000300800 */
[C---:B--2---:R-:W-:Y:S08]  /*197b0*/  HMMA.1688.F32.TF32 R240, R64.reuse, R18, R240 ;  /* 0x0000001240f0723c */ /* 0x044ff000000810f0 */
[C---:B---3--:R-:W-:Y:S11]  /*197c0*/  HMMA.1688.F32.TF32 R244, R64.reuse, R22, R244 ;  /* 0x0000001640f4723c */ /* 0x048ff600000810f4 */
[----:B------:R-:W-:Y:S11]  /*197d0*/  @!UPT UIADD3 URZ, URZ, URZ, URZ ;  /* 0x0000003f3f3ff290 */ /* 0x000ff6000fffe03f */
[----:B------:R-:W-:Y:S01]  /*197e0*/  @!UPT UIADD3 URZ, URZ, URZ, URZ ;  /* 0x0000003f3f3ff290 */ /* 0x000fe2000fffe03f */
        /* <DEDUP_REMOVED lines=8> */
[C---:B----4-:R-:W-:Y:S08]  /*19870*/  HMMA.1688.F32.TF32 R56, R64.reuse, R14, R56 ;  /* 0x0000000e4038723c */ /* 0x050ff00000081038 */
[C---:B------:R-:W-:Y:S08]  /*19880*/  HMMA.1688.F32.TF32 R248, R64.reuse, R54, R248 ;  /* 0x0000003640f8723c */ /* 0x040ff000000810f8 */
[C---:B------:R-:W-:Y:S07]  /*19890*/  HMMA.1688.F32.TF32 R92, R64.reuse, R42, R92 ;  /* 0x0000002a405c723c */ /* 0x040fee000008105c */
[----:B------:R-:W-:Y:S01]  /*198a0*/  STL.64 [R1+0xe00], R56 ;  /* 0x000e003801007387 */ /* 0x000fe20000100a00 */
[C---:B------:R-:W-:Y:S03]  /*198b0*/  HMMA.1688.F32.TF32 R96, R64.reuse, R38, R96 ;  /* 0x000000264060723c */ /* 0x040fe60000081060 */
[----:B------:R1:W-:Y:S04]  /*198c0*/  STL.64 [R1+0xe08], R58 ;  /* 0x000e083a01007387 */ /* 0x0003e80000100a00 */
[----:B-1----:R-:W4:Y:S04]  /*198d0*/  LDL.LU.64 R58, [R1+0x2188] ;  /* 0x00218800013a7983 */ /* 0x002f280000300a00 */
[----:B------:R-:W4:Y:S04]  /*198e0*/  LDL.LU.64 R56, [R1+0x2180] ;  /* 0x0021800001387983 */ /* 0x000f280000300a00 */
[----:B------:R-:W-:Y:S04]  /*198f0*/  STL.64 [R1+0xf60], R248 ;  /* 0x000f60f801007387 */ /* 0x000fe80000100a00 */
[----:B------:R1:W-:Y:S04]  /*19900*/  STL.64 [R1+0xf68], R250 ;  /* 0x000f68fa01007387 */ /* 0x0003e80000100a00 */
[----:B-1----:R-:W2:Y:S04]  /*19910*/  LDL.LU.64 R250, [R1+0x2178] ;  /* 0x0021780001fa7983 */ /* 0x002ea80000300a00 */
[----:B------:R-:W2:Y:S01]  /*19920*/  LDL.LU.64 R248, [R1+0x2170] ;  /* 0x0021700001f87983 */ /* 0x000ea20000300a00 */
[C---:B---3--:R-:W-:Y:S11]  /*19930*/  HMMA.1688.F32.TF32 R240, R64.reuse, R50, R240 ;  /* 0x0000003240f0723c */ /* 0x048ff600000810f0 */
[----:B------:R-:W-:Y:S11]  /*19940*/  @!UPT UIADD3 URZ, URZ, URZ, URZ ;  /* 0x0000003f3f3ff290 */ /* 0x000ff6000fffe03f */
[----:B------:R-:W-:Y:S01]  /*19950*/  @!UPT UIADD3 URZ, URZ, URZ, URZ ;  /* 0x0000003f3f3ff290 */ /* 0x000fe2000fffe03f */
[----:B------:R-:W-:Y:S04]  /*19960*/  STL.64 [R1+0x1060], R240 ;  /* 0x001060f001007387 */ /* 0x000fe80000100a00 */
[----:B------:R1:W-:Y:S04]  /*19970*/  STL.64 [R1+0x1068], R242 ;  /* 0x001068f201007387 */ /* 0x0003e80000100a00 */
[----:B-1----:R-:W3:Y:S04]  /*19980*/  LDL.LU.64 R242, [R1+0x2168] ;  /* 0x0021680001f27983 */ /* 0x002ee80000300a00 */
[----:B------:R-:W3:Y:S04]  /*19990*/  LDL.LU.64 R240, [R1+0x2160] ;  /* 0x0021600001f07983 */ /* 0x000ee80000300a00 */
[----:B------:R1:W-:Y:S04]  /*199a0*/  STL.64 [R1+0x1270], R88 ;  /* 0x0012705801007387 */ /* 0x0003e80000100a00 */
[----:B------:R4:W-:Y:S04]  /*199b0*/  STL.64 [R1+0x1278], R90 ;  /* 0x0012785a01007387 */ /* 0x0009e80000100a00 */
[----:B-1----:R-:W2:Y:S04]  /*199c0*/  LDL.LU R88, [R1+0x8f0] ;  /* 0x0008f00001587983 */ /* 0x002ea80000300800 */
[----:B------:R-:W2:Y:S04]  /*199d0*/  LDL.LU R89, [R1+0x8f4] ;  /* 0x0008f40001597983 */ /* 0x000ea80000300800 */
[----:B----4-:R-:W2:Y:S04]  /*199e0*/  LDL.LU R90, [R1+0x8f8] ;  /* 0x0008f800015a7983 */ /* 0x010ea80000300800 */
[----:B------:R-:W2:Y:S04]  /*199f0*/  LDL.LU R91, [R1+0x8fc] ;  /* 0x0008fc00015b7983 */ /* 0x000ea80000300800 */
[----:B------:R1:W-:Y:S04]  /*19a00*/  STL.64 [R1+0x1260], R92 ;  /* 0x0012605c01007387 */ /* 0x0003e80000100a00 */
[----:B------:R4:W-:Y:S04]  /*19a10*/  STL.64 [R1+0x1268], R94 ;  /* 0x0012685e01007387 */ /* 0x0009e80000100a00 */
[----:B-1----:R-:W2:Y:S04]  /*19a20*/  LDL.LU R92, [R1+0xbb0] ;  /* 0x000bb000015c7983 */ /* 0x002ea80000300800 */
[----:B------:R-:W2:Y:S04]  /*19a30*/  LDL.LU R93, [R1+0xbb4] ;  /* 0x000bb400015d7983 */ /* 0x000ea80000300800 */
[----:B----4-:R-:W4:Y:S04]  /*19a40*/  LDL.LU R94, [R1+0xbb8] ;  /* 0x000bb800015e7983 */ /* 0x010f280000300800 */
[----:B------:R-:W4:Y:S04]  /*19a50*/  LDL.LU R95, [R1+0xbbc] ;  /* 0x000bbc00015f7983 */ /* 0x000f280000300800 */
[----:B------:R1:W-:Y:S04]  /*19a60*/  STL.64 [R1+0x1250], R96 ;  /* 0x0012506001007387 */ /* 0x0003e80000100a00 */
[----:B------:R1:W-:Y:S04]  /*19a70*/  STL.64 [R1+0x1258], R98 ;  /* 0x0012586201007387 */ /* 0x0003e80000100a00 */
[----:B-1----:R-:W2:Y:S04]  /*19a80*/  LDL.LU R96, [R1+0xd20] ;  /* 0x000d200001607983 */ /* 0x002ea80000300800 */
[----:B------:R-:W2:Y:S04]  /*19a90*/  LDL.LU R97, [R1+0xd24] ;  /* 0x000d240001617983 */ /* 0x000ea80000300800 */
[----:B------:R-:W2:Y:S04]  /*19aa0*/  LDL.LU R98, [R1+0xd28] ;  /* 0x000d280001627983 */ /* 0x000ea80000300800 */
[----:B------:R-:W2:Y:S01]  /*19ab0*/  LDL.LU R99, [R1+0xd2c] ;  /* 0x000d2c0001637983 */ /* 0x000ea20000300800 */
[----:B------:R-:W-:Y:S03]  /*19ac0*/  HMMA.1688.F32.TF32 R188, R64, R10, R188 ;  /* 0x0000000a40bc723c */ /* 0x000fe600000810bc */
[----:B------:R-:W-:Y:S04]  /*19ad0*/  LDS R64, [R2+0x4280] ;  /* 0x0042800002407984 */ /* 0x000fe80000000800 */
[----:B------:R-:W-:Y:S04]  /*19ae0*/  LDS R66, [R2+0x6280] ;  /* 0x0062800002427984 */ /* 0x000fe80000000800 */
[----:B------:R-:W-:Y:S04]  /*19af0*/  LDS R65, [R0+0x4280] ;  /* 0x0042800000417984 */ /* 0x000fe80000000800 */
[----:B------:R-:W1:Y:S08]  /*19b00*/  LDS R67, [R0+0x6280] ;  /* 0x0062800000437984 */ /* 0x000e700000000800 */
[----:B------:R-:W-:Y:S04]  /*19b10*/  STL.64 [R1+0x1240], R188 ;  /* 0x001240bc01007387 */ /* 0x000fe80000100a00 */
[----:B------:R1:W-:Y:S01]  /*19b20*/  STL.64 [R1+0x1248], R190 ;  /* 0x001248be01007387 */ /* 0x0003e20000100a00 */
[C---:B--2---:R-:W-:Y:S11]  /*19b30*/  HMMA.1688.F32.TF32 R96, R68.reuse, R138, R96 ;  /* 0x0000008a4460723c */ /* 0x044ff60000081060 */
[----:B------:R-:W-:Y:S11]  /*19b40*/  @!UPT UIADD3 URZ, URZ, URZ, URZ ;  /* 0x0000003f3f3ff290 */ /* 0x000ff6000fffe03f */
[----:B------:R-:W-:Y:S02]  /*19b50*/  @!UPT UIADD3 URZ, URZ, URZ, URZ ;  /* 0x0000003f3f3ff290 */ /* 0x000fe4000fffe03f */
[----:B-1----:R-:W-:Y:S02]  /*19b60*/  IMAD.MOV.U32 R191, RZ, RZ, R96 ;  /* 0x000000ffffbf7224 */ /* 0x002fe400078e0060 */
[----:B------:R-:W-:Y:S02]  /*19b70*/  IMAD.MOV.U32 R190, RZ, RZ, R97 ;  /* 0x000000ffffbe7224 */ /* 0x000fe400078e0061 */
[----:B------:R-:W-:Y:S02]  /*19b80*/  IMAD.MOV.U32 R189, RZ, RZ, R98 ;  /* 0x000000ffffbd7224 */ /* 0x000fe400078e0062 */
[----:B------:R-:W-:Y:S01]  /*19b90*/  IMAD.MOV.U32 R188, RZ, RZ, R99 ;  /* 0x000000ffffbc7224 */ /* 0x000fe200078e0063 */
[----:B------:R-:W-:Y:S01]  /*19ba0*/  STL.64 [R1+0x2078], R190 ;  /* 0x002078be01007387 */ /* 0x000fe20000100a00 */
[C---:B------:R-:W-:Y:S03]  /*19bb0*/  HMMA.1688.F32.TF32 R96, R68.reuse, R106, R88 ;  /* 0x0000006a4460723c */ /* 0x040fe60000081058 */
[----:B------:R4:W-:Y:S05]  /*19bc0*/  STL.64 [R1+0x2070], R188 ;  /* 0x002070bc01007387 */ /* 0x0009ea0000100a00 */
[C---:B------:R-:W-:Y:S08]  /*19bd0*/  HMMA.1688.F32.TF32 R88, R68.reuse, R34, R84 ;  /* 0x000000224458723c */ /* 0x040ff00000081054 */
[C---:B----4-:R-:W-:Y:S08]  /*19be0*/  HMMA.1688.F32.TF32 R188, R68.reuse, R134, R92 ;  /* 0x0000008644bc723c */ /* 0x050ff0000008105c */
[C---:B------:R-:W-:Y:S08]  /*19bf0*/  HMMA.1688.F32.TF32 R92, R68.reuse, R102, R144 ;  /* 0x00000066445c723c */ /* 0x040ff00000081090 */
[C---:B------:R-:W-:Y:S08]  /*19c00*/  HMMA.1688.F32.TF32 R84, R68.reuse, R30, R80 ;  /* 0x0000001e4454723c */ /* 0x040ff00000081050 */
[C---:B------:R-:W-:Y:S08]  /*19c10*/  HMMA.1688.F32.TF32 R80, R68.reuse, R26, R76 ;  /* 0x0000001a4450723c */ /* 0x040ff0000008104c */
[C---:B------:R-:W-:Y:S01]  /*19c20*/  HMMA.1688.F32.TF32 R76, R68.reuse, R22, R140 ;  /* 0x00000016444c723c */ /* 0x040fe2000008108c */
        /* <DEDUP_REMOVED lines=15> */
[C---:B--2---:R-:W-:Y:S08]  /*19d20*/  HMMA.1688.F32.TF32 R80, R68.reuse, R14, R72 ;  /* 0x0000000e4450723c */ /* 0x044ff00000081048 */
[C---:B-1----:R-:W-:Y:S08]  /*19d30*/  HMMA.1688.F32.TF32 R76, R68.reuse, R54, R152 ;  /* 0x00000036444c723c */ /* 0x042ff00000081098 */
[C---:B------:R-:W-:Y:S01]  /*19d40*/  HMMA.1688.F32.TF32 R72, R68.reuse, R50, R200 ;  /* 0x000000324448723c */ /* 0x040fe200000810c8 */
        /* <DEDUP_REMOVED lines=11> */
[----:B------:R-:W-:Y:S01]  /*19e00*/  HMMA.1688.F32.TF32 R68, R68, R10, R184 ;  /* 0x0000000a4444723c */ /* 0x000fe200000810b8 */
[----:B------:R-:W-:Y:S04]  /*19e10*/  STL.64 [R1+0x1190], R80 ;  /* 0x0011905001007387 */ /* 0x000fe80000100a00 */
[----:B------:R-:W-:Y:S01]  /*19e20*/  STL.64 [R1+0x1198], R82 ;  /* 0x0011985201007387 */ /* 0x000fe20000100a00 */
[----:B------:R-:W-:-:S03]  /*19e30*/  MOV R200, R24 ;  /* 0x0000001800c87202 */ /* 0x000fc60000000f00 */
[----:B------:R-:W-:Y:S04]  /*19e40*/  STL.64 [R1+0x1180], R76 ;  /* 0x0011804c01007387 */ /* 0x000fe80000100a00 */
[----:B------:R-:W-:Y:S04]  /*19e50*/  STL.64 [R1+0x1188], R78 ;  /* 0x0011884e01007387 */ /* 0x000fe80000100a00 */
[----:B------:R1:W-:Y:S01]  /*19e60*/  STL.64 [R1+0x10f0], R72 ;  /* 0x0010f04801007387 */ /* 0x0003e20000100a00 */
[----:B------:R-:W-:-:S03]  /*19e70*/  IMAD.MOV.U32 R201, RZ, RZ, R20 ;  /* 0x000000ffffc97224 */ /* 0x000fc600078e0014 */
[----:B------:R2:W-:Y:S01]  /*19e80*/  STL.64 [R1+0x10f8], R74 ;  /* 0x0010f84a01007387 */ /* 0x0005e20000100a00 */
[----:B------:R-:W-:-:S03]  /*19e90*/  IMAD.MOV.U32 R202, RZ, RZ, R29 ;  /* 0x000000ffffca7224 */ /* 0x000fc600078e001d */
[----:B------:R-:W4:Y:S04]  /*19ea0*/  LDL.LU R24, [R1+0x215c] ;  /* 0x00215c0001187983 */ /* 0x000f280000300800 */
[----:B------:R-:W-:Y:S04]  /*19eb0*/  STL.64 [R1+0x10e0], R68 ;  /* 0x0010e04401007387 */ /* 0x000fe80000100a00 */
[----:B------:R-:W-:Y:S04]  /*19ec0*/  STL.64 [R1+0x10e8], R70 ;  /* 0x0010e84601007387 */ /* 0x000fe80000100a00 */
[----:B------:R-:W3:Y:S04]  /*19ed0*/  LDL.LU R20, [R1+0x2158] ;  /* 0x0021580001147983 */ /* 0x000ee80000300800 */
[----:B------:R-:W3:Y:S01]  /*19ee0*/  LDL.LU R29, [R1+0x2154] ;  /* 0x00215400011d7983 */ /* 0x000ee20000300800 */
[----:B------:R-:W-:-:S03]  /*19ef0*/  IMAD.MOV.U32 R203, RZ, RZ, R28 ;  /* 0x000000ffffcb7224 */ /* 0x000fc600078e001c */
[----:B------:R-:W3:Y:S01]  /*19f00*/  LDL.LU R28, [R1+0x2150] ;  /* 0x00215000011c7983 */ /* 0x000ee20000300800 */
[----:B-1----:R-:W-:-:S03]  /*19f10*/  IMAD.MOV.U32 R72, RZ, RZ, R21 ;  /* 0x000000ffff487224 */ /* 0x002fc600078e0015 */
[----:B------:R-:W3:Y:S01]  /*19f20*/  LDL.LU R21, [R1+0x214c] ;  /* 0x00214c0001157983 */ /* 0x000ee20000300800 */
[----:B--2---:R-:W-:-:S03]  /*19f30*/  IMAD.MOV.U32 R75, RZ, RZ, R25 ;  /* 0x000000ffff4b7224 */ /* 0x004fc600078e0019 */
[----:B------:R-:W2:Y:S01]  /*19f40*/  LDL.LU R73, [R1+0x94] ;  /* 0x0000940001497983 */ /* 0x000ea20000300800 */
[----:B------:R-:W-:Y:S02]  /*19f50*/  IMAD.MOV.U32 R154, RZ, RZ, R13 ;  /* 0x000000ffff9a7224 */ /* 0x000fe400078e000d */
[----:B------:R-:W-:Y:S01]  /*19f60*/  IMAD.MOV.U32 R155, RZ, RZ, R12 ;  /* 0x000000ffff9b7224 */ /* 0x000fe200078e000c */
[----:B------:R-:W-:Y:S01]  /*19f70*/  LDS R68, [R2+0x4300] ;  /* 0x0043000002447984 */ /* 0x000fe20000000800 */
[----:B------:R-:W-:Y:S02]  /*19f80*/  IMAD.MOV.U32 R152, RZ, RZ, R17 ;  /* 0x000000ffff987224 */ /* 0x000fe400078e0011 */
[----:B------:R-:W-:Y:S01]  /*19f90*/  IMAD.MOV.U32 R153, RZ, RZ, R16 ;  /* 0x000000ffff997224 */ /* 0x000fe200078e0010 */
[----:B------:R-:W-:Y:S04]  /*19fa0*/  LDS R70, [R2+0x6300] ;  /* 0x0063000002467984 */ /* 0x000fe80000000800 */
[----:B------:R-:W-:Y:S04]  /*19fb0*/  LDS R69, [R0+0x4300] ;  /* 0x0043000000457984 */ /* 0x000fe80000000800 */
[----:B------:R-:W1:Y:S01]  /*19fc0*/  LDS R71, [R0+0x6300] ;  /* 0x0063000000477984 */ /* 0x000e620000000800 */
[----:B----4-:R-:W-:-:S03]  /*19fd0*/  IMAD.MOV.U32 R74, RZ, RZ, R24 ;  /* 0x000000ffff4a7224 */ /* 0x010fc600078e0018 */
[----:B------:R-:W4:Y:S04]  /*19fe0*/  LDL.LU R24, [R1+0x2148] ;  /* 0x0021480001187983 */ /* 0x000f280000300800 */
[----:B------:R-:W2:Y:S01]  /*19ff0*/  LDL.LU R25, [R1+0x2144] ;  /* 0x0021440001197983 */ /* 0x000ea20000300800 */
[----:B---3--:R-:W-:-:S03]  /*1a000*/  IMAD.MOV.U32 R196, RZ, RZ, R29 ;  /* 0x000000ffffc47224 */ /* 0x008fc600078e001d */
[----:B------:R-:W3:Y:S01]  /*1a010*/  LDL.LU R29, [R1+0x2140] ;  /* 0x00214000011d7983 */ /* 0x000ee20000300800 */
[----:B------:R-:W-:-:S03]  /*1a020*/  IMAD.MOV.U32 R197, RZ, RZ, R28 ;  /* 0x000000ffffc57224 */ /* 0x000fc600078e001c */
        /* <DEDUP_REMOVED lines=25> */
[----:B---3--:R-:W-:-:S03]  /*1a1c0*/  IMAD.MOV.U32 R140, RZ, RZ, R29 ;  /* 0x000000ffff8c7224 */ /* 0x008fc600078e001d */
[----:B------:R-:W3:Y:S04]  /*1a1d0*/  LDL.LU R29, [R1+0x2138] ;  /* 0x00213800011d7983 */ /* 0x000ee80000300800 */
[----:B------:R-:W3:Y:S04]  /*1a1e0*/  LDL.LU R141, [R1+0x294] ;  /* 0x00029400018d7983 */ /* 0x000ee80000300800 */
[----:B------:R-:W3:Y:S04]  /*1a1f0*/  LDL.LU R142, [R1+0x298] ;  /* 0x00029800018e7983 */ /* 0x000ee80000300800 */
[----:B------:R-:W3:Y:S04]  /*1a200*/  LDL.LU R143, [R1+0x29c] ;  /* 0x00029c00018f7983 */ /* 0x000ee80000300800 */
[----:B------:R-:W3:Y:S04]  /*1a210*/  LDL.LU R76, [R1+0x360] ;  /* 0x00036000014c7983 */ /* 0x000ee80000300800 */
[----:B------:R-:W3:Y:S01]  /*1a220*/  LDL.LU R77, [R1+0x364] ;  /* 0x00036400014d7983 */ /* 0x000ee20000300800 */
[----:B--2---:R-:W-:Y:S01]  /*1a230*/  HMMA.1688.F32.TF32 R96, R64, R138, R96 ;  /* 0x0000008a4060723c */ /* 0x004fe20000081060 */
[----:B------:R-:W-:-:S07]  /*1a240*/  IMAD.MOV.U32 R79, RZ, RZ, R28 ;  /* 0x000000ffff4f7224 */ /* 0x000fce00078e001c */
[----:B----4-:R-:W-:Y:S11]  /*1a250*/  HMMA.1688.F32.TF32 R92, R64, R134, R92 ;  /* 0x00000086405c723c */ /* 0x010ff6000008105c */
[----:B------:R-:W-:Y:S05]  /*1a260*/  @!UPT UIADD3 URZ, URZ, URZ, URZ ;  /* 0x0000003f3f3ff290 */ /* 0x000fea000fffe03f */
[----:B------:R-:W-:Y:S01]  /*1a270*/  IMAD.MOV.U32 R187, RZ, RZ, R96 ;  /* 0x000000ffffbb7224 */ /* 0x000fe200078e0060 */
[----:B------:R-:W-:Y:S01]  /*1a280*/  MOV R185, R98 ;  /* 0x0000006200b97202 */ /* 0x000fe20000000f00 */
[----:B------:R-:W-:Y:S02]  /*1a290*/  IMAD.MOV.U32 R186, RZ, RZ, R97 ;  /* 0x000000ffffba7224 */ /* 0x000fe400078e0061 */
[----:B------:R-:W-:-:S03]  /*1a2a0*/  IMAD.MOV.U32 R184, RZ, RZ, R99 ;  /* 0x000000ffffb87224 */ /* 0x000fc600078e0063 */
[----:B------:R-:W-:Y:S04]  /*1a2b0*/  STL.64 [R1+0x2088], R186 ;  /* 0x002088ba01007387 */ /* 0x000fe80000100a00 */
[----:B------:R-:W-:Y:S04]  /*1a2c0*/  STL.64 [R1+0x2080], R184 ;  /* 0x002080b801007387 */ /* 0x000fe80000100a00 */
[----:B------:R2:W-:Y:S01]  /*1a2d0*/  STL.64 [R1+0x358], R94 ;  /* 0x0003585e01007387 */ /* 0x0005e20000100a00 */
[----:B------:R-:W-:Y:S01]  /*1a2e0*/  IMAD.MOV.U32 R28, RZ, RZ, R92 ;  /* 0x000000ffff1c7224 */ /* 0x000fe200078e005c */
[C---:B------:R-:W-:Y:S08]  /*1a2f0*/  HMMA.1688.F32.TF32 R80, R64.reuse, R30, R80 ;  /* 0x0000001e4050723c */ /* 0x040ff00000081050 */
[C---:B------:R-:W-:Y:S01]  /*1a300*/  HMMA.1688.F32.TF32 R84, R64.reuse, R34, R84 ;  /* 0x000000224054723c */ /* 0x040fe20000081054 */
[----:B------:R-:W-:Y:S01]  /*1a310*/  IMAD.MOV.U32 R198, RZ, RZ, R21 ;  /* 0x000000ffffc67224 */ /* 0x000fe200078e0015 */
[----:B------:R-:W-:Y:S11]  /*1a320*/  MOV R199, R20 ;  /* 0x0000001400c77202 */ /* 0x000ff60000000f00 */
[----:B------:R-:W-:Y:S03]  /*1a330*/  @!UPT UIADD3 URZ, URZ, URZ, URZ ;  /* 0x0000003f3f3ff290 */ /* 0x000fe6000fffe03f */
[----:B------:R-:W-:Y:S02]  /*1a340*/  IMAD.MOV.U32 R12, RZ, RZ, R80 ;  /* 0x000000ffff0c7224 */ /* 0x000fe400078e0050 */
[----:B------:R-:W-:Y:S02]  /*1a350*/  IMAD.MOV.U32 R13, RZ, RZ, R81 ;  /* 0x000000ffff0d7224 */ /* 0x000fe400078e0051 */
[----:B---3--:R-:W-:Y:S02]  /*1a360*/  IMAD.MOV.U32 R78, RZ, RZ, R29 ;  /* 0x000000ffff4e7224 */ /* 0x008fe400078e001d */
[----:B------:R-:W-:Y:S02]  /*1a370*/  IMAD.MOV.U32 R29, RZ, RZ, R93 ;  /* 0x000000ffff1d7224 */ /* 0x000fe400078e005d */
[C---:B--2---:R-:W-:Y:S08]  /*1a380*/  HMMA.1688.F32.TF32 R92, R64.reuse, R106, R88 ;  /* 0x0000006a405c723c */ /* 0x044ff00000081058 */
[C---:B------:R-:W-:Y:S11]  /*1a390*/  HMMA.1688.F32.TF32 R88, R64.reuse, R102, R144 ;  /* 0x000000664058723c */ /* 0x040ff60000081090 */
[----:B------:R-:W-:Y:S04]  /*1a3a0*/  @!UPT UIADD3 URZ, URZ, URZ, URZ ;  /* 0x0000003f3f3ff290 */ /* 0x000fe8000fffe03f */
[----:B------:R-:W-:Y:S04]  /*1a3b0*/  STL.64 [R1+0x460], R92 ;  /* 0x0004605c01007387 */ /* 0x000fe80000100a00 */
[----:B------:R-:W-:Y:S05]  /*1a3c0*/  STL.64 [R1+0x468], R94 ;  /* 0x0004685e01007387 */ /* 0x000fea0000100a00 */
[----:B------:R-:W-:Y:S02]  /*1a3d0*/  IMAD.MOV.U32 R21, RZ, RZ, R89 ;  /* 0x000000ffff157224 */ /* 0x000fe400078e0059 */
[----:B------:R-:W-:Y:S01]  /*1a3e0*/  IMAD.MOV.U32 R20, RZ, RZ, R88 ;  /* 0x000000ffff147224 */ /* 0x000fe200078e0058 */
[----:B------:R-:W-:Y:S04]  /*1a3f0*/  STL.64 [R1+0x458], R90 ;  /* 0x0004585a01007387 */ /* 0x000fe80000100a00 */
[----:B------:R-:W-:Y:S04]  /*1a400*/  STL [R1+0x200c], R21 ;  /* 0x00200c1501007387 */ /* 0x000fe80000100800 */
[----:B------:R-:W-:Y:S04]  /*1a410*/  STL [R1+0x2008], R20 ;  /* 0x0020081401007387 */ /* 0x000fe80000100800 */
[----:B------:R-:W-:Y:S04]  /*1a420*/  STL.64 [R1+0x510], R84 ;  /* 0x0005105401007387 */ /* 0x000fe80000100a00 */
[----:B------:R-:W-:Y:S04]  /*1a430*/  STL.64 [R1+0x518], R86 ;  /* 0x0005185601007387 */ /* 0x000fe80000100a00 */
[----:B------:R2:W-:Y:S02]  /*1a440*/  STL.64 [R1+0x5e8], R82 ;  /* 0x0005e85201007387 */ /* 0x0005e40000100a00 */
[C---:B--2---:R-:W-:Y:S08]  /*1a450*/  HMMA.1688.F32.TF32 R80, R64.reuse, R26, R76 ;  /* 0x0000001a4050723c */ /* 0x044ff0000008104c */
[C---:B------:R-:W-:Y:S01]  /*1a460*/  HMMA.1688.F32.TF32 R76, R64.reuse, R22, R140 ;  /* 0x00000016404c723c */ /* 0x040fe2000008108c */
[----:B------:R-:W-:Y:S04]  /*1a470*/  STL [R1+0x1f90], R13 ;  /* 0x001f900d01007387 */ /* 0x000fe80000100800 */
[----:B------:R-:W-:Y:S03]  /*1a480*/  STL [R1+0x1f8c], R12 ;  /* 0x001f8c0c01007387 */ /* 0x000fe60000100800 */
[C---:B------:R-:W-:Y:S07]  /*1a490*/  HMMA.1688.F32.TF32 R84, R64.reuse, R18, R196 ;  /* 0x000000124054723c */ /* 0x040fee00000810c4 */
[----:B------:R-:W-:Y:S04]  /*1a4a0*/  STL.64 [R1+0x6d0], R80 ;  /* 0x0006d05001007387 */ /* 0x000fe80000100a00 */
[----:B------:R2:W-:Y:S04]  /*1a4b0*/  STL.64 [R1+0x6d8], R82 ;  /* 0x0006d85201007387 */ /* 0x0005e80000100a00 */
[----:B------:R-:W-:Y:S04]  /*1a4c0*/  STL.64 [R1+0x730], R76 ;  /* 0x0007304c01007387 */ /* 0x000fe80000100a00 */
[----:B------:R3:W-:Y:S01]  /*1a4d0*/  STL.64 [R1+0x738], R78 ;  /* 0x0007384e01007387 */ /* 0x0007e20000100a00 */
[C---:B--2---:R-:W-:Y:S08]  /*1a4e0*/  HMMA.1688.F32.TF32 R80, R64.reuse, R14, R72 ;  /* 0x0000000e4050723c */ /* 0x044ff00000081048 */
[C---:B---3--:R-:W-:Y:S01]  /*1a4f0*/  HMMA.1688.F32.TF32 R76, R64.reuse, R54, R152 ;  /* 0x00000036404c723c */ /* 0x048fe20000081098 */
[----:B------:R-:W-:Y:S04]  /*1a500*/  STL.64 [R1+0x930], R84 ;  /* 0x0009305401007387 */ /* 0x000fe80000100a00 */
[----:B------:R-:W-:Y:S03]  /*1a510*/  STL.64 [R1+0x938], R86 ;  /* 0x0009385601007387 */ /* 0x000fe60000100a00 */
[C---:B------:R-:W-:Y:S07]  /*1a520*/  HMMA.1688.F32.TF32 R72, R64.reuse, R50, R200 ;  /* 0x000000324048723c */ /* 0x040fee00000810c8 */
[----:B------:R-:W-:Y:S04]  /*1a530*/  STL.64 [R1+0x9e0], R80 ;  /* 0x0009e05001007387 */ /* 0x000fe80000100a00 */
[----:B------:R2:W-:Y:S04]  /*1a540*/  STL.64 [R1+0x9e8], R82 ;  /* 0x0009e85201007387 */ /* 0x0005e80000100a00 */
[----:B------:R-:W-:Y:S04]  /*1a550*/  STL.64 [R1+0xbe0], R76 ;  /* 0x000be04c01007387 */ /* 0x000fe80000100a00 */
[----:B------:R3:W-:Y:S01]  /*1a560*/  STL.64 [R1+0xbe8], R78 ;  /* 0x000be84e01007387 */ /* 0x0007e20000100a00 */
[C---:B--2---:R-:W-:Y:S08]  /*1a570*/  HMMA.1688.F32.TF32 R80, R64.reuse, R46, R120 ;  /* 0x0000002e4050723c */ /* 0x044ff00000081078 */
[C---:B---3--:R-:W-:Y:S01]  /*1a580*/  HMMA.1688.F32.TF32 R76, R64.reuse, R42, R124 ;  /* 0x0000002a404c723c */ /* 0x048fe2000008107c */
[----:B------:R2:W-:Y:S04]  /*1a590*/  STL.64 [R1+0xc80], R72 ;  /* 0x000c804801007387 */ /* 0x0005e80000100a00 */
[----:B------:R3:W-:Y:S04]  /*1a5a0*/  STL.64 [R1+0xc88], R74 ;  /* 0x000c884a01007387 */ /* 0x0007e80000100a00 */
[----:B--2---:R-:W2:Y:S06]  /*1a5b0*/  LDL.LU R72, [R1+0x560] ;  /* 0x0005600001487983 */ /* 0x004eac0000300800 */
[----:B------:R4:W-:Y:S04]  /*1a5c0*/  STL.64 [R1+0x10d0], R80 ;  /* 0x0010d05001007387 */ /* 0x0009e80000100a00 */
[----:B------:R1:W-:Y:S04]  /*1a5d0*/  STL.64 [R1+0x10d8], R82 ;  /* 0x0010d85201007387 */ /* 0x0003e80000100a00 */
[----:B------:R1:W-:Y:S04]  /*1a5e0*/  STL.64 [R1+0x10c0], R76 ;  /* 0x0010c04c01007387 */ /* 0x0003e80000100a00 */
[----:B------:R1:W-:Y:S04]  /*1a5f0*/  STL.64 [R1+0x10c8], R78 ;  /* 0x0010c84e01007387 */ /* 0x0003e80000100a00 */
        /* <DEDUP_REMOVED lines=9> */
[----:B-1----:R-:W4:Y:S04]  /*1a690*/  LDL.LU R82, [R1+0xc48] ;  /* 0x000c480001527983 */ /* 0x002f280000300800 */
[----:B------:R-:W4:Y:S04]  /*1a6a0*/  LDL.LU R83, [R1+0xc4c] ;  /* 0x000c4c0001537983 */ /* 0x000f280000300800 */
        /* <DEDUP_REMOVED lines=17> */
[----:B------:R-:W2:Y:S01]  /*1a7c0*/  LDL.LU R201, [R1+0x284] ;  /* 0x0002840001c97983 */ /* 0x000ea20000300800 */
[C---:B------:R-:W-:Y:S08]  /*1a7d0*/  HMMA.1688.F32.TF32 R92, R64.reuse, R38, R128 ;  /* 0x00000026405c723c */ /* 0x040ff00000081080 */
[----:B------:R-:W-:Y:S01]  /*1a7e0*/  HMMA.1688.F32.TF32 R88, R64, R10, R204 ;  /* 0x0000000a4058723c */ /* 0x000fe200000810cc */
[----:B------:R-:W-:Y:S01]  /*1a7f0*/  IMAD.MOV.U32 R202, RZ, RZ, R25 ;  /* 0x000000ffffca7224 */ /* 0x000fe200078e0019 */
[----:B------:R-:W-:Y:S01]  /*1a800*/  LDS R64, [R2+0x4380] ;  /* 0x0043800002407984 */ /* 0x000fe20000000800 */
[----:B------:R-:W-:-:S03]  /*1a810*/  IMAD.MOV.U32 R203, RZ, RZ, R24 ;  /* 0x000000ffffcb7224 */ /* 0x000fc600078e0018 */
[----:B------:R-:W-:Y:S04]  /*1a820*/  LDS R66, [R2+0x6380] ;  /* 0x0063800002427984 */ /* 0x000fe80000000800 */
[----:B------:R-:W-:Y:S04]  /*1a830*/  LDS R65, [R0+0x4380] ;  /* 0x0043800000417984 */ /* 0x000fe80000000800 */
[----:B------:R-:W1:Y:S04]  /*1a840*/  LDS R67, [R0+0x6380] ;  /* 0x0063800000437984 */ /* 0x000e680000000800 */
[----:B------:R-:W-:Y:S04]  /*1a850*/  STL.64 [R1+0x10b0], R92 ;  /* 0x0010b05c01007387 */ /* 0x000fe80000100a00 */
[----:B------:R-:W-:Y:S04]  /*1a860*/  STL.64 [R1+0x10b8], R94 ;  /* 0x0010b85e01007387 */ /* 0x000fe80000100a00 */
[----:B------:R-:W-:Y:S04]  /*1a870*/  STL.64 [R1+0x1090], R88 ;  /* 0x0010905801007387 */ /* 0x000fe80000100a00 */
[----:B------:R3:W-:Y:S02]  /*1a880*/  STL.64 [R1+0x1098], R90 ;  /* 0x0010985a01007387 */ /* 0x0007e40000100a00 */
[C---:B---3--:R-:W-:Y:S08]  /*1a890*/  HMMA.1688.F32.TF32 R88, R68.reuse, R138, R196 ;  /* 0x0000008a4458723c */ /* 0x048ff000000810c4 */
[C---:B----4-:R-:W-:Y:S08]  /*1a8a0*/  HMMA.1688.F32.TF32 R80, R68.reuse, R106, R80 ;  /* 0x0000006a4450723c */ /* 0x050ff00000081050 */
[----:B--2---:R-:W-:Y:S08]  /*1a8b0*/  HMMA.1688.F32.TF32 R84, R68, R134, R84 ;  /* 0x000000864454723c */ /* 0x004ff00000081054 */
[----:B------:R-:W-:-:S02]  /*1a8c0*/  IMAD.MOV.U32 R195, RZ, RZ, R89 ;  /* 0x000000ffffc37224 */ /* 0x000fc400078e0059 */
[----:B------:R-:W-:Y:S01]  /*1a8d0*/  IMAD.MOV.U32 R194, RZ, RZ, R90 ;  /* 0x000000ffffc27224 */ /* 0x000fe200078e005a */
[----:B------:R-:W-:Y:S01]  /*1a8e0*/  HMMA.1688.F32.TF32 R76, R68, R102, R76 ;  /* 0x00000066444c723c */ /* 0x000fe2000008104c */
[----:B------:R-:W-:Y:S01]  /*1a8f0*/  IMAD.MOV.U32 R193, RZ, RZ, R91 ;  /* 0x000000ffffc17224 */ /* 0x000fe200078e005b */
[----:B------:R-:W-:Y:S02]  /*1a900*/  MOV R196, R88 ;  /* 0x0000005800c47202 */ /* 0x000fe40000000f00 */
[----:B------:R-:W-:Y:S04]  /*1a910*/  STL.64 [R1+0x20a0], R194 ;  /* 0x0020a0c201007387 */ /* 0x000fe80000100a00 */
[----:B------:R-:W-:Y:S04]  /*1a920*/  STL.64 [R1+0x2098], R192 ;  /* 0x002098c001007387 */ /* 0x000fe80000100a00 */
[----:B------:R-:W-:Y:S04]  /*1a930*/  STL [R1+0x2090], R196 ;  /* 0x002090c401007387 */ /* 0x000fe80000100800 */
[----:B------:R-:W-:Y:S04]  /*1a940*/  STL.64 [R1+0x308], R86 ;  /* 0x0003085601007387 */ /* 0x000fe80000100a00 */
[----:B------:R-:W-:Y:S04]  /*1a950*/  STL.64 [R1+0x310], R80 ;  /* 0x0003105001007387 */ /* 0x000fe80000100a00 */
[----:B------:R-:W-:Y:S01]  /*1a960*/  STL.64 [R1+0x318], R82 ;  /* 0x0003185201007387 */ /* 0x000fe20000100a00 */
[----:B------:R-:W-:-:S02]  /*1a970*/  IMAD.MOV.U32 R16, RZ, RZ, R76 ;  /* 0x000000ffff107224 */ /* 0x000fc400078e004c */
[----:B------:R-:W-:Y:S01]  /*1a980*/  IMAD.MOV.U32 R17, RZ, RZ, R77 ;  /* 0x000000ffff117224 */ /* 0x000fe200078e004d */
[----:B------:R2:W-:Y:S01]  /*1a990*/  STL.64 [R1+0x338], R78 ;  /* 0x0003384e01007387 */ /* 0x0005e20000100a00 */
[C---:B------:R-:W-:Y:S08]  /*1a9a0*/  HMMA.1688.F32.TF32 R72, R68.reuse, R30, R72 ;  /* 0x0000001e4448723c */ /* 0x040ff00000081048 */
[----:B--2---:R-:W-:Y:S01]  /*1a9b0*/  HMMA.1688.F32.TF32 R76, R68, R34, R140 ;  /* 0x00000022444c723c */ /* 0x004fe2000008108c */
[----:B------:R-:W-:Y:S04]  /*1a9c0*/  STL [R1+0x1fbc], R17 ;  /* 0x001fbc1101007387 */ /* 0x000fe80000100800 */
[----:B------:R-:W-:Y:S11]  /*1a9d0*/  STL [R1+0x1fb8], R16 ;  /* 0x001fb81001007387 */ /* 0x000ff60000100800 */
[----:B------:R-:W-:-:S02]  /*1a9e0*/  IMAD.MOV.U32 R8, RZ, RZ, R72 ;  /* 0x000000ffff087224 */ /* 0x000fc400078e0048 */
[----:B------:R-:W-:-:S05]  /*1a9f0*/  IMAD.MOV.U32 R9, RZ, RZ, R73 ;  /* 0x000000ffff097224 */ /* 0x000fca00078e0049 */
[----:B------:R-:W-:Y:S04]  /*1aa00*/  STL.64 [R1+0x340], R76 ;  /* 0x0003404c01007387 */ /* 0x000fe80000100a00 */
[----:B------:R2:W-:Y:S04]  /*1aa10*/  STL.64 [R1+0x348], R78 ;  /* 0x0003484e01007387 */ /* 0x0005e80000100a00 */
[----:B------:R3:W-:Y:S01]  /*1aa20*/  STL.64 [R1+0x4a8], R74 ;  /* 0x0004a84a01007387 */ /* 0x0007e20000100a00 */
[C---:B--2---:R-:W-:Y:S08]  /*1aa30*/  HMMA.1688.F32.TF32 R76, R68.reuse, R26, R152 ;  /* 0x0000001a444c723c */ /* 0x044ff00000081098 */
[----:B---3--:R-:W-:Y:S01]  /*1aa40*/  HMMA.1688.F32.TF32 R72, R68, R22, R200 ;  /* 0x000000164448723c */ /* 0x008fe200000810c8 */
[----:B------:R-:W-:Y:S04]  /*1aa50*/  STL [R1+0x1f88], R9 ;  /* 0x001f880901007387 */ /* 0x000fe80000100800 */
[----:B------:R-:W-:Y:S04]  /*1aa60*/  STL [R1+0x1f84], R8 ;  /* 0x001f840801007387 */ /* 0x000fe80000100800 */
[----:B------:R-:W2:Y:S06]  /*1aa70*/  LDL.LU R152, [R1+0x3e0] ;  /* 0x0003e00001987983 */ /* 0x000eac0000300800 */
[----:B------:R-:W-:Y:S04]  /*1aa80*/  STL.64 [R1+0x590], R76 ;  /* 0x0005904c01007387 */ /* 0x000fe80000100a00 */
[----:B------:R-:W-:Y:S04]  /*1aa90*/  STL.64 [R1+0x598], R78 ;  /* 0x0005984e01007387 */ /* 0x000fe80000100a00 */
[----:B------:R3:W-:Y:S04]  /*1aaa0*/  STL.64 [R1+0x690], R72 ;  /* 0x0006904801007387 */ /* 0x0007e80000100a00 */
[----:B------:R4:W-:Y:S04]  /*1aab0*/  STL.64 [R1+0x698], R74 ;  /* 0x0006984a01007387 */ /* 0x0009e80000100a00 */
[----:B------:R-:W2:Y:S04]  /*1aac0*/  LDL.LU R153, [R1+0x3e4] ;  /* 0x0003e40001997983 */ /* 0x000ea80000300800 */
[----:B------:R-:W2:Y:S04]  /*1aad0*/  LDL.LU R154, [R1+0x3e8] ;  /* 0x0003e800019a7983 */ /* 0x000ea80000300800 */
[----:B------:R-:W2:Y:S04]  /*1aae0*/  LDL.LU R155, [R1+0x3ec] ;  /* 0x0003ec00019b7983 */ /* 0x000ea80000300800 */
[----:B------:R-:W2:Y:S04]  /*1aaf0*/  LDL.LU R92, [R1] ;  /* 0x00000000015c7983 */ /* 0x000ea80000300800 */
[----:B------:R-:W2:Y:S04]  /*1ab00*/  LDL.LU R93, [R1+0x4] ;  /* 0x00000400015d7983 */ /* 0x000ea80000300800 */
[----:B------:R-:W2:Y:S04]  /*1ab10*/  LDL.LU R94, [R1+0x8] ;  /* 0x00000800015e7983 */ /* 0x000ea80000300800 */
[----:B------:R-:W2:Y:S04]  /*1ab20*/  LDL.LU R95, [R1+0xc] ;  /* 0x00000c00015f7983 */ /* 0x000ea80000300800 */
[----:B------:R-:W2:Y:S04]  /*1ab30*/  LDL.LU R96, [R1+0x1a0] ;  /* 0x0001a00001607983 */ /* 0x000ea80000300800 */
[----:B------:R-:W2:Y:S04]  /*1ab40*/  LDL.LU R97, [R1+0x1a4] ;  /* 0x0001a40001617983 */ /* 0x000ea80000300800 */
[----:B------:R-:W2:Y:S04]  /*1ab50*/  LDL.LU R98, [R1+0x1a8] ;  /* 0x0001a80001627983 */ /* 0x000ea80000300800 */
[----:B------:R-:W2:Y:S04]  /*1ab60*/  LDL.LU R99, [R1+0x1ac] ;  /* 0x0001ac0001637983 */ /* 0x000ea80000300800 */
[----:B---3--:R-:W3:Y:S04]  /*1ab70*/  LDL.LU R72, [R1+0x540] ;  /* 0x0005400001487983 */ /* 0x008ee80000300800 */
[----:B------:R-:W3:Y:S04]  /*1ab80*/  LDL.LU R73, [R1+0x544] ;  /* 0x0005440001497983 */ /* 0x000ee80000300800 */
[----:B----4-:R-:W3:Y:S04]  /*1ab90*/  LDL.LU R74, [R1+0x548] ;  /* 0x00054800014a7983 */ /* 0x010ee80000300800 */
[----:B------:R-:W3:Y:S04]  /*1aba0*/  LDL.LU R75, [R1+0x54c] ;  /* 0x00054c00014b7983 */ /* 0x000ee80000300800 */
[----:B------:R-:W4:Y:S04]  /*1abb0*/  LDL.LU R140, [R1+0x680] ;  /* 0x00068000018c7983 */ /* 0x000f280000300800 */
[----:B------:R-:W4:Y:S04]  /*1abc0*/  LDL.LU R141, [R1+0x684] ;  /* 0x00068400018d7983 */ /* 0x000f280000300800 */
[----:B------:R-:W4:Y:S04]  /*1abd0*/  LDL.LU R142, [R1+0x688] ;  /* 0x00068800018e7983 */ /* 0x000f280000300800 */
[----:B------:R-:W4:Y:S04]  /*1abe0*/  LDL.LU R143, [R1+0x68c] ;  /* 0x00068c00018f7983 */ /* 0x000f280000300800 */
[----:B------:R-:W3:Y:S04]  /*1abf0*/  LDL.LU R88, [R1+0xfd0] ;  /* 0x000fd00001587983 */ /* 0x000ee80000300800 */
[----:B------:R-:W3:Y:S04]  /*1ac00*/  LDL.LU R89, [R1+0xfd4] ;  /* 0x000fd40001597983 */ /* 0x000ee80000300800 */
[----:B------:R-:W3:Y:S04]  /*1ac10*/  LDL.LU R90, [R1+0xfd8] ;  /* 0x000fd800015a7983 */ /* 0x000ee80000300800 */
[----:B------:R-:W3:Y:S01]  /*1ac20*/  LDL.LU R91, [R1+0xfdc] ;  /* 0x000fdc00015b7983 */ /* 0x000ee20000300800 */
[----:B------:R-:W-:-:S02]  /*1ac30*/  IMAD.MOV.U32 R24, RZ, RZ, R84 ;  /* 0x000000ffff187224 */ /* 0x000fc400078e0054 */
[----:B------:R-:W-:Y:S01]  /*1ac40*/  IMAD.MOV.U32 R25, RZ, RZ, R85 ;  /* 0x000000ffff197224 */ /* 0x000fe200078e0055 */
        /* <DEDUP_REMOVED lines=20> */
[-C--:B------:R-:W-:Y:S08]  /*1ad90*/  HMMA.1688.F32.TF32 R108, R68, R54.reuse, R248 ;  /* 0x00000036446c723c */ /* 0x080ff000000810f8 */
[----:B-1----:R-:W-:Y:S08]  /*1ada0*/  HMMA.1688.F32.TF32 R56, R64, R54, R56 ;  /* 0x000000364038723c */ /* 0x002ff00000081038 */
[C---:B--2---:R-:W-:Y:S08]  /*1adb0*/  HMMA.1688.F32.TF32 R92, R68.reuse, R14, R92 ;  /* 0x0000000e445c723c */ /* 0x044ff0000008105c */
[C---:B------:R-:W-:Y:S11]  /*1adc0*/  HMMA.1688.F32.TF32 R96, R68.reuse, R18, R96 ;  /* 0x000000124460723c */ /* 0x040ff60000081060 */
[----:B------:R-:W-:Y:S11]  /*1add0*/  @!UPT UIADD3 URZ, URZ, URZ, URZ ;  /* 0x0000003f3f3ff290 */ /* 0x000ff6000fffe03f */
[----:B------:R-:W-:Y:S01]  /*1ade0*/  @!UPT UIADD3 URZ, URZ, URZ, URZ ;  /* 0x0000003f3f3ff290 */ /* 0x000fe2000fffe03f */
[----:B------:R-:W-:Y:S04]  /*1adf0*/  STL.64 [R1+0x770], R96 ;  /* 0x0007706001007387 */ /* 0x000fe80000100a00 */
[----:B------:R1:W-:Y:S04]  /*1ae00*/  STL.64 [R1+0x778], R98 ;  /* 0x0007786201007387 */ /* 0x0003e80000100a00 */
[----:B------:R-:W-:Y:S04]  /*1ae10*/  STL.64 [R1+0x920], R92 ;  /* 0x0009205c01007387 */ /* 0x000fe80000100a00 */
[----:B------:R2:W-:Y:S01]  /*1ae20*/  STL.64 [R1+0x928], R94 ;  /* 0x0009285e01007387 */ /* 0x0005e20000100a00 */
[C---:B-1----:R-:W-:Y:S08]  /*1ae30*/  HMMA.1688.F32.TF32 R96, R68.reuse, R50, R244 ;  /* 0x000000324460723c */ /* 0x042ff000000810f4 */
[----:B--2---:R-:W-:Y:S08]  /*1ae40*/  HMMA.1688.F32.TF32 R92, R68, R46, R180 ;  /* 0x0000002e445c723c */ /* 0x004ff000000810b4 */
[----:B---3--:R-:W-:Y:S01]  /*1ae50*/  HMMA.1688.F32.TF32 R88, R64, R138, R88 ;  /* 0x0000008a4058723c */ /* 0x008fe20000081058 */
[----:B------:R-:W-:Y:S04]  /*1ae60*/  STL.64 [R1+0xa10], R108 ;  /* 0x000a106c01007387 */ /* 0x000fe80000100a00 */
[----:B------:R1:W-:Y:S04]  /*1ae70*/  STL.64 [R1+0xa18], R110 ;  /* 0x000a186e01007387 */ /* 0x0003e80000100a00 */
[----:B------:R-:W-:Y:S04]  /*1ae80*/  STL.64 [R1+0xba0], R96 ;  /* 0x000ba06001007387 */ /* 0x000fe80000100a00 */
[----:B------:R2:W-:Y:S01]  /*1ae90*/  STL.64 [R1+0xba8], R98 ;  /* 0x000ba86201007387 */ /* 0x0005e20000100a00 */
[C---:B-1----:R-:W-:Y:S03]  /*1aea0*/  HMMA.1688.F32.TF32 R108, R68.reuse, R42, R208 ;  /* 0x0000002a446c723c */ /* 0x042fe600000810d0 */
[----:B------:R-:W-:Y:S04]  /*1aeb0*/  STL.64 [R1+0xfc0], R92 ;  /* 0x000fc05c01007387 */ /* 0x000fe80000100a00 */
[----:B------:R1:W-:Y:S01]  /*1aec0*/  STL.64 [R1+0xfc8], R94 ;  /* 0x000fc85e01007387 */ /* 0x0003e20000100a00 */
[----:B--2---:R-:W-:Y:S02]  /*1aed0*/  HMMA.1688.F32.TF32 R96, R68, R38, R212 ;  /* 0x000000264460723c */ /* 0x004fe400000810d4 */
[----:B------:R-:W-:Y:S01]  /*1aee0*/  MOV R183, R88 ;  /* 0x0000005800b77202 */ /* 0x000fe20000000f00 */
[----:B------:R-:W-:-:S02]  /*1aef0*/  IMAD.MOV.U32 R182, RZ, RZ, R89 ;  /* 0x000000ffffb67224 */ /* 0x000fc400078e0059 */
[----:B------:R-:W-:Y:S02]  /*1af00*/  IMAD.MOV.U32 R181, RZ, RZ, R90 ;  /* 0x000000ffffb57224 */ /* 0x000fe400078e005a */
[----:B------:R-:W-:Y:S01]  /*1af10*/  IMAD.MOV.U32 R180, RZ, RZ, R91 ;  /* 0x000000ffffb47224 */ /* 0x000fe200078e005b */
[----:B-1----:R-:W-:Y:S01]  /*1af20*/  HMMA.1688.F32.TF32 R92, R68, R10, R216 ;  /* 0x0000000a445c723c */ /* 0x002fe200000810d8 */
[----:B------:R-:W-:Y:S04]  /*1af30*/  LDS R68, [R2+0x4400] ;  /* 0x0044000002447984 */ /* 0x000fe80000000800 */
[----:B------:R-:W-:Y:S03]  /*1af40*/  LDS R70, [R2+0x6400] ;  /* 0x0064000002467984 */ /* 0x000fe60000000800 */
[C---:B----4-:R-:W-:Y:S08]  /*1af50*/  HMMA.1688.F32.TF32 R88, R64.reuse, R134, R144 ;  /* 0x000000864058723c */ /* 0x050ff00000081090 */
        /* <DEDUP_REMOVED lines=10> */
[----:B------:R1:W-:Y:S01]  /*1b000*/  STL.64 [R1+0x1d8], R90 ;  /* 0x0001d85a01007387 */ /* 0x0003e20000100a00 */
[----:B------:R-:W-:-:S02]  /*1b010*/  IMAD.MOV.U32 R17, RZ, RZ, R86 ;  /* 0x000000ffff117224 */ /* 0x000fc400078e0056 */
[----:B------:R-:W-:Y:S01]  /*1b020*/  IMAD.MOV.U32 R16, RZ, RZ, R87 ;  /* 0x000000ffff107224 */ /* 0x000fe200078e0057 */
[----:B------:R2:W-:Y:S04]  /*1b030*/  STL.64 [R1+0x1c0], R84 ;  /* 0x0001c05401007387 */ /* 0x0005e80000100a00 */
[----:B------:R-:W-:Y:S01]  /*1b040*/  LDS R69, [R0+0x4400] ;  /* 0x0044000000457984 */ /* 0x000fe20000000800 */
[C---:B-1----:R-:W-:Y:S03]  /*1b050*/  HMMA.1688.F32.TF32 R88, R64.reuse, R102, R80 ;  /* 0x000000664058723c */ /* 0x042fe60000081050 */
[----:B------:R-:W1:Y:S05]  /*1b060*/  LDS R71, [R0+0x6400] ;  /* 0x0064000000477984 */ /* 0x000e6a0000000800 */
[C---:B------:R-:W-:Y:S08]  /*1b070*/  HMMA.1688.F32.TF32 R80, R64.reuse, R34, R76 ;  /* 0x000000224050723c */ /* 0x040ff0000008104c */
[C---:B--2---:R-:W-:Y:S08]  /*1b080*/  HMMA.1688.F32.TF32 R84, R64.reuse, R30, R140 ;  /* 0x0000001e4054723c */ /* 0x044ff0000008108c */
[C---:B------:R-:W-:Y:S01]  /*1b090*/  HMMA.1688.F32.TF32 R76, R64.reuse, R26, R72 ;  /* 0x0000001a404c723c */ /* 0x040fe20000081048 */
[----:B------:R-:W-:Y:S04]  /*1b0a0*/  STL [R1+0x1fc4], R16 ;  /* 0x001fc41001007387 */ /* 0x000fe80000100800 */
[----:B------:R-:W-:Y:S04]  /*1b0b0*/  STL [R1+0x1fc0], R17 ;  /* 0x001fc01101007387 */ /* 0x000fe80000100800 */
[----:B------:R-:W-:Y:S04]  /*1b0c0*/  STL.64 [R1+0x250], R88 ;  /* 0x0002505801007387 */ /* 0x000fe80000100a00 */
[----:B------:R-:W-:Y:S04]  /*1b0d0*/  STL.64 [R1+0x258], R90 ;  /* 0x0002585a01007387 */ /* 0x000fe80000100a00 */
[----:B------:R-:W-:Y:S01]  /*1b0e0*/  STL.64 [R1+0x240], R80 ;  /* 0x0002405001007387 */ /* 0x000fe20000100a00 */
[C---:B------:R-:W-:Y:S03]  /*1b0f0*/  HMMA.1688.F32.TF32 R72, R64.reuse, R18, R200 ;  /* 0x000000124048723c */ /* 0x040fe600000810c8 */
[----:B------:R2:W-:Y:S04]  /*1b100*/  STL.64 [R1+0x248], R82 ;  /* 0x0002485201007387 */ /* 0x0005e80000100a00 */
[----:B------:R-:W-:Y:S04]  /*1b110*/  STL.64 [R1+0x260], R84 ;  /* 0x0002605401007387 */ /* 0x000fe80000100a00 */
[----:B------:R-:W-:Y:S01]  /*1b120*/  STL.64 [R1+0x268], R86 ;  /* 0x0002685601007387 */ /* 0x000fe20000100a00 */
[C---:B--2---:R-:W-:Y:S03]  /*1b130*/  HMMA.1688.F32.TF32 R80, R64.reuse, R22, R152 ;  /* 0x000000164050723c */ /* 0x044fe60000081098 */
[----:B------:R-:W-:Y:S04]  /*1b140*/  STL.64 [R1+0x280], R76 ;  /* 0x0002804c01007387 */ /* 0x000fe80000100a00 */
[----:B------:R2:W-:Y:S02]  /*1b150*/  STL.64 [R1+0x288], R78 ;  /* 0x0002884e01007387 */ /* 0x0005e40000100a00 */
[C---:B--2---:R-:W-:Y:S11]  /*1b160*/  HMMA.1688.F32.TF32 R76, R64.reuse, R14, R240 ;  /* 0x0000000e404c723c */ /* 0x044ff600000810f0 */
[----:B------:R-:W-:Y:S03]  /*1b170*/  @!UPT UIADD3 URZ, URZ, URZ, URZ ;  /* 0x0000003f3f3ff290 */ /* 0x000fe6000fffe03f */
[----:B------:R-:W-:Y:S04]  /*1b180*/  STL.64 [R1+0x580], R80 ;  /* 0x0005805001007387 */ /* 0x000fe80000100a00 */
[----:B------:R-:W-:Y:S04]  /*1b190*/  STL.64 [R1+0x588], R82 ;  /* 0x0005885201007387 */ /* 0x000fe80000100a00 */
[----:B------:R-:W-:Y:S04]  /*1b1a0*/  STL.64 [R1+0x600], R72 ;  /* 0x0006004801007387 */ /* 0x000fe80000100a00 */
[----:B------:R2:W-:Y:S04]  /*1b1b0*/  STL.64 [R1+0x608], R74 ;  /* 0x0006084a01007387 */ /* 0x0005e80000100a00 */
[----:B------:R-:W-:Y:S04]  /*1b1c0*/  STL.64 [R1+0x760], R76 ;  /* 0x0007604c01007387 */ /* 0x000fe80000100a00 */
[----:B------:R-:W-:Y:S01]  /*1b1d0*/  STL.64 [R1+0x768], R78 ;  /* 0x0007684e01007387 */ /* 0x000fe20000100a00 */
[C---:B--2---:R-:W-:Y:S03]  /*1b1e0*/  HMMA.1688.F32.TF32 R72, R64.reuse, R50, R60 ;  /* 0x000000324048723c */ /* 0x044fe6000008103c */
[----:B------:R-:W-:Y:S04]  /*1b1f0*/  STL.64 [R1+0x940], R56 ;  /* 0x0009403801007387 */ /* 0x000fe80000100a00 */
[----:B------:R2:W-:Y:S01]  /*1b200*/  STL.64 [R1+0x948], R58 ;  /* 0x0009483a01007387 */ /* 0x0005e20000100a00 */
[C---:B------:R-:W-:Y:S08]  /*1b210*/  HMMA.1688.F32.TF32 R60, R64.reuse, R46, R176 ;  /* 0x0000002e403c723c */ /* 0x040ff000000810b0 */
[C---:B--2---:R-:W-:Y:S07]  /*1b220*/  HMMA.1688.F32.TF32 R56, R64.reuse, R42, R220 ;  /* 0x0000002a4038723c */ /* 0x044fee00000810dc */
[----:B------:R2:W-:Y:S04]  /*1b230*/  STL.64 [R1+0x9f0], R72 ;  /* 0x0009f04801007387 */ /* 0x0005e80000100a00 */
[----:B------:R3:W-:Y:S04]  /*1b240*/  STL.64 [R1+0x9f8], R74 ;  /* 0x0009f84a01007387 */ /* 0x0007e80000100a00 */
[----:B------:R-:W4:Y:S04]  /*1b250*/  LDL.LU R152, [R1+0x230] ;  /* 0x0002300001987983 */ /* 0x000f280000300800 */
[----:B------:R-:W-:Y:S04]  /*1b260*/  STL.64 [R1+0xe70], R60 ;  /* 0x000e703c01007387 */ /* 0x000fe80000100a00 */
[----:B------:R-:W-:Y:S04]  /*1b270*/  STL.64 [R1+0xe78], R62 ;  /* 0x000e783e01007387 */ /* 0x000fe80000100a00 */
[----:B------:R-:W-:Y:S04]  /*1b280*/  STL.64 [R1+0xe60], R56 ;  /* 0x000e603801007387 */ /* 0x000fe80000100a00 */
[----:B------:R1:W-:Y:S04]  /*1b290*/  STL.64 [R1+0xe68], R58 ;  /* 0x000e683a01007387 */ /* 0x0003e80000100a00 */
[----:B------:R-:W4:Y:S04]  /*1b2a0*/  LDL.LU R153, [R1+0x234] ;  /* 0x0002340001997983 */ /* 0x000f280000300800 */
[----:B------:R-:W4:Y:S04]  /*1b2b0*/  LDL.LU R154, [R1+0x238] ;  /* 0x00023800019a7983 */ /* 0x000f280000300800 */
[----:B------:R-:W4:Y:S04]  /*1b2c0*/  LDL.LU R155, [R1+0x23c] ;  /* 0x00023c00019b7983 */ /* 0x000f280000300800 */
[----:B--2---:R-:W2:Y:S04]  /*1b2d0*/  LDL.LU R72, [R1+0x380] ;  /* 0x0003800001487983 */ /* 0x004ea80000300800 */
[----:B------:R-:W2:Y:S04]  /*1b2e0*/  LDL.LU R73, [R1+0x384] ;  /* 0x0003840001497983 */ /* 0x000ea80000300800 */
[----:B---3--:R-:W2:Y:S04]  /*1b2f0*/  LDL.LU R74, [R1+0x388] ;  /* 0x00038800014a7983 */ /* 0x008ea80000300800 */
[----:B------:R-:W2:Y:S04]  /*1b300*/  LDL.LU R75, [R1+0x38c] ;  /* 0x00038c00014b7983 */ /* 0x000ea80000300800 */
[----:B------:R-:W3:Y:S04]  /*1b310*/  LDL.LU R80, [R1+0x810] ;  /* 0x0008100001507983 */ /* 0x000ee80000300800 */
[----:B------:R-:W3:Y:S04]  /*1b320*/  LDL.LU R81, [R1+0x814] ;  /* 0x0008140001517983 */ /* 0x000ee80000300800 */
[----:B------:R-:W3:Y:S04]  /*1b330*/  LDL.LU R82, [R1+0x818] ;  /* 0x0008180001527983 */ /* 0x000ee80000300800 */
[----:B------:R-:W3:Y:S04]  /*1b340*/  LDL.LU R83, [R1+0x81c] ;  /* 0x00081c0001537983 */ /* 0x000ee80000300800 */
        /* <DEDUP_REMOVED lines=32> */
[C---:B------:R-:W-:Y:S03]  /*1b550*/  HMMA.1688.F32.TF32 R108, R64.reuse, R38, R224 ;  /* 0x00000026406c723c */ /* 0x040fe600000810e0 */
[----:B------:R-:W-:Y:S04]  /*1b560*/  LDS R60, [R2+0x4480] ;  /* 0x00448000023c7984 */ /* 0x000fe80000000800 */
[----:B------:R-:W-:Y:S01]  /*1b570*/  LDS R62, [R2+0x6480] ;  /* 0x00648000023e7984 */ /* 0x000fe20000000800 */
[----:B-1----:R-:W-:Y:S03]  /*1b580*/  HMMA.1688.F32.TF32 R56, R64, R10, R228 ;  /* 0x0000000a4038723c */ /* 0x002fe600000810e4 */
[----:B------:R-:W-:Y:S04]  /*1b590*/  LDS R61, [R0+0x4480] ;  /* 0x00448000003d7984 */ /* 0x000fe80000000800 */
[----:B------:R-:W1:Y:S08]  /*1b5a0*/  LDS R63, [R0+0x6480] ;  /* 0x00648000003f7984 */ /* 0x000e700000000800 */
[----:B------:R-:W-:Y:S04]  /*1b5b0*/  STL.64 [R1+0xe50], R108 ;  /* 0x000e506c01007387 */ /* 0x000fe80000100a00 */
[----:B------:R-:W-:Y:S04]  /*1b5c0*/  STL.64 [R1+0xe58], R110 ;  /* 0x000e586e01007387 */ /* 0x000fe80000100a00 */
[----:B------:R-:W-:Y:S04]  /*1b5d0*/  STL.64 [R1+0xe40], R56 ;  /* 0x000e403801007387 */ /* 0x000fe80000100a00 */
[----:B------:R2:W-:Y:S02]  /*1b5e0*/  STL.64 [R1+0xe48], R58 ;  /* 0x000e483a01007387 */ /* 0x0005e40000100a00 */
[C---:B--2---:R-:W-:Y:S11]  /*1b5f0*/  HMMA.1688.F32.TF32 R56, R68.reuse, R138, R96 ;  /* 0x0000008a4438723c */ /* 0x044ff60000081060 */
[----:B------:R-:W-:Y:S11]  /*1b600*/  @!UPT UIADD3 URZ, URZ, URZ, URZ ;  /* 0x0000003f3f3ff290 */ /* 0x000ff6000fffe03f */
[----:B------:R-:W-:Y:S02]  /*1b610*/  @!UPT UIADD3 URZ, URZ, URZ, URZ ;  /* 0x0000003f3f3ff290 */ /* 0x000fe4000fffe03f */
[----:B------:R-:W-:Y:S02]  /*1b620*/  IMAD.MOV.U32 R179, RZ, RZ, R56 ;  /* 0x000000ffffb37224 */ /* 0x000fe400078e0038 */
[----:B------:R-:W-:Y:S02]  /*1b630*/  IMAD.MOV.U32 R178, RZ, RZ, R57 ;  /* 0x000000ffffb27224 */ /* 0x000fe400078e0039 */
[----:B------:R-:W-:Y:S02]  /*1b640*/  IMAD.MOV.U32 R177, RZ, RZ, R58 ;  /* 0x000000ffffb17224 */ /* 0x000fe400078e003a */
[----:B------:R-:W-:Y:S02]  /*1b650*/  IMAD.MOV.U32 R176, RZ, RZ, R59 ;  /* 0x000000ffffb07224 */ /* 0x000fe400078e003b */
[C---:B---3--:R-:W-:Y:S01]  /*1b660*/  HMMA.1688.F32.TF32 R56, R68.reuse, R134, R92 ;  /* 0x000000864438723c */ /* 0x048fe2000008105c */
[----:B------:R-:W-:Y:S04]  /*1b670*/  STL.64 [R1+0x20c0], R178 ;  /* 0x0020c0b201007387 */ /* 0x000fe80000100a00 */
[----:B------:R-:W-:Y:S11]  /*1b680*/  STL.64 [R1+0x20b8], R176 ;  /* 0x0020b8b001007387 */ /* 0x000ff60000100a00 */
[----:B------:R-:W-:Y:S07]  /*1b690*/  @!UPT UIADD3 URZ, URZ, URZ, URZ ;  /* 0x0000003f3f3ff290 */ /* 0x000fee000fffe03f */
[----:B------:R2:W-:Y:S01]  /*1b6a0*/  STL.64 [R1+0x100], R56 ;  /* 0x0001003801007387 */ /* 0x0005e20000100a00 */
[----:B------:R-:W-:Y:S01]  /*1b6b0*/  MOV R21, R58 ;  /* 0x0000003a00157202 */ /* 0x000fe20000000f00 */
[----:B------:R-:W-:Y:S02]  /*1b6c0*/  IMAD.MOV.U32 R20, RZ, RZ, R59 ;  /* 0x000000ffff147224 */ /* 0x000fe400078e003b */
[C---:B--2---:R-:W-:Y:S08]  /*1b6d0*/  HMMA.1688.F32.TF32 R56, R68.reuse, R106, R88 ;  /* 0x0000006a4438723c */ /* 0x044ff00000081058 */
[C---:B----4-:R-:W-:Y:S08]  /*1b6e0*/  HMMA.1688.F32.TF32 R88, R68.reuse, R102, R144 ;  /* 0x000000664458723c */ /* 0x050ff00000081090 */
[----:B------:R-:W-:Y:S07]  /*1b6f0*/  HMMA.1688.F32.TF32 R64, R68, R34, R84 ;  /* 0x000000224440723c */ /* 0x000fee0000081054 */
[----:B------:R2:W-:Y:S01]  /*1b700*/  STL.64 [R1+0xf0], R56 ;  /* 0x0000f03801007387 */ /* 0x0005e20000100a00 */
[----:B------:R-:W-:-:S02]  /*1b710*/  IMAD.MOV.U32 R16, RZ, RZ, R58 ;  /* 0x000000ffff107224 */ /* 0x000fc400078e003a */
[----:B------:R-:W-:Y:S02]  /*1b720*/  IMAD.MOV.U32 R17, RZ, RZ, R59 ;  /* 0x000000ffff117224 */ /* 0x000fe400078e003b */
[C---:B--2---:R-:W-:Y:S03]  /*1b730*/  HMMA.1688.F32.TF32 R56, R68.reuse, R30, R80 ;  /* 0x0000001e4438723c */ /* 0x044fe60000081050 */
[----:B------:R-:W-:Y:S04]  /*1b740*/  STL.64 [R1+0x180], R88 ;  /* 0x0001805801007387 */ /* 0x000fe80000100a00 */
[----:B------:R-:W-:Y:S04]  /*1b750*/  STL.64 [R1+0x188], R90 ;  /* 0x0001885a01007387 */ /* 0x000fe80000100a00 */
[----:B------:R-:W-:Y:S04]  /*1b760*/  STL.64 [R1+0x170], R64 ;  /* 0x0001704001007387 */ /* 0x000fe80000100a00 */
[----:B------:R2:W-:Y:S08]  /*1b770*/  STL.64 [R1+0x178], R66 ;  /* 0x0001784201007387 */ /* 0x0005f00000100a00 */
[----:B------:R3:W-:Y:S01]  /*1b780*/  STL.64 [R1+0x1a0], R56 ;  /* 0x0001a03801007387 */ /* 0x0007e20000100a00 */
[----:B------:R-:W-:Y:S01]  /*1b790*/  IMAD.MOV.U32 R9, RZ, RZ, R58 ;  /* 0x000000ffff097224 */ /* 0x000fe200078e003a */
[----:B--2---:R-:W-:Y:S01]  /*1b7a0*/  HMMA.1688.F32.TF32 R64, R68, R26, R76 ;  /* 0x0000001a4440723c */ /* 0x004fe2000008104c */
[----:B------:R-:W-:-:S07]  /*1b7b0*/  IMAD.MOV.U32 R8, RZ, RZ, R59 ;  /* 0x000000ffff087224 */ /* 0x000fce00078e003b */
[C---:B---3--:R-:W-:Y:S01]  /*1b7c0*/  HMMA.1688.F32.TF32 R56, R68.reuse, R22, R140 ;  /* 0x000000164438723c */ /* 0x048fe2000008108c */
        /* <DEDUP_REMOVED lines=11> */
[----:B------:R-:W4:Y:S06]  /*1b880*/  LDL.LU R152, [R1+0x490] ;  /* 0x0004900001987983 */ /* 0x000f2c0000300800 */
[----:B------:R-:W-:Y:S04]  /*1b890*/  STL.64 [R1+0x680], R64 ;  /* 0x0006804001007387 */ /* 0x000fe80000100a00 */
[----:B------:R-:W-:Y:S04]  /*1b8a0*/  STL.64 [R1+0x688], R66 ;  /* 0x0006884201007387 */ /* 0x000fe80000100a00 */
[----:B------:R-:W-:Y:S04]  /*1b8b0*/  STL.64 [R1+0x750], R56 ;  /* 0x0007503801007387 */ /* 0x000fe80000100a00 */
[----:B------:R1:W-:Y:S04]  /*1b8c0*/  STL.64 [R1+0x758], R58 ;  /* 0x0007583a01007387 */ /* 0x0003e80000100a00 */
        /* <DEDUP_REMOVED lines=42> */
[----:B------:R-:W2:Y:S01]  /*1bb70*/  LDL.LU R203, [R1+0x3fc] ;  /* 0x0003fc0001cb7983 */ /* 0x000ea20000300800 */
[C---:B-1----:R-:W-:Y:S08]  /*1bb80*/  HMMA.1688.F32.TF32 R56, R68.reuse, R46, R172 ;  /* 0x0000002e4438723c */ /* 0x042ff000000810ac */
[C---:B----4-:R-:W-:Y:S08]  /*1bb90*/  HMMA.1688.F32.TF32 R64, R68.reuse, R50, R96 ;  /* 0x000000324440723c */ /* 0x050ff00000081060 */
[C---:B------:R-:W-:Y:S11]  /*1bba0*/  HMMA.1688.F32.TF32 R96, R68.reuse, R42, R232 ;  /* 0x0000002a4460723c */ /* 0x040ff600000810e8 */
[----:B------:R-:W-:Y:S04]  /*1bbb0*/  @!UPT UIADD3 URZ, URZ, URZ, URZ ;  /* 0x0000003f3f3ff290 */ /* 0x000fe8000fffe03f */
[----:B------:R-:W-:Y:S04]  /*1bbc0*/  STL.64 [R1+0x950], R64 ;  /* 0x0009504001007387 */ /* 0x000fe80000100a00 */
[----:B------:R1:W-:Y:S04]  /*1bbd0*/  STL.64 [R1+0x958], R66 ;  /* 0x0009584201007387 */ /* 0x0003e80000100a00 */
[----:B------:R-:W-:Y:S04]  /*1bbe0*/  STL.64 [R1+0xda0], R56 ;  /* 0x000da03801007387 */ /* 0x000fe80000100a00 */
[----:B------:R4:W-:Y:S01]  /*1bbf0*/  STL.64 [R1+0xda8], R58 ;  /* 0x000da83a01007387 */ /* 0x0009e20000100a00 */
[C---:B-1----:R-:W-:Y:S08]  /*1bc00*/  HMMA.1688.F32.TF32 R64, R68.reuse, R38, R236 ;  /* 0x000000264440723c */ /* 0x042ff000000810ec */
[----:B----4-:R-:W-:Y:S01]  /*1bc10*/  HMMA.1688.F32.TF32 R56, R68, R10, R168 ;  /* 0x0000000a4438723c */ /* 0x010fe200000810a8 */
[----:B------:R-:W-:Y:S04]  /*1bc20*/  STL.64 [R1+0xd90], R96 ;  /* 0x000d906001007387 */ /* 0x000fe80000100a00 */
[----:B------:R-:W-:Y:S03]  /*1bc30*/  STL.64 [R1+0xd98], R98 ;  /* 0x000d986201007387 */ /* 0x000fe60000100a00 */
[C---:B------:R-:W-:Y:S01]  /*1bc40*/  HMMA.1688.F32.TF32 R108, R60.reuse, R138, R92 ;  /* 0x0000008a3c6c723c */ /* 0x040fe2000008105c */
[----:B------:R-:W-:Y:S04]  /*1bc50*/  LDS R68, [R2+0x4500] ;  /* 0x0045000002447984 */ /* 0x000fe80000000800 */
[----:B------:R-:W-:Y:S04]  /*1bc60*/  LDS R70, [R2+0x6500] ;  /* 0x0065000002467984 */ /* 0x000fe80000000800 */
[----:B------:R-:W-:Y:S01]  /*1bc70*/  STL.64 [R1+0xd80], R64 ;  /* 0x000d804001007387 */ /* 0x000fe20000100a00 */
[C---:B------:R-:W-:Y:S03]  /*1bc80*/  HMMA.1688.F32.TF32 R208, R60.reuse, R134, R88 ;  /* 0x000000863cd0723c */ /* 0x040fe60000081058 */
[----:B------:R-:W-:Y:S04]  /*1bc90*/  STL.64 [R1+0xd88], R66 ;  /* 0x000d884201007387 */ /* 0x000fe80000100a00 */
[----:B------:R-:W-:Y:S04]  /*1bca0*/  STL.64 [R1+0xd60], R56 ;  /* 0x000d603801007387 */ /* 0x000fe80000100a00 */
[----:B------:R1:W-:Y:S01]  /*1bcb0*/  STL.64 [R1+0xd68], R58 ;  /* 0x000d683a01007387 */ /* 0x0003e20000100a00 */
[C---:B------:R-:W-:Y:S03]  /*1bcc0*/  HMMA.1688.F32.TF32 R84, R60.reuse, R102, R84 ;  /* 0x000000663c54723c */ /* 0x040fe60000081054 */
[----:B------:R-:W-:Y:S04]  /*1bcd0*/  LDS R69, [R0+0x4500] ;  /* 0x0045000000457984 */ /* 0x000fe80000000800 */
[----:B------:R-:W4:Y:S01]  /*1bce0*/  LDS R71, [R0+0x6500] ;  /* 0x0065000000477984 */ /* 0x000f220000000800 */
[C---:B-1----:R-:W-:Y:S03]  /*1bcf0*/  HMMA.1688.F32.TF32 R56, R60.reuse, R106, R144 ;  /* 0x0000006a3c38723c */ /* 0x042fe60000081090 */
[----:B------:R-:W-:Y:S04]  /*1bd00*/  STL.64 [R1+0x2018], R110 ;  /* 0x0020186e01007387 */ /* 0x000fe80000100a00 */
[----:B------:R-:W-:Y:S04]  /*1bd10*/  STL.64 [R1+0x2010], R108 ;  /* 0x0020106c01007387 */ /* 0x000fe80000100a00 */
[----:B------:R-:W-:Y:S01]  /*1bd20*/  STL.64 [R1+0x1fd0], R210 ;  /* 0x001fd0d201007387 */ /* 0x000fe20000100a00 */
[C---:B------:R-:W-:Y:S03]  /*1bd30*/  HMMA.1688.F32.TF32 R64, R60.reuse, R34, R80 ;  /* 0x000000223c40723c */ /* 0x040fe60000081050 */
[----:B------:R-:W-:Y:S08]  /*1bd40*/  STL.64 [R1+0x1fc8], R208 ;  /* 0x001fc8d001007387 */ /* 0x000ff00000100a00 */
[----:B------:R-:W-:Y:S04]  /*1bd50*/  STL.64 [R1+0x1fe0], R58 ;  /* 0x001fe03a01007387 */ /* 0x000fe80000100a00 */
[----:B------:R1:W-:Y:S02]  /*1bd60*/  STL.64 [R1+0x1fd8], R56 ;  /* 0x001fd83801007387 */ /* 0x0003e40000100a00 */
[----:B-1----:R-:W-:Y:S02]  /*1bd70*/  HMMA.1688.F32.TF32 R56, R60, R30, R76 ;  /* 0x0000001e3c38723c */ /* 0x002fe4000008104c */
[----:B------:R-:W-:Y:S04]  /*1bd80*/  STL.64 [R1+0x10], R84 ;  /* 0x0000105401007387 */ /* 0x000fe80000100a00 */
[----:B------:R-:W-:Y:S04]  /*1bd90*/  STL.64 [R1+0x18], R86 ;  /* 0x0000185601007387 */ /* 0x000fe80000100a00 */
[----:B------:R-:W-:Y:S04]  /*1bda0*/  STL.64 [R1], R64 ;  /* 0x0000004001007387 */ /* 0x000fe80000100a00 */
[----:B------:R-:W-:Y:S09]  /*1bdb0*/  STL.64 [R1+0x8], R66 ;  /* 0x0000084201007387 */ /* 0x000ff20000100a00 */
[----:B------:R3:W-:Y:S01]  /*1bdc0*/  STL [R1+0xec], R59 ;  /* 0x0000ec3b01007387 */ /* 0x0007e20000100800 */
[----:B------:R-:W-:-:S02]  /*1bdd0*/  IMAD.MOV.U32 R9, RZ, RZ, R56 ;  /* 0x000000ffff097224 */ /* 0x000fc400078e0038 */
[----:B------:R-:W-:Y:S02]  /*1bde0*/  IMAD.MOV.U32 R13, RZ, RZ, R57 ;  /* 0x000000ffff0d7224 */ /* 0x000fe400078e0039 */
[----:B------:R-:W-:Y:S02]  /*1bdf0*/  IMAD.MOV.U32 R12, RZ, RZ, R58 ;  /* 0x000000ffff0c7224 */ /* 0x000fe400078e003a */
[C---:B---3--:R-:W-:Y:S01]  /*1be00*/  HMMA.1688.F32.TF32 R56, R60.reuse, R26, R140 ;  /* 0x0000001a3c38723c */ /* 0x048fe2000008108c */
[----:B------:R-:W-:Y:S04]  /*1be10*/  STL [R1+0x1fa4], R9 ;  /* 0x001fa40901007387 */ /* 0x000fe80000100800 */
[----:B------:R-:W-:Y:S03]  /*1be20*/  STL [R1+0x1fa0], R13 ;  /* 0x001fa00d01007387 */ /* 0x000fe60000100800 */
[C---:B--2---:R-:W-:Y:S01]  /*1be30*/  HMMA.1688.F32.TF32 R72, R60.reuse, R22, R72 ;  /* 0x000000163c48723c */ /* 0x044fe20000081048 */
[----:B------:R-:W-:Y:S07]  /*1be40*/  STL [R1+0x1f9c], R12 ;  /* 0x001f9c0c01007387 */ /* 0x000fee0000100800 */
[C---:B------:R-:W-:Y:S07]  /*1be50*/  HMMA.1688.F32.TF32 R64, R60.reuse, R18, R152 ;  /* 0x000000123c40723c */ /* 0x040fee0000081098 */
[----:B------:R-:W-:Y:S04]  /*1be60*/  STL.64 [R1+0xd0], R56 ;  /* 0x0000d03801007387 */ /* 0x000fe80000100a00 */
[----:B------:R1:W-:Y:S02]  /*1be70*/  STL.64 [R1+0xd8], R58 ;  /* 0x0000d83a01007387 */ /* 0x0003e40000100a00 */
[C---:B-1----:R-:W-:Y:S02]  /*1be80*/  HMMA.1688.F32.TF32 R56, R60.reuse, R14, R200 ;  /* 0x0000000e3c38723c */ /* 0x042fe400000810c8 */
[----:B------:R1:W-:Y:S04]  /*1be90*/  STL.64 [R1+0x160], R72 ;  /* 0x0001604801007387 */ /* 0x0003e80000100a00 */
[----:B------:R2:W-:Y:S04]  /*1bea0*/  STL.64 [R1+0x168], R74 ;  /* 0x0001684a01007387 */ /* 0x0005e80000100a00 */
[----:B------:R-:W3:Y:S04]  /*1beb0*/  LDL.LU R152, [R1+0x5a0] ;  /* 0x0005a00001987983 */ /* 0x000ee80000300800 */
[----:B------:R-:W-:Y:S04]  /*1bec0*/  STL.64 [R1+0x400], R64 ;  /* 0x0004004001007387 */ /* 0x000fe80000100a00 */
[----:B------:R1:W-:Y:S05]  /*1bed0*/  STL.64 [R1+0x408], R66 ;  /* 0x0004084201007387 */ /* 0x0003ea0000100a00 */
[----:B------:R-:W-:Y:S04]  /*1bee0*/  STL.64 [R1+0x5b0], R56 ;  /* 0x0005b03801007387 */ /* 0x000fe80000100a00 */
[----:B------:R1:W-:Y:S04]  /*1bef0*/  STL.64 [R1+0x5b8], R58 ;  /* 0x0005b83a01007387 */ /* 0x0003e80000100a00 */
        /* <DEDUP_REMOVED lines=15> */
[----:B-1----:R-:W3:Y:S04]  /*1bff0*/  LDL.LU R72, [R1+0x1e0] ;  /* 0x0001e00001487983 */ /* 0x002ee80000300800 */
[----:B------:R-:W3:Y:S04]  /*1c000*/  LDL.LU R73, [R1+0x1e4] ;  /* 0x0001e40001497983 */ /* 0x000ee80000300800 */
[----:B--2---:R-:W3:Y:S04]  /*1c010*/  LDL.LU R74, [R1+0x1e8] ;  /* 0x0001e800014a7983 */ /* 0x004ee80000300800 */
        /* <DEDUP_REMOVED lines=45> */
[C---:B--2---:R-:W-:Y:S08]  /*1c2f0*/  HMMA.1688.F32.TF32 R64, R60.reuse, R50, R184 ;  /* 0x000000323c40723c */ /* 0x044ff000000810b8 */
[C---:B---3--:R-:W-:Y:S08]  /*1c300*/  HMMA.1688.F32.TF32 R108, R60.reuse, R54, R120 ;  /* 0x000000363c6c723c */ /* 0x048ff00000081078 */
[C---:B----4-:R-:W-:Y:S11]  /*1c310*/  HMMA.1688.F32.TF32 R56, R60.reuse, R46, R116 ;  /* 0x0000002e3c38723c */ /* 0x050ff60000081074 */
[----:B------:R-:W-:Y:S04]  /*1c320*/  @!UPT UIADD3 URZ, URZ, URZ, URZ ;  /* 0x0000003f3f3ff290 */ /* 0x000fe8000fffe03f */
[----:B------:R-:W-:Y:S04]  /*1c330*/  STL.64 [R1+0x660], R108 ;  /* 0x0006606c01007387 */ /* 0x000fe80000100a00 */
[----:B------:R1:W-:Y:S04]  /*1c340*/  STL.64 [R1+0x668], R110 ;  /* 0x0006686e01007387 */ /* 0x0003e80000100a00 */
[----:B------:R-:W-:Y:S04]  /*1c350*/  STL.64 [R1+0x790], R64 ;  /* 0x0007904001007387 */ /* 0x000fe80000100a00 */
[----:B------:R2:W-:Y:S01]  /*1c360*/  STL.64 [R1+0x798], R66 ;  /* 0x0007984201007387 */ /* 0x0005e20000100a00 */
[C---:B-1----:R-:W-:Y:S08]  /*1c370*/  HMMA.1688.F32.TF32 R108, R60.reuse, R42, R112 ;  /* 0x0000002a3c6c723c */ /* 0x042ff00000081070 */
[----:B--2---:R-:W-:Y:S01]  /*1c380*/  HMMA.1688.F32.TF32 R64, R60, R38, R72 ;  /* 0x000000263c40723c */ /* 0x004fe20000081048 */
[----:B------:R-:W-:Y:S04]  /*1c390*/  STL.64 [R1+0xce0], R56 ;  /* 0x000ce03801007387 */ /* 0x000fe80000100a00 */
[----:B------:R1:W-:Y:S03]  /*1c3a0*/  STL.64 [R1+0xce8], R58 ;  /* 0x000ce83a01007387 */ /* 0x0003e60000100a00 */
[----:B------:R-:W-:Y:S01]  /*1c3b0*/  HMMA.1688.F32.TF32 R116, R68, R138, R188 ;  /* 0x0000008a4474723c */ /* 0x000fe200000810bc */
[----:B------:R-:W-:Y:S04]  /*1c3c0*/  LDS R72, [R2+0x4580] ;  /* 0x0045800002487984 */ /* 0x000fe80000000800 */
[----:B------:R-:W-:Y:S03]  /*1c3d0*/  LDS R74, [R2+0x6580] ;  /* 0x00658000024a7984 */ /* 0x000fe60000000800 */
[----:B-1----:R-:W-:Y:S01]  /*1c3e0*/  HMMA.1688.F32.TF32 R56, R60, R10, R164 ;  /* 0x0000000a3c38723c */ /* 0x002fe200000810a4 */
[----:B------:R-:W-:Y:S04]  /*1c3f0*/  STL.64 [R1+0xcd0], R108 ;  /* 0x000cd06c01007387 */ /* 0x000fe80000100a00 */
[----:B------:R-:W-:Y:S03]  /*1c400*/  STL.64 [R1+0xcd8], R110 ;  /* 0x000cd86e01007387 */ /* 0x000fe60000100a00 */
[C---:B------:R-:W-:Y:S01]  /*1c410*/  HMMA.1688.F32.TF32 R60, R68.reuse, R134, R96 ;  /* 0x00000086443c723c */ /* 0x040fe20000081060 */
[----:B------:R-:W-:Y:S04]  /*1c420*/  STL.64 [R1+0xc90], R64 ;  /* 0x000c904001007387 */ /* 0x000fe80000100a00 */
[----:B------:R1:W-:Y:S03]  /*1c430*/  STL.64 [R1+0xc98], R66 ;  /* 0x000c984201007387 */ /* 0x0003e60000100a00 */
[C---:B------:R-:W-:Y:S01]  /*1c440*/  HMMA.1688.F32.TF32 R248, R68.reuse, R102, R88 ;  /* 0x0000006644f8723c */ /* 0x040fe20000081058 */
[----:B------:R-:W-:Y:S04]  /*1c450*/  LDS R73, [R0+0x4580] ;  /* 0x0045800000497984 */ /* 0x000fe80000000800 */
[----:B------:R-:W2:Y:S03]  /*1c460*/  LDS R75, [R0+0x6580] ;  /* 0x00658000004b7984 */ /* 0x000ea60000000800 */
[C---:B-1----:R-:W-:Y:S01]  /*1c470*/  HMMA.1688.F32.TF32 R64, R68.reuse, R106, R92 ;  /* 0x0000006a4440723c */ /* 0x042fe2000008105c */
[----:B------:R-:W-:Y:S04]  /*1c480*/  STL.64 [R1+0xc70], R56 ;  /* 0x000c703801007387 */ /* 0x000fe80000100a00 */
[----:B------:R1:W-:Y:S04]  /*1c490*/  STL.64 [R1+0xc78], R58 ;  /* 0x000c783a01007387 */ /* 0x0003e80000100a00 */
[----:B------:R-:W-:Y:S01]  /*1c4a0*/  STL.64 [R1+0x2028], R118 ;  /* 0x0020287601007387 */ /* 0x000fe20000100a00 */
[C---:B------:R-:W-:Y:S03]  /*1c4b0*/  HMMA.1688.F32.TF32 R244, R68.reuse, R34, R144 ;  /* 0x0000002244f4723c */ /* 0x040fe60000081090 */
[----:B------:R-:W-:Y:S04]  /*1c4c0*/  STL.64 [R1+0x2020], R116 ;  /* 0x0020207401007387 */ /* 0x000fe80000100a00 */
[----:B------:R-:W-:Y:S04]  /*1c4d0*/  STL.64 [R1+0x1ff0], R62 ;  /* 0x001ff03e01007387 */ /* 0x000fe80000100a00 */
[----:B------:R3:W-:Y:S04]  /*1c4e0*/  STL.64 [R1+0x1fe8], R60 ;  /* 0x001fe83c01007387 */ /* 0x0007e80000100a00 */
[----:B------:R-:W-:Y:S04]  /*1c4f0*/  STL.64 [R1+0x2000], R66 ;  /* 0x0020004201007387 */ /* 0x000fe80000100a00 */
[----:B------:R4:W-:Y:S01]  /*1c500*/  STL.64 [R1+0x1ff8], R64 ;  /* 0x001ff84001007387 */ /* 0x0009e20000100a00 */
[C---:B-1----:R-:W-:Y:S03]  /*1c510*/  HMMA.1688.F32.TF32 R56, R68.reuse, R22, R76 ;  /* 0x000000164438723c */ /* 0x042fe6000008104c */
[----:B------:R-:W-:Y:S04]  /*1c520*/  LDS R164, [R2+0x4780] ;  /* 0x0047800002a47984 */ /* 0x000fe80000000800 */
[----:B------:R-:W-:Y:S01]  /*1c530*/  LDS R166, [R2+0x6780] ;  /* 0x0067800002a67984 */ /* 0x000fe20000000800 */
[C---:B---3--:R-:W-:Y:S03]  /*1c540*/  HMMA.1688.F32.TF32 R60, R68.reuse, R26, R80 ;  /* 0x0000001a443c723c */ /* 0x048fe60000081050 */
[----:B------:R-:W-:Y:S04]  /*1c550*/  LDS R165, [R0+0x4780] ;  /* 0x0047800000a57984 */ /* 0x000fe80000000800 */
[----:B------:R-:W-:Y:S01]  /*1c560*/  LDS R167, [R0+0x6780] ;  /* 0x0067800000a77984 */ /* 0x000fe20000000800 */
[C---:B----4-:R-:W-:Y:S03]  /*1c570*/  HMMA.1688.F32.TF32 R64, R68.reuse, R30, R84 ;  /* 0x0000001e4440723c */ /* 0x050fe60000081054 */
[----:B------:R-:W-:Y:S04]  /*1c580*/  STL.64 [R1+0x2038], R250 ;  /* 0x002038fa01007387 */ /* 0x000fe80000100a00 */
[----:B------:R-:W-:Y:S04]  /*1c590*/  STL.64 [R1+0x2030], R248 ;  /* 0x002030f801007387 */ /* 0x000fe80000100a00 */
[----:B------:R-:W-:Y:S04]  /*1c5a0*/  STL.64 [R1+0x2048], R246 ;  /* 0x002048f601007387 */ /* 0x000fe80000100a00 */
[----:B------:R-:W-:Y:S08]  /*1c5b0*/  STL.64 [R1+0x2040], R244 ;  /* 0x002040f401007387 */ /* 0x000ff00000100a00 */
[----:B------:R-:W-:Y:S04]  /*1c5c0*/  STL.64 [R1+0xc0], R64 ;  /* 0x0000c04001007387 */ /* 0x000fe80000100a00 */
[----:B------:R1:W-:Y:S04]  /*1c5d0*/  STL.64 [R1+0xc8], R66 ;  /* 0x0000c84201007387 */ /* 0x0003e80000100a00 */
[----:B------:R-:W-:Y:S04]  /*1c5e0*/  STL.64 [R1+0xb0], R60 ;  /* 0x0000b03c01007387 */ /* 0x000fe80000100a00 */
[----:B------:R3:W-:Y:S01]  /*1c5f0*/  STL.64 [R1+0xb8], R62 ;  /* 0x0000b83e01007387 */ /* 0x0007e20000100a00 */
[C---:B-1----:R-:W-:Y:S03]  /*1c600*/  HMMA.1688.F32.TF32 R64, R68.reuse, R18, R140 ;  /* 0x000000124440723c */ /* 0x042fe6000008108c */
[----:B------:R-:W-:Y:S04]  /*1c610*/  STL.64 [R1+0x150], R56 ;  /* 0x0001503801007387 */ /* 0x000fe80000100a00 */
[----:B------:R1:W-:Y:S01]  /*1c620*/  STL.64 [R1+0x158], R58 ;  /* 0x0001583a01007387 */ /* 0x0003e20000100a00 */
[C---:B---3--:R-:W-:Y:S08]  /*1c630*/  HMMA.1688.F32.TF32 R60, R68.reuse, R14, R152 ;  /* 0x0000000e443c723c */ /* 0x048ff00000081098 */
[----:B-1----:R-:W-:Y:S07]  /*1c640*/  HMMA.1688.F32.TF32 R56, R68, R54, R200 ;  /* 0x000000364438723c */ /* 0x002fee00000810c8 */
[----:B------:R-:W-:Y:S04]  /*1c650*/  STL.64 [R1+0x2a0], R64 ;  /* 0x0002a04001007387 */ /* 0x000fe80000100a00 */
[----:B------:R-:W-:Y:S04]  /*1c660*/  STL.64 [R1+0x2a8], R66 ;  /* 0x0002a84201007387 */ /* 0x000fe80000100a00 */
[----:B------:R-:W3:Y:S04]  /*1c670*/  LDL.LU R152, [R1+0x3a0] ;  /* 0x0003a00001987983 */ /* 0x000ee80000300800 */
[----:B------:R-:W-:Y:S04]  /*1c680*/  STL.64 [R1+0x4c0], R60 ;  /* 0x0004c03c01007387 */ /* 0x000fe80000100a00 */
[----:B------:R-:W-:Y:S04]  /*1c690*/  STL.64 [R1+0x4c8], R62 ;  /* 0x0004c83e01007387 */ /* 0x000fe80000100a00 */
[----:B------:R-:W-:Y:S04]  /*1c6a0*/  STL.64 [R1+0x5d0], R56 ;  /* 0x0005d03801007387 */ /* 0x000fe80000100a00 */
[----:B------:R1:W-:Y:S04]  /*1c6b0*/  STL.64 [R1+0x5d8], R58 ;  /* 0x0005d83a01007387 */ /* 0x0003e80000100a00 */
[----:B------:R-:W3:Y:S04]  /*1c6c0*/  LDL.LU R153, [R1+0x3a4] ;  /* 0x0003a40001997983 */ /* 0x000ee80000300800 */
[----:B------:R-:W3:Y:S04]  /*1c6d0*/  LDL.LU R154, [R1+0x3a8] ;  /* 0x0003a800019a7983 */ /* 0x000ee80000300800 */
[----:B------:R-:W3:Y:S04]  /*1c6e0*/  LDL.LU R155, [R1+0x3ac] ;  /* 0x0003ac00019b7983 */ /* 0x000ee80000300800 */
[----:B------:R-:W4:Y:S04]  /*1c6f0*/  LDL.LU R140, [R1+0x3d0] ;  /* 0x0003d000018c7983 */ /* 0x000f280000300800 */
[----:B------:R-:W4:Y:S04]  /*1c700*/  LDL.LU R141, [R1+0x3d4] ;  /* 0x0003d400018d7983 */ /* 0x000f280000300800 */
[----:B------:R-:W4:Y:S04]  /*1c710*/  LDL.LU R142, [R1+0x3d8] ;  /* 0x0003d800018e7983 */ /* 0x000f280000300800 */
        /* <DEDUP_REMOVED lines=25> */
[----:B------:R-:W1:Y:S04]  /*1c8b0*/  LDL.LU R204, [R1+0x2d0] ;  /* 0x0002d00001cc7983 */ /* 0x000e680000300800 */
[----:B------:R-:W1:Y:S04]  /*1c8c0*/  LDL.LU R205, [R1+0x2d4] ;  /* 0x0002d40001cd7983 */ /* 0x000e680000300800 */
[----:B------:R-:W1:Y:S04]  /*1c8d0*/  LDL.LU R206, [R1+0x2d8] ;  /* 0x0002d80001ce7983 */ /* 0x000e680000300800 */
[----:B------:R-:W1:Y:S04]  /*1c8e0*/  LDL.LU R207, [R1+0x2dc] ;  /* 0x0002dc0001cf7983 */ /* 0x000e680000300800 */
        /* <DEDUP_REMOVED lines=30> */
[----:B------:R-:W-:-:S03]  /*1cad0*/  MOV R201, R162 ;  /* 0x000000a200c97202 */ /* 0x000fc60000000f00 */
[----:B------:R-:W4:Y:S01]  /*1cae0*/  LDL.LU R85, [R1+0x704] ;  /* 0x0007040001557983 */ /* 0x000f220000300800 */
[----:B------:R-:W-:-:S03]  /*1caf0*/  IMAD.MOV.U32 R202, RZ, RZ, R163 ;  /* 0x000000ffffca7224 */ /* 0x000fc600078e00a3 */
[----:B------:R-:W4:Y:S04]  /*1cb00*/  LDL.LU R86, [R1+0x708] ;  /* 0x0007080001567983 */ /* 0x000f280000300800 */
[----:B------:R-:W4:Y:S04]  /*1cb10*/  LDL.LU R87, [R1+0x70c] ;  /* 0x00070c0001577983 */ /* 0x000f280000300800 */
[----:B------:R-:W4:Y:S04]  /*1cb20*/  LDL.LU R161, [R1+0x2134] ;  /* 0x0021340001a17983 */ /* 0x000f280000300800 */
[----:B------:R-:W4:Y:S04]  /*1cb30*/  LDL.LU R162, [R1+0x2130] ;  /* 0x0021300001a27983 */ /* 0x000f280000300800 */
[----:B------:R-:W4:Y:S04]  /*1cb40*/  LDL.LU R163, [R1+0x212c] ;  /* 0x00212c0001a37983 */ /* 0x000f280000300800 */
[----:B------:R-:W4:Y:S01]  /*1cb50*/  LDL.LU R203, [R1+0x39c] ;  /* 0x00039c0001cb7983 */ /* 0x000f220000300800 */
[C---:B-1----:R-:W-:Y:S08]  /*1cb60*/  HMMA.1688.F32.TF32 R56, R68.reuse, R46, R204 ;  /* 0x0000002e4438723c */ /* 0x042ff000000810cc */
[C---:B--2---:R-:W-:Y:S08]  /*1cb70*/  HMMA.1688.F32.TF32 R60, R68.reuse, R50, R192 ;  /* 0x00000032443c723c */ /* 0x044ff000000810c0 */
[C---:B---3--:R-:W-:Y:S11]  /*1cb80*/  HMMA.1688.F32.TF32 R64, R68.reuse, R42, R128 ;  /* 0x0000002a4440723c */ /* 0x048ff60000081080 */
[----:B------:R-:W-:Y:S04]  /*1cb90*/  @!UPT UIADD3 URZ, URZ, URZ, URZ ;  /* 0x0000003f3f3ff290 */ /* 0x000fe8000fffe03f */
[----:B------:R-:W-:Y:S04]  /*1cba0*/  STL.64 [R1+0x6b0], R60 ;  /* 0x0006b03c01007387 */ /* 0x000fe80000100a00 */
[----:B------:R1:W-:Y:S04]  /*1cbb0*/  STL.64 [R1+0x6b8], R62 ;  /* 0x0006b83e01007387 */ /* 0x0003e80000100a00 */
[----:B------:R-:W-:Y:S04]  /*1cbc0*/  STL.64 [R1+0xbd0], R56 ;  /* 0x000bd03801007387 */ /* 0x000fe80000100a00 */
[----:B------:R2:W-:Y:S01]  /*1cbd0*/  STL.64 [R1+0xbd8], R58 ;  /* 0x000bd83a01007387 */ /* 0x0005e20000100a00 */
[----:B-1----:R-:W-:Y:S03]  /*1cbe0*/  HMMA.1688.F32.TF32 R60, R68, R38, R80 ;  /* 0x00000026443c723c */ /* 0x002fe60000081050 */
[----:B------:R-:W-:Y:S04]  /*1cbf0*/  STL.64 [R1+0xbc0], R64 ;  /* 0x000bc04001007387 */ /* 0x000fe80000100a00 */
[----:B------:R-:W-:Y:S01]  /*1cc00*/  STL.64 [R1+0xbc8], R66 ;  /* 0x000bc84201007387 */ /* 0x000fe20000100a00 */
[C---:B----4-:R-:W-:Y:S03]  /*1cc10*/  HMMA.1688.F32.TF32 R112, R72.reuse, R138, R112 ;  /* 0x0000008a4870723c */ /* 0x050fe60000081070 */
[----:B------:R-:W-:Y:S04]  /*1cc20*/  LDS R80, [R2+0x4600] ;  /* 0x0046000002507984 */ /* 0x000fe80000000800 */
[----:B------:R-:W-:Y:S01]  /*1cc30*/  LDS R82, [R2+0x6600] ;  /* 0x0066000002527984 */ /* 0x000fe20000000800 */
[----:B------:R-:W-:Y:S03]  /*1cc40*/  HMMA.1688.F32.TF32 R88, R72, R134, R88 ;  /* 0x000000864858723c */ /* 0x000fe60000081058 */
[----:B------:R-:W-:Y:S04]  /*1cc50*/  LDS R81, [R0+0x4600] ;  /* 0x0046000000517984 */ /* 0x000fe80000000800 */
[----:B------:R-:W1:Y:S04]  /*1cc60*/  LDS R83, [R0+0x6600] ;  /* 0x0066000000537984 */ /* 0x000e680000000800 */
[----:B------:R-:W-:Y:S04]  /*1cc70*/  STL.64 [R1+0xbb0], R60 ;  /* 0x000bb03c01007387 */ /* 0x000fe80000100a00 */
[----:B------:R-:W-:Y:S01]  /*1cc80*/  STL.64 [R1+0xbb8], R62 ;  /* 0x000bb83e01007387 */ /* 0x000fe20000100a00 */
[----:B--2---:R-:W-:Y:S11]  /*1cc90*/  HMMA.1688.F32.TF32 R56, R68, R10, R160 ;  /* 0x0000000a4438723c */ /* 0x004ff600000810a0 */
[----:B------:R-:W-:Y:S11]  /*1cca0*/  @!UPT UIADD3 URZ, URZ, URZ, URZ ;  /* 0x0000003f3f3ff290 */ /* 0x000ff6000fffe03f */
[----:B------:R-:W-:Y:S01]  /*1ccb0*/  @!UPT UIADD3 URZ, URZ, URZ, URZ ;  /* 0x0000003f3f3ff290 */ /* 0x000fe2000fffe03f */
[----:B------:R-:W-:Y:S04]  /*1ccc0*/  STL.64 [R1+0xb60], R56 ;  /* 0x000b603801007387 */ /* 0x000fe80000100a00 */
[----:B------:R2:W-:Y:S02]  /*1ccd0*/  STL.64 [R1+0xb68], R58 ;  /* 0x000b683a01007387 */ /* 0x0005e40000100a00 */
[C---:B--2---:R-:W-:Y:S02]  /*1cce0*/  HMMA.1688.F32.TF32 R56, R72.reuse, R30, R188 ;  /* 0x0000001e4838723c */ /* 0x044fe400000810bc */
[----:B------:R-:W-:Y:S04]  /*1ccf0*/  STL.64 [R1+0x2058], R114 ;  /* 0x0020587201007387 */ /* 0x000fe80000100a00 */
[----:B------:R-:W-:Y:S04]  /*1cd00*/  STL.64 [R1+0x2050], R112 ;  /* 0x0020507001007387 */ /* 0x000fe80000100a00 */
[----:B------:R-:W-:Y:S01]  /*1cd10*/  STL.64 [R1+0x20d0], R90 ;  /* 0x0020d05a01007387 */ /* 0x000fe20000100a00 */
[----:B------:R-:W-:Y:S03]  /*1cd20*/  HMMA.1688.F32.TF32 R60, R72, R26, R96 ;  /* 0x0000001a483c723c */ /* 0x000fe60000081060 */
[----:B------:R-:W-:Y:S09]  /*1cd30*/  STL.64 [R1+0x20c8], R88 ;  /* 0x0020c85801007387 */ /* 0x000ff20000100a00 */
[----:B------:R-:W-:Y:S01]  /*1cd40*/  STL [R1+0xa4], R57 ;  /* 0x0000a43901007387 */ /* 0x000fe20000100800 */
[----:B------:R-:W-:-:S02]  /*1cd50*/  IMAD.MOV.U32 R12, RZ, RZ, R56 ;  /* 0x000000ffff0c7224 */ /* 0x000fc400078e0038 */
[----:B------:R-:W-:Y:S01]  /*1cd60*/  IMAD.MOV.U32 R8, RZ, RZ, R59 ;  /* 0x000000ffff087224 */ /* 0x000fe200078e003b */
[----:B------:R2:W-:Y:S02]  /*1cd70*/  STL [R1+0xa8], R58 ;  /* 0x0000a83a01007387 */ /* 0x0005e40000100800 */
[C---:B--2---:R-:W-:Y:S02]  /*1cd80*/  HMMA.1688.F32.TF32 R56, R72.reuse, R22, R92 ;  /* 0x000000164838723c */ /* 0x044fe4000008105c */
[----:B------:R-:W-:Y:S04]  /*1cd90*/  STL [R1+0x1fac], R12 ;  /* 0x001fac0c01007387 */ /* 0x000fe80000100800 */
[----:B------:R-:W-:Y:S02]  /*1cda0*/  STL [R1+0x1fa8], R8 ;  /* 0x001fa80801007387 */ /* 0x000fe40000100800 */
[C---:B------:R-:W-:Y:S02]  /*1cdb0*/  HMMA.1688.F32.TF32 R64, R72.reuse, R18, R144 ;  /* 0x000000124840723c */ /* 0x040fe40000081090 */
[----:B------:R-:W-:Y:S04]  /*1cdc0*/  STL.64 [R1+0x90], R60 ;  /* 0x0000903c01007387 */ /* 0x000fe80000100a00 */
[----:B------:R2:W-:Y:S02]  /*1cdd0*/  STL.64 [R1+0x98], R62 ;  /* 0x0000983e01007387 */ /* 0x0005e40000100a00 */
[C---:B------:R-:W-:Y:S02]  /*1cde0*/  HMMA.1688.F32.TF32 R236, R72.reuse, R34, R184 ;  /* 0x0000002248ec723c */ /* 0x040fe400000810b8 */
[----:B------:R-:W-:Y:S04]  /*1cdf0*/  LDS R92, [R2+0x4680] ;  /* 0x00468000025c7984 */ /* 0x000fe80000000800 */
[----:B------:R-:W-:Y:S02]  /*1ce00*/  LDS R94, [R2+0x6680] ;  /* 0x00668000025e7984 */ /* 0x000fe40000000800 */
[C---:B--2---:R-:W-:Y:S02]  /*1ce10*/  HMMA.1688.F32.TF32 R60, R72.reuse, R14, R84 ;  /* 0x0000000e483c723c */ /* 0x044fe40000081054 */
[----:B------:R-:W-:Y:S04]  /*1ce20*/  STL.64 [R1+0x140], R56 ;  /* 0x0001403801007387 */ /* 0x000fe80000100a00 */
[----:B------:R2:W-:Y:S02]  /*1ce30*/  STL.64 [R1+0x148], R58 ;  /* 0x0001483a01007387 */ /* 0x0005e40000100a00 */
[C---:B------:R-:W-:Y:S02]  /*1ce40*/  HMMA.1688.F32.TF32 R68, R72.reuse, R106, R124 ;  /* 0x0000006a4844723c */ /* 0x040fe4000008107c */
[----:B------:R-:W-:Y:S04]  /*1ce50*/  LDS R93, [R0+0x4680] ;  /* 0x00468000005d7984 */ /* 0x000fe80000000800 */
[----:B------:R-:W3:Y:S02]  /*1ce60*/  LDS R95, [R0+0x6680] ;  /* 0x00668000005f7984 */ /* 0x000ee40000000800 */
[C---:B--2---:R-:W-:Y:S02]  /*1ce70*/  HMMA.1688.F32.TF32 R56, R72.reuse, R54, R76 ;  /* 0x000000364838723c */ /* 0x044fe4000008104c */
[----:B------:R-:W-:Y:S04]  /*1ce80*/  STL.64 [R1+0x290], R64 ;  /* 0x0002904001007387 */ /* 0x000fe80000100a00 */
[----:B------:R2:W-:Y:S04]  /*1ce90*/  STL.64 [R1+0x298], R66 ;  /* 0x0002984201007387 */ /* 0x0005e80000100a00 */
[----:B------:R-:W-:Y:S04]  /*1cea0*/  STL.64 [R1+0x3f0], R60 ;  /* 0x0003f03c01007387 */ /* 0x000fe80000100a00 */
[----:B------:R4:W-:Y:S01]  /*1ceb0*/  STL.64 [R1+0x3f8], R62 ;  /* 0x0003f83e01007387 */ /* 0x0009e20000100a00 */
[C---:B--2---:R-:W-:Y:S08]  /*1cec0*/  HMMA.1688.F32.TF32 R64, R72.reuse, R50, R140 ;  /* 0x000000324840723c */ /* 0x044ff0000008108c */
[----:B------:R-:W-:Y:S01]  /*1ced0*/  STL.64 [R1+0x500], R56 ;  /* 0x0005003801007387 */ /* 0x000fe20000100a00 */
[C---:B----4-:R-:W-:Y:S03]  /*1cee0*/  HMMA.1688.F32.TF32 R60, R72.reuse, R46, R152 ;  /* 0x0000002e483c723c */ /* 0x050fe60000081098 */
[----:B------:R2:W-:Y:S05]  /*1cef0*/  STL.64 [R1+0x508], R58 ;  /* 0x0005083a01007387 */ /* 0x0005ea0000100a00 */
[C---:B--2---:R-:W-:Y:S06]  /*1cf00*/  HMMA.1688.F32.TF32 R56, R72.reuse, R42, R200 ;  /* 0x0000002a4838723c */ /* 0x044fec00000810c8 */
[----:B------:R-:W-:Y:S04]  /*1cf10*/  STL.64 [R1+0x5f0], R64 ;  /* 0x0005f04001007387 */ /* 0x000fe80000100a00 */
[----:B------:R-:W-:Y:S04]  /*1cf20*/  STL.64 [R1+0x5f8], R66 ;  /* 0x0005f84201007387 */ /* 0x000fe80000100a00 */
[----:B------:R-:W2:Y:S04]  /*1cf30*/  LDL.LU R140, [R1+0x480] ;  /* 0x00048000018c7983 */ /* 0x000ea80000300800 */
[----:B------:R-:W-:Y:S04]  /*1cf40*/  STL.64 [R1+0xb50], R60 ;  /* 0x000b503c01007387 */ /* 0x000fe80000100a00 */
[----:B------:R-:W-:Y:S04]  /*1cf50*/  STL.64 [R1+0xb58], R62 ;  /* 0x000b583e01007387 */ /* 0x000fe80000100a00 */
[----:B------:R-:W-:Y:S04]  /*1cf60*/  STL.64 [R1+0xb40], R56 ;  /* 0x000b403801007387 */ /* 0x000fe80000100a00 */
        /* <DEDUP_REMOVED lines=36> */
[----:B------:R-:W2:Y:S04]  /*1d1b0*/  LDL.LU R76, [R1+0x12c0] ;  /* 0x0012c000014c7983 */ /* 0x000ea80000300800 */
[----:B------:R-:W2:Y:S04]  /*1d1c0*/  LDL.LU R77, [R1+0x12c4] ;  /* 0x0012c400014d7983 */ /* 0x000ea80000300800 */
[----:B------:R-:W2:Y:S04]  /*1d1d0*/  LDL.LU R78, [R1+0x12c8] ;  /* 0x0012c800014e7983 */ /* 0x000ea80000300800 */
[----:B------:R-:W2:Y:S01]  /*1d1e0*/  LDL.LU R79, [R1+0x12cc] ;  /* 0x0012cc00014f7983 */ /* 0x000ea20000300800 */
[----:B------:R-:W-:Y:S03]  /*1d1f0*/  HMMA.1688.F32.TF32 R240, R72, R102, R120 ;  /* 0x0000006648f0723c */ /* 0x000fe60000081078 */
        /* <DEDUP_REMOVED lines=20> */
[----:B------:R-:W-:-:S03]  /*1d340*/  IMAD.MOV.U32 R152, RZ, RZ, R156 ;  /* 0x000000ffff987224 */ /* 0x000fc600078e009c */
[----:B------:R-:W2:Y:S01]  /*1d350*/  LDL.LU R96, [R1+0x6c0] ;  /* 0x0006c00001607983 */ /* 0x000ea20000300800 */
[----:B------:R-:W-:-:S03]  /*1d360*/  IMAD.MOV.U32 R153, RZ, RZ, R157 ;  /* 0x000000ffff997224 */ /* 0x000fc600078e009d */
[----:B------:R-:W2:Y:S01]  /*1d370*/  LDL.LU R97, [R1+0x6c4] ;  /* 0x0006c40001617983 */ /* 0x000ea20000300800 */
[----:B------:R-:W-:-:S03]  /*1d380*/  IMAD.MOV.U32 R154, RZ, RZ, R158 ;  /* 0x000000ffff9a7224 */ /* 0x000fc600078e009e */
[----:B------:R-:W2:Y:S01]  /*1d390*/  LDL.LU R98, [R1+0x6c8] ;  /* 0x0006c80001627983 */ /* 0x000ea20000300800 */
[----:B------:R-:W-:-:S03]  /*1d3a0*/  IMAD.MOV.U32 R155, RZ, RZ, R159 ;  /* 0x000000ffff9b7224 */ /* 0x000fc600078e009f */
[----:B------:R-:W2:Y:S04]  /*1d3b0*/  LDL.LU R99, [R1+0x6cc] ;  /* 0x0006cc0001637983 */ /* 0x000ea80000300800 */
[----:B------:R-:W2:Y:S04]  /*1d3c0*/  LDL.LU R156, [R1+0x2128] ;  /* 0x00212800019c7983 */ /* 0x000ea80000300800 */
[----:B------:R-:W2:Y:S04]  /*1d3d0*/  LDL.LU R157, [R1+0x2124] ;  /* 0x00212400019d7983 */ /* 0x000ea80000300800 */
[----:B------:R-:W2:Y:S04]  /*1d3e0*/  LDL.LU R158, [R1+0x2120] ;  /* 0x00212000019e7983 */ /* 0x000ea80000300800 */
[----:B------:R-:W2:Y:S01]  /*1d3f0*/  LDL.LU R159, [R1+0x211c] ;  /* 0x00211c00019f7983 */ /* 0x000ea20000300800 */
[----:B----4-:R-:W-:Y:S03]  /*1d400*/  HMMA.1688.F32.TF32 R56, R72, R38, R200 ;  /* 0x000000264838723c */ /* 0x010fe600000810c8 */
[----:B------:R-:W3:Y:S11]  /*1d410*/  LDL.LU R200, [R1+0x1460] ;  /* 0x0014600001c87983 */ /* 0x000ef60000300800 */
[----:B------:R-:W-:Y:S09]  /*1d420*/  @!UPT UIADD3 URZ, URZ, URZ, URZ ;  /* 0x0000003f3f3ff290 */ /* 0x000ff2000fffe03f */
[----:B------:R-:W-:Y:S04]  /*1d430*/  STL.64 [R1+0xb30], R56 ;  /* 0x000b303801007387 */ /* 0x000fe80000100a00 */
[----:B------:R2:W-:Y:S04]  /*1d440*/  STL.64 [R1+0xb38], R58 ;  /* 0x000b383a01007387 */ /* 0x0005e80000100a00 */
[----:B------:R-:W3:Y:S04]  /*1d450*/  LDL.LU R201, [R1+0x1464] ;  /* 0x0014640001c97983 */ /* 0x000ee80000300800 */
[----:B------:R-:W3:Y:S04]  /*1d460*/  LDL.LU R202, [R1+0x1468] ;  /* 0x0014680001ca7983 */ /* 0x000ee80000300800 */
[----:B------:R-:W3:Y:S01]  /*1d470*/  LDL.LU R203, [R1+0x146c] ;  /* 0x00146c0001cb7983 */ /* 0x000ee20000300800 */
[----:B-1----:R-:W-:Y:S08]  /*1d480*/  HMMA.1688.F32.TF32 R60, R80, R18, R124 ;  /* 0x00000012503c723c */ /* 0x002ff0000008107c */
[----:B--2---:R-:W-:Y:S11]  /*1d490*/  HMMA.1688.F32.TF32 R56, R72, R10, R156 ;  /* 0x0000000a4838723c */ /* 0x004ff6000008109c */
[----:B------:R-:W-:Y:S11]  /*1d4a0*/  @!UPT UIADD3 URZ, URZ, URZ, URZ ;  /* 0x0000003f3f3ff290 */ /* 0x000ff6000fffe03f */
[----:B------:R-:W-:Y:S01]  /*1d4b0*/  @!UPT UIADD3 URZ, URZ, URZ, URZ ;  /* 0x0000003f3f3ff290 */ /* 0x000fe2000fffe03f */
[----:B------:R-:W-:Y:S04]  /*1d4c0*/  STL.64 [R1+0xb20], R56 ;  /* 0x000b203801007387 */ /* 0x000fe80000100a00 */
[----:B------:R1:W-:Y:S02]  /*1d4d0*/  STL.64 [R1+0xb28], R58 ;  /* 0x000b283a01007387 */ /* 0x0003e40000100a00 */
[C---:B-1----:R-:W-:Y:S11]  /*1d4e0*/  HMMA.1688.F32.TF32 R56, R80.reuse, R30, R192 ;  /* 0x0000001e5038723c */ /* 0x042ff600000810c0 */
[----:B------:R-:W-:Y:S11]  /*1d4f0*/  @!UPT UIADD3 URZ, URZ, URZ, URZ ;  /* 0x0000003f3f3ff290 */ /* 0x000ff6000fffe03f */
[----:B------:R-:W-:Y:S01]  /*1d500*/  @!UPT UIADD3 URZ, URZ, URZ, URZ ;  /* 0x0000003f3f3ff290 */ /* 0x000fe2000fffe03f */
[----:B------:R1:W-:Y:S01]  /*1d510*/  STL [R1+0x80], R56 ;  /* 0x0000803801007387 */ /* 0x0003e20000100800 */
[----:B------:R-:W-:Y:S01]  /*1d520*/  IMAD.MOV.U32 R8, RZ, RZ, R57 ;  /* 0x000000ffff087224 */ /* 0x000fe200078e0039 */
[----:B------:R-:W-:Y:S01]  /*1d530*/  MOV R13, R59 ;  /* 0x0000003b000d7202 */ /* 0x000fe20000000f00 */
[----:B------:R-:W-:Y:S02]  /*1d540*/  IMAD.MOV.U32 R9, RZ, RZ, R58 ;  /* 0x000000ffff097224 */ /* 0x000fe400078e003a */
[C---:B-1----:R-:W-:Y:S03]  /*1d550*/  HMMA.1688.F32.TF32 R56, R80.reuse, R26, R204 ;  /* 0x0000001a5038723c */ /* 0x042fe600000810cc */
[----:B------:R-:W-:Y:S04]  /*1d560*/  STL [R1+0x1fb4], R9 ;  /* 0x001fb40901007387 */ /* 0x000fe80000100800 */
[----:B------:R-:W-:Y:S01]  /*1d570*/  STL [R1+0x1fb0], R13 ;  /* 0x001fb00d01007387 */ /* 0x000fe20000100800 */
[C---:B------:R-:W-:Y:S03]  /*1d580*/  HMMA.1688.F32.TF32 R64, R80.reuse, R22, R128 ;  /* 0x000000165040723c */ /* 0x040fe60000081080 */
[----:B------:R-:W-:Y:S04]  /*1d590*/  LDS R128, [R2+0x4700] ;  /* 0x0047000002807984 */ /* 0x000fe80000000800 */
[----:B------:R-:W-:Y:S01]  /*1d5a0*/  LDS R130, [R2+0x6700] ;  /* 0x0067000002827984 */ /* 0x000fe20000000800 */
[C---:B------:R-:W-:Y:S03]  /*1d5b0*/  HMMA.1688.F32.TF32 R228, R80.reuse, R34, R196 ;  /* 0x0000002250e4723c */ /* 0x040fe600000810c4 */
[----:B------:R-:W-:Y:S04]  /*1d5c0*/  LDS R129, [R0+0x4700] ;  /* 0x0047000000817984 */ /* 0x000fe80000000800 */
[----:B------:R-:W1:Y:S04]  /*1d5d0*/  LDS R131, [R0+0x6700] ;  /* 0x0067000000837984 */ /* 0x000e680000000800 */
[----:B------:R-:W-:Y:S04]  /*1d5e0*/  STL.64 [R1+0x70], R56 ;  /* 0x0000703801007387 */ /* 0x000fe80000100a00 */
[----:B------:R2:W-:Y:S02]  /*1d5f0*/  STL.64 [R1+0x78], R58 ;  /* 0x0000783a01007387 */ /* 0x0005e40000100a00 */
        /* <DEDUP_REMOVED lines=11> */
[----:B------:R2:W-:Y:S05]  /*1d6b0*/  STL.64 [R1+0x498], R66 ;  /* 0x0004984201007387 */ /* 0x0005ea0000100a00 */
[----:B------:R-:W-:Y:S04]  /*1d6c0*/  STL.64 [R1+0x5a0], R60 ;  /* 0x0005a03c01007387 */ /* 0x000fe80000100a00 */
[----:B------:R4:W-:Y:S01]  /*1d6d0*/  STL.64 [R1+0x5a8], R62 ;  /* 0x0005a83e01007387 */ /* 0x0009e20000100a00 */
[C---:B--2---:R-:W-:Y:S03]  /*1d6e0*/  HMMA.1688.F32.TF32 R64, R80.reuse, R42, R84 ;  /* 0x0000002a5040723c */ /* 0x044fe60000081054 */
[----:B------:R-:W-:Y:S05]  /*1d6f0*/  STL.64 [R1+0xaf0], R56 ;  /* 0x000af03801007387 */ /* 0x000fea0000100a00 */
[C---:B----4-:R-:W-:Y:S01]  /*1d700*/  HMMA.1688.F32.TF32 R60, R80.reuse, R38, R140 ;  /* 0x00000026503c723c */ /* 0x050fe2000008108c */
[----:B------:R2:W-:Y:S07]  /*1d710*/  STL.64 [R1+0xaf8], R58 ;  /* 0x000af83a01007387 */ /* 0x0005ee0000100a00 */
[----:B--2---:R-:W-:Y:S07]  /*1d720*/  HMMA.1688.F32.TF32 R56, R80, R10, R152 ;  /* 0x0000000a5038723c */ /* 0x004fee0000081098 */
[----:B------:R-:W-:Y:S04]  /*1d730*/  STL.64 [R1+0xae0], R64 ;  /* 0x000ae04001007387 */ /* 0x000fe80000100a00 */
[----:B------:R-:W-:Y:S04]  /*1d740*/  STL.64 [R1+0xae8], R66 ;  /* 0x000ae84201007387 */ /* 0x000fe80000100a00 */
        /* <DEDUP_REMOVED lines=76> */
[----:B------:R-:W4:Y:S04]  /*1dc10*/  LDL.LU R192, [R1+0x650] ;  /* 0x0006500001c07983 */ /* 0x000f280000300800 */
[----:B------:R-:W4:Y:S01]  /*1dc20*/  LDL.LU R193, [R1+0x654] ;  /* 0x0006540001c17983 */ /* 0x000f220000300800 */
[----:B--2---:R-:W-:-:S02]  /*1dc30*/  IMAD.MOV.U32 R195, RZ, RZ, R7 ;  /* 0x000000ffffc37224 */ /* 0x004fc400078e0007 */
[----:B---3--:R-:W-:Y:S02]  /*1dc40*/  IMAD.MOV.U32 R194, RZ, RZ, R6 ;  /* 0x000000ffffc27224 */ /* 0x008fe400078e0006 */
[----:B------:R-:W2:Y:S04]  /*1dc50*/  LDL.LU R6, [R1+0x2110] ;  /* 0x0021100001067983 */ /* 0x000ea80000300800 */
[----:B------:R-:W3:Y:S01]  /*1dc60*/  LDL.LU R7, [R1+0x210c] ;  /* 0x00210c0001077983 */ /* 0x000ee20000300800 */
[C---:B------:R-:W-:Y:S03]  /*1dc70*/  HMMA.1688.F32.TF32 R124, R92.reuse, R138, R200 ;  /* 0x0000008a5c7c723c */ /* 0x040fe600000810c8 */
[----:B------:R-:W3:Y:S04]  /*1dc80*/  LDL.LU R140, [R1+0x14a0] ;  /* 0x0014a000018c7983 */ /* 0x000ee80000300800 */
[----:B------:R-:W3:Y:S04]  /*1dc90*/  LDL.LU R141, [R1+0x14a4] ;  /* 0x0014a400018d7983 */ /* 0x000ee80000300800 */
[----:B------:R-:W3:Y:S04]  /*1dca0*/  LDL.LU R142, [R1+0x14a8] ;  /* 0x0014a800018e7983 */ /* 0x000ee80000300800 */
[----:B------:R-:W3:Y:S04]  /*1dcb0*/  LDL.LU R143, [R1+0x14ac] ;  /* 0x0014ac00018f7983 */ /* 0x000ee80000300800 */
[----:B------:R-:W3:Y:S04]  /*1dcc0*/  LDL.LU R200, [R1+0x12e0] ;  /* 0x0012e00001c87983 */ /* 0x000ee80000300800 */
[----:B------:R-:W3:Y:S01]  /*1dcd0*/  LDL.LU R201, [R1+0x12e4] ;  /* 0x0012e40001c97983 */ /* 0x000ee20000300800 */
[C---:B----4-:R-:W-:Y:S08]  /*1dce0*/  HMMA.1688.F32.TF32 R56, R92.reuse, R30, R168 ;  /* 0x0000001e5c38723c */ /* 0x050ff000000810a8 */
[C---:B------:R-:W-:Y:S11]  /*1dcf0*/  HMMA.1688.F32.TF32 R60, R92.reuse, R22, R176 ;  /* 0x000000165c3c723c */ /* 0x040ff600000810b0 */
[----:B------:R-:W-:Y:S04]  /*1dd00*/  @!UPT UIADD3 URZ, URZ, URZ, URZ ;  /* 0x0000003f3f3ff290 */ /* 0x000fe8000fffe03f */
[----:B------:R4:W-:Y:S01]  /*1dd10*/  STL [R1+0x6c], R59 ;  /* 0x00006c3b01007387 */ /* 0x0009e20000100800 */
[----:B------:R-:W-:Y:S02]  /*1dd20*/  IMAD.MOV.U32 R9, RZ, RZ, R56 ;  /* 0x000000ffff097224 */ /* 0x000fe400078e0038 */
[----:B------:R-:W-:Y:S02]  /*1dd30*/  IMAD.MOV.U32 R13, RZ, RZ, R57 ;  /* 0x000000ffff0d7224 */ /* 0x000fe400078e0039 */
[----:B------:R-:W-:Y:S01]  /*1dd40*/  IMAD.MOV.U32 R12, RZ, RZ, R58 ;  /* 0x000000ffff0c7224 */ /* 0x000fe200078e003a */
[C---:B------:R-:W-:Y:S08]  /*1dd50*/  HMMA.1688.F32.TF32 R64, R92.reuse, R26, R172 ;  /* 0x0000001a5c40723c */ /* 0x040ff000000810ac */
[C---:B----4-:R-:W-:Y:S11]  /*1dd60*/  HMMA.1688.F32.TF32 R56, R92.reuse, R18, R180 ;  /* 0x000000125c38723c */ /* 0x050ff600000810b4 */
[----:B------:R-:W-:Y:S04]  /*1dd70*/  @!UPT UIADD3 URZ, URZ, URZ, URZ ;  /* 0x0000003f3f3ff290 */ /* 0x000fe8000fffe03f */
[----:B------:R-:W-:Y:S04]  /*1dd80*/  STL.64 [R1+0x50], R64 ;  /* 0x0000504001007387 */ /* 0x000fe80000100a00 */
[----:B------:R4:W-:Y:S04]  /*1dd90*/  STL.64 [R1+0x58], R66 ;  /* 0x0000584201007387 */ /* 0x0009e80000100a00 */
[----:B------:R-:W-:Y:S04]  /*1dda0*/  STL.64 [R1+0x120], R60 ;  /* 0x0001203c01007387 */ /* 0x000fe80000100a00 */
[----:B------:R1:W-:Y:S04]  /*1ddb0*/  STL.64 [R1+0x128], R62 ;  /* 0x0001283e01007387 */ /* 0x0003e80000100a00 */
[----:B------:R2:W-:Y:S01]  /*1ddc0*/  STL.64 [R1+0x210], R56 ;  /* 0x0002103801007387 */ /* 0x0005e20000100a00 */
[C---:B----4-:R-:W-:Y:S08]  /*1ddd0*/  HMMA.1688.F32.TF32 R64, R92.reuse, R54, R212 ;  /* 0x000000365c40723c */ /* 0x050ff000000810d4 */
[----:B-1----:R-:W-:Y:S01]  /*1dde0*/  HMMA.1688.F32.TF32 R60, R92, R50, R196 ;  /* 0x000000325c3c723c */ /* 0x002fe200000810c4 */
[----:B------:R-:W-:-:S02]  /*1ddf0*/  IMAD.MOV.U32 R172, RZ, RZ, R5 ;  /* 0x000000ffffac7224 */ /* 0x000fc400078e0005 */
[----:B--2---:R-:W-:Y:S02]  /*1de00*/  IMAD.MOV.U32 R203, RZ, RZ, R6 ;  /* 0x000000ffffcb7224 */ /* 0x004fe400078e0006 */
[----:B------:R-:W-:Y:S02]  /*1de10*/  IMAD.MOV.U32 R6, RZ, RZ, R59 ;  /* 0x000000ffff067224 */ /* 0x000fe400078e003b */
[----:B---3--:R-:W-:Y:S01]  /*1de20*/  IMAD.MOV.U32 R202, RZ, RZ, R7 ;  /* 0x000000ffffca7224 */ /* 0x008fe200078e0007 */
[----:B------:R-:W-:Y:S02]  /*1de30*/  MOV R7, R58 ;  /* 0x0000003a00077202 */ /* 0x000fe40000000f00 */
[C---:B------:R-:W-:Y:S01]  /*1de40*/  HMMA.1688.F32.TF32 R56, R92.reuse, R14, R216 ;  /* 0x0000000e5c38723c */ /* 0x040fe200000810d8 */
[----:B------:R-:W-:Y:S04]  /*1de50*/  STL [R1+0x1f80], R6 ;  /* 0x001f800601007387 */ /* 0x000fe80000100800 */
[----:B------:R-:W-:Y:S11]  /*1de60*/  STL [R1+0x1f7c], R7 ;  /* 0x001f7c0701007387 */ /* 0x000ff60000100800 */
[----:B------:R-:W-:Y:S07]  /*1de70*/  @!UPT UIADD3 URZ, URZ, URZ, URZ ;  /* 0x0000003f3f3ff290 */ /* 0x000fee000fffe03f */
[----:B------:R-:W-:Y:S04]  /*1de80*/  STL.64 [R1+0x3c0], R56 ;  /* 0x0003c03801007387 */ /* 0x000fe80000100a00 */
[----:B------:R1:W-:Y:S02]  /*1de90*/  STL.64 [R1+0x3c8], R58 ;  /* 0x0003c83a01007387 */ /* 0x0003e40000100a00 */
[C---:B-1----:R-:W-:Y:S02]  /*1dea0*/  HMMA.1688.F32.TF32 R56, R92.reuse, R46, R192 ;  /* 0x0000002e5c38723c */ /* 0x042fe400000810c0 */
[----:B------:R-:W-:Y:S04]  /*1deb0*/  STL.64 [R1+0x430], R64 ;  /* 0x0004304001007387 */ /* 0x000fe80000100a00 */
[----:B------:R1:W-:Y:S04]  /*1dec0*/  STL.64 [R1+0x438], R66 ;  /* 0x0004384201007387 */ /* 0x0003e80000100a00 */
[----:B------:R-:W-:Y:S04]  /*1ded0*/  STL.64 [R1+0x4f0], R60 ;  /* 0x0004f03c01007387 */ /* 0x000fe80000100a00 */
[----:B------:R2:W-:Y:S01]  /*1dee0*/  STL.64 [R1+0x4f8], R62 ;  /* 0x0004f83e01007387 */ /* 0x0005e20000100a00 */
[C---:B-1----:R-:W-:Y:S08]  /*1def0*/  HMMA.1688.F32.TF32 R64, R92.reuse, R42, R204 ;  /* 0x0000002a5c40723c */ /* 0x042ff000000810cc */
[----:B------:R-:W-:Y:S01]  /*1df00*/  STL.64 [R1+0xa90], R56 ;  /* 0x000a903801007387 */ /* 0x000fe20000100a00 */
[C---:B--2---:R-:W-:Y:S03]  /*1df10*/  HMMA.1688.F32.TF32 R60, R92.reuse, R38, R184 ;  /* 0x000000265c3c723c */ /* 0x044fe600000810b8 */
[----:B------:R1:W-:Y:S05]  /*1df20*/  STL.64 [R1+0xa98], R58 ;  /* 0x000a983a01007387 */ /* 0x0003ea0000100a00 */
[----:B-1----:R-:W-:Y:S06]  /*1df30*/  HMMA.1688.F32.TF32 R56, R92, R10, R188 ;  /* 0x0000000a5c38723c */ /* 0x002fec00000810bc */
[----:B------:R-:W-:Y:S04]  /*1df40*/  STL.64 [R1+0xa80], R64 ;  /* 0x000a804001007387 */ /* 0x000fe80000100a00 */
[----:B------:R-:W-:Y:S01]  /*1df50*/  STL.64 [R1+0xa88], R66 ;  /* 0x000a884201007387 */ /* 0x000fe20000100a00 */
[----:B------:R-:W-:-:S04]  /*1df60*/  IMAD.MOV.U32 R204, RZ, RZ, R148 ;  /* 0x000000ffffcc7224 */ /* 0x000fc800078e0094 */
[----:B------:R-:W-:Y:S01]  /*1df70*/  STL.64 [R1+0xa70], R60 ;  /* 0x000a703c01007387 */ /* 0x000fe20000100a00 */
[----:B------:R-:W-:-:S03]  /*1df80*/  IMAD.MOV.U32 R205, RZ, RZ, R150 ;  /* 0x000000ffffcd7224 */ /* 0x000fc600078e0096 */
[----:B------:R-:W-:Y:S01]  /*1df90*/  STL.64 [R1+0xa78], R62 ;  /* 0x000a783e01007387 */ /* 0x000fe20000100a00 */
[----:B------:R-:W-:Y:S02]  /*1dfa0*/  IMAD.MOV.U32 R206, RZ, RZ, R151 ;  /* 0x000000ffffce7224 */ /* 0x000fe400078e0097 */
[----:B------:R-:W-:Y:S01]  /*1dfb0*/  IMAD.MOV.U32 R207, RZ, RZ, R149 ;  /* 0x000000ffffcf7224 */ /* 0x000fe200078e0095 */
[----:B------:R1:W-:Y:S04]  /*1dfc0*/  STL.64 [R1+0xa60], R56 ;  /* 0x000a603801007387 */ /* 0x0003e80000100a00 */
[----:B------:R2:W-:Y:S04]  /*1dfd0*/  STL.64 [R1+0xa68], R58 ;  /* 0x000a683a01007387 */ /* 0x0005e80000100a00 */
[----:B------:R-:W3:Y:S04]  /*1dfe0*/  LDL.LU R148, [R1+0x2108] ;  /* 0x0021080001947983 */ /* 0x000ee80000300800 */
[----:B------:R-:W4:Y:S04]  /*1dff0*/  LDL.LU R150, [R1+0x2104] ;  /* 0x0021040001967983 */ /* 0x000f280000300800 */
[----:B------:R-:W3:Y:S04]  /*1e000*/  LDL.LU R151, [R1+0x2100] ;  /* 0x0021000001977983 */ /* 0x000ee80000300800 */
[----:B------:R-:W3:Y:S04]  /*1e010*/  LDL.LU R149, [R1+0x20fc] ;  /* 0x0020fc0001957983 */ /* 0x000ee80000300800 */
[----:B------:R-:W3:Y:S01]  /*1e020*/  LDL.LU R5, [R1+0x20f8] ;  /* 0x0020f80001057983 */ /* 0x000ee20000300800 */
[----:B------:R-:W-:-:S02]  /*1e030*/  IMAD.MOV.U32 R173, RZ, RZ, R252 ;  /* 0x000000ffffad7224 */ /* 0x000fc400078e00fc */
[----:B------:R-:W-:Y:S01]  /*1e040*/  IMAD.MOV.U32 R174, RZ, RZ, R137 ;  /* 0x000000ffffae7224 */ /* 0x000fe200078e0089 */
[----:B------:R-:W4:Y:S01]  /*1e050*/  LDL.LU R252, [R1+0x20f4] ;  /* 0x0020f40001fc7983 */ /* 0x000f220000300800 */
[----:B------:R-:W-:-:S03]  /*1e060*/  IMAD.MOV.U32 R175, RZ, RZ, R136 ;  /* 0x000000ffffaf7224 */ /* 0x000fc600078e0088 */
[----:B------:R-:W4:Y:S04]  /*1e070*/  LDL.LU R137, [R1+0x20f0] ;  /* 0x0020f00001897983 */ /* 0x000f280000300800 */
[----:B------:R-:W4:Y:S04]  /*1e080*/  LDL.LU R136, [R1+0x20ec] ;  /* 0x0020ec0001887983 */ /* 0x000f280000300800 */
[----:B------:R-:W4:Y:S04]  /*1e090*/  LDL.LU R208, [R1+0xe80] ;  /* 0x000e800001d07983 */ /* 0x000f280000300800 */
[----:B------:R-:W4:Y:S04]  /*1e0a0*/  LDL.LU R209, [R1+0xe84] ;  /* 0x000e840001d17983 */ /* 0x000f280000300800 */
[----:B------:R-:W4:Y:S04]  /*1e0b0*/  LDL.LU R210, [R1+0xe88] ;  /* 0x000e880001d27983 */ /* 0x000f280000300800 */
[----:B------:R-:W4:Y:S04]  /*1e0c0*/  LDL.LU R211, [R1+0xe8c] ;  /* 0x000e8c0001d37983 */ /* 0x000f280000300800 */
[----:B-1----:R-:W4:Y:S04]  /*1e0d0*/  LDL.LU R56, [R1+0xf30] ;  /* 0x000f300001387983 */ /* 0x002f280000300800 */
[----:B------:R-:W4:Y:S04]  /*1e0e0*/  LDL.LU R57, [R1+0xf34] ;  /* 0x000f340001397983 */ /* 0x000f280000300800 */
[----:B--2---:R-:W2:Y:S04]  /*1e0f0*/  LDL.LU R58, [R1+0xf38] ;  /* 0x000f3800013a7983 */ /* 0x004ea80000300800 */
        /* <DEDUP_REMOVED lines=14> */
[C---:B------:R-:W-:Y:S03]  /*1e1e0*/  HMMA.1688.F32.TF32 R120, R80.reuse, R138, R120 ;  /* 0x0000008a5078723c */ /* 0x040fe60000081078 */
[----:B------:R-:W2:Y:S04]  /*1e1f0*/  LDL.LU R245, [R1+0x13f4] ;  /* 0x0013f40001f57983 */ /* 0x000ea80000300800 */
[----:B------:R-:W2:Y:S01]  /*1e200*/  LDL.LU R246, [R1+0x13f8] ;  /* 0x0013f80001f67983 */ /* 0x000ea20000300800 */
[----:B------:R-:W-:Y:S03]  /*1e210*/  HMMA.1688.F32.TF32 R76, R80, R106, R76 ;  /* 0x0000006a504c723c */ /* 0x000fe6000008104c */
[----:B------:R-:W2:Y:S04]  /*1e220*/  LDL.LU R247, [R1+0x13fc] ;  /* 0x0013fc0001f77983 */ /* 0x000ea80000300800 */
[----:B------:R-:W2:Y:S01]  /*1e230*/  LDL.LU R160, [R1+0x1470] ;  /* 0x0014700001a07983 */ /* 0x000ea20000300800 */
[C---:B------:R-:W-:Y:S03]  /*1e240*/  HMMA.1688.F32.TF32 R80, R92.reuse, R134, R108 ;  /* 0x000000865c50723c */ /* 0x040fe6000008106c */
[----:B------:R-:W2:Y:S04]  /*1e250*/  LDL.LU R161, [R1+0x1474] ;  /* 0x0014740001a17983 */ /* 0x000ea80000300800 */
[----:B------:R-:W2:Y:S01]  /*1e260*/  LDL.LU R162, [R1+0x1478] ;  /* 0x0014780001a27983 */ /* 0x000ea20000300800 */
[C---:B------:R-:W-:Y:S03]  /*1e270*/  HMMA.1688.F32.TF32 R84, R92.reuse, R106, R84 ;  /* 0x0000006a5c54723c */ /* 0x040fe60000081054 */
[----:B------:R-:W2:Y:S05]  /*1e280*/  LDL.LU R163, [R1+0x147c] ;  /* 0x00147c0001a37983 */ /* 0x000eaa0000300800 */
[C---:B------:R-:W-:Y:S08]  /*1e290*/  HMMA.1688.F32.TF32 R224, R92.reuse, R102, R224 ;  /* 0x000000665ce0723c */ /* 0x040ff000000810e0 */
[----:B------:R-:W-:Y:S08]  /*1e2a0*/  HMMA.1688.F32.TF32 R220, R92, R34, R220 ;  /* 0x000000225cdc723c */ /* 0x000ff000000810dc */
[C---:B------:R-:W-:Y:S08]  /*1e2b0*/  HMMA.1688.F32.TF32 R92, R128.reuse, R134, R96 ;  /* 0x00000086805c723c */ /* 0x040ff00000081060 */
[----:B------:R-:W-:Y:S01]  /*1e2c0*/  HMMA.1688.F32.TF32 R96, R128, R106, R144 ;  /* 0x0000006a8060723c */ /* 0x000fe20000081090 */
[----:B------:R-:W2:Y:S04]  /*1e2d0*/  LDL.LU R144, [R1+0x14b0] ;  /* 0x0014b00001907983 */ /* 0x000ea80000300800 */
[----:B------:R-:W2:Y:S04]  /*1e2e0*/  LDL.LU R145, [R1+0x14b4] ;  /* 0x0014b40001917983 */ /* 0x000ea80000300800 */
[----:B------:R-:W2:Y:S04]  /*1e2f0*/  LDL.LU R146, [R1+0x14b8] ;  /* 0x0014b80001927983 */ /* 0x000ea80000300800 */
[----:B------:R-:W2:Y:S04]  /*1e300*/  LDL.LU R147, [R1+0x14bc] ;  /* 0x0014bc0001937983 */ /* 0x000ea80000300800 */
[----:B------:R-:W2:Y:S01]  /*1e310*/  LDL.LU R156, [R1+0x7d0] ;  /* 0x0007d000019c7983 */ /* 0x000ea20000300800 */
[----:B---3--:R-:W-:-:S03]  /*1e320*/  IMAD.MOV.U32 R157, RZ, RZ, R5 ;  /* 0x000000ffff9d7224 */ /* 0x008fc600078e0005 */
        /* <DEDUP_REMOVED lines=27> */
[----:B------:R-:W-:-:S02]  /*1e4e0*/  IMAD.MOV.U32 R170, RZ, RZ, R149 ;  /* 0x000000ffffaa7224 */ /* 0x000fc400078e0095 */
[----:B------:R-:W-:Y:S01]  /*1e4f0*/  IMAD.MOV.U32 R171, RZ, RZ, R148 ;  /* 0x000000ffffab7224 */ /* 0x000fe200078e0094 */
[----:B------:R-:W-:Y:S01]  /*1e500*/  MOV R168, R151 ;  /* 0x0000009700a87202 */ /* 0x000fe20000000f00 */
[----:B----4-:R-:W-:Y:S02]  /*1e510*/  IMAD.MOV.U32 R169, RZ, RZ, R150 ;  /* 0x000000ffffa97224 */ /* 0x010fe400078e0096 */
[----:B------:R-:W-:Y:S02]  /*1e520*/  IMAD.MOV.U32 R149, RZ, RZ, R136 ;  /* 0x000000ffff957224 */ /* 0x000fe400078e0088 */
[----:B------:R-:W-:Y:S02]  /*1e530*/  IMAD.MOV.U32 R150, RZ, RZ, R137 ;  /* 0x000000ffff967224 */ /* 0x000fe400078e0089 */
[----:B------:R-:W-:Y:S02]  /*1e540*/  IMAD.MOV.U32 R151, RZ, RZ, R252 ;  /* 0x000000ffff977224 */ /* 0x000fe400078e00fc */
[----:B---3--:R-:W-:-:S02]  /*1e550*/  IMAD.MOV.U32 R191, RZ, RZ, R5 ;  /* 0x000000ffffbf7224 */ /* 0x008fc400078e0005 */
        /* <DEDUP_REMOVED lines=16> */
[----:B------:R-:W4:Y:S01]  /*1e660*/  LDL.LU R152, [R1+0x1360] ;  /* 0x0013600001987983 */ /* 0x000f220000300800 */
[C---:B--2---:R-:W-:Y:S03]  /*1e670*/  HMMA.1688.F32.TF32 R196, R128.reuse, R54, R196 ;  /* 0x0000003680c4723c */ /* 0x044fe600000810c4 */
[----:B------:R-:W2:Y:S04]  /*1e680*/  LDL.LU R153, [R1+0x1364] ;  /* 0x0013640001997983 */ /* 0x000ea80000300800 */
[----:B------:R-:W2:Y:S01]  /*1e690*/  LDL.LU R154, [R1+0x1368] ;  /* 0x00136800019a7983 */ /* 0x000ea20000300800 */
[C---:B------:R-:W-:Y:S03]  /*1e6a0*/  HMMA.1688.F32.TF32 R180, R128.reuse, R18, R180 ;  /* 0x0000001280b4723c */ /* 0x040fe600000810b4 */
        /* <DEDUP_REMOVED lines=8> */
[C---:B------:R-:W-:Y:S08]  /*1e730*/  HMMA.1688.F32.TF32 R88, R128.reuse, R30, R88 ;  /* 0x0000001e8058723c */ /* 0x040ff00000081058 */
[C---:B------:R-:W-:Y:S08]  /*1e740*/  HMMA.1688.F32.TF32 R188, R128.reuse, R46, R188 ;  /* 0x0000002e80bc723c */ /* 0x040ff000000810bc */
[C---:B------:R-:W-:Y:S08]  /*1e750*/  HMMA.1688.F32.TF32 R156, R128.reuse, R38, R156 ;  /* 0x00000026809c723c */ /* 0x040ff0000008109c */
[C---:B---3--:R-:W-:Y:S08]  /*1e760*/  HMMA.1688.F32.TF32 R4, R128.reuse, R22, R4 ;  /* 0x000000168004723c */ /* 0x048ff00000081004 */
[C---:B----4-:R-:W-:Y:S08]  /*1e770*/  HMMA.1688.F32.TF32 R192, R128.reuse, R14, R192 ;  /* 0x0000000e80c0723c */ /* 0x050ff000000810c0 */
[----:B------:R-:W-:Y:S01]  /*1e780*/  HMMA.1688.F32.TF32 R148, R128, R42, R148 ;  /* 0x0000002a8094723c */ /* 0x000fe20000081094 */
[----:B------:R-:W-:-:S02]  /*1e790*/  IMAD.MOV.U32 R109, RZ, RZ, R252 ;  /* 0x000000ffff6d7224 */ /* 0x000fc400078e00fc */
[----:B------:R-:W3:Y:S04]  /*1e7a0*/  LDL.LU R252, [R1+0x20d8] ;  /* 0x0020d80001fc7983 */ /* 0x000ee80000300800 */
[----:B------:R-:W-:Y:S04]  /*1e7b0*/  STL.64 [R1+0x40], R88 ;  /* 0x0000405801007387 */ /* 0x000fe80000100a00 */
[----:B------:R1:W-:Y:S04]  /*1e7c0*/  STL.64 [R1+0x48], R90 ;  /* 0x0000485a01007387 */ /* 0x0003e80000100a00 */
[----:B-1----:R-:W4:Y:S04]  /*1e7d0*/  LDL.LU.64 R90, [R1+0x20d0] ;  /* 0x0020d000015a7983 */ /* 0x002f280000300a00 */
[----:B------:R-:W4:Y:S04]  /*1e7e0*/  LDL.LU.64 R88, [R1+0x20c8] ;  /* 0x0020c80001587983 */ /* 0x000f280000300a00 */
[----:B------:R-:W-:Y:S04]  /*1e7f0*/  STL.64 [R1+0x30], R176 ;  /* 0x000030b001007387 */ /* 0x000fe80000100a00 */
[----:B------:R1:W-:Y:S04]  /*1e800*/  STL.64 [R1+0x38], R178 ;  /* 0x000038b201007387 */ /* 0x0003e80000100a00 */
[----:B-1----:R-:W3:Y:S04]  /*1e810*/  LDL.LU.64 R178, [R1+0x20c0] ;  /* 0x0020c00001b27983 */ /* 0x002ee80000300a00 */
[----:B------:R-:W3:Y:S04]  /*1e820*/  LDL.LU.64 R176, [R1+0x20b8] ;  /* 0x0020b80001b07983 */ /* 0x000ee80000300a00 */
[----:B------:R-:W-:Y:S04]  /*1e830*/  STL.64 [R1+0x110], R4 ;  /* 0x0001100401007387 */ /* 0x000fe80000100a00 */
[----:B------:R1:W-:Y:S04]  /*1e840*/  STL.64 [R1+0x118], R6 ;  /* 0x0001180601007387 */ /* 0x0003e80000100a00 */
[----:B------:R2:W-:Y:S01]  /*1e850*/  STL.64 [R1+0x200], R180 ;  /* 0x000200b401007387 */ /* 0x0005e20000100a00 */
[----:B-1----:R-:W-:-:S02]  /*1e860*/  IMAD.MOV.U32 R6, RZ, RZ, R182 ;  /* 0x000000ffff067224 */ /* 0x002fc400078e00b6 */
[----:B------:R-:W-:Y:S02]  /*1e870*/  IMAD.MOV.U32 R7, RZ, RZ, R183 ;  /* 0x000000ffff077224 */ /* 0x000fe400078e00b7 */
[----:B------:R-:W3:Y:S04]  /*1e880*/  LDL.LU.64 R182, [R1+0x20b0] ;  /* 0x0020b00001b67983 */ /* 0x000ee80000300a00 */
[----:B--2---:R-:W2:Y:S04]  /*1e890*/  LDL.LU.64 R180, [R1+0x20a8] ;  /* 0x0020a80001b47983 */ /* 0x004ea80000300a00 */
[----:B------:R-:W-:Y:S04]  /*1e8a0*/  STL.64 [R1+0x3a0], R192 ;  /* 0x0003a0c001007387 */ /* 0x000fe80000100a00 */
[----:B------:R1:W-:Y:S04]  /*1e8b0*/  STL.64 [R1+0x3a8], R194 ;  /* 0x0003a8c201007387 */ /* 0x0003e80000100a00 */
[----:B-1----:R-:W2:Y:S04]  /*1e8c0*/  LDL.LU.64 R194, [R1+0x20a0] ;  /* 0x0020a00001c27983 */ /* 0x002ea80000300a00 */
[----:B------:R-:W2:Y:S04]  /*1e8d0*/  LDL.LU.64 R192, [R1+0x2098] ;  /* 0x0020980001c07983 */ /* 0x000ea80000300a00 */
[----:B------:R1:W-:Y:S04]  /*1e8e0*/  STL.64 [R1+0x410], R196 ;  /* 0x000410c401007387 */ /* 0x0003e80000100a00 */
[----:B------:R-:W-:Y:S01]  /*1e8f0*/  STL.64 [R1+0x418], R198 ;  /* 0x000418c601007387 */ /* 0x000fe20000100a00 */
[C---:B------:R-:W-:Y:S01]  /*1e900*/  HMMA.1688.F32.TF32 R140, R128.reuse, R138, R140 ;  /* 0x0000008a808c723c */ /* 0x040fe2000008108c */
[----:B------:R-:W-:Y:S01]  /*1e910*/  MOV R110, R137 ;  /* 0x00000089006e7202 */ /* 0x000fe20000000f00 */
[----:B------:R-:W-:Y:S01]  /*1e920*/  IMAD.MOV.U32 R111, RZ, RZ, R136 ;  /* 0x000000ffff6f7224 */ /* 0x000fe200078e0088 */
[----:B------:R-:W-:Y:S04]  /*1e930*/  LDS R198, [R2+0xa680] ;  /* 0x00a6800002c67984 */ /* 0x000fe80000000800 */
[----:B-1----:R-:W2:Y:S04]  /*1e940*/  LDL.LU R196, [R1+0x2090] ;  /* 0x0020900001c47983 */ /* 0x002ea80000300800 */
[----:B------:R-:W-:Y:S04]  /*1e950*/  STL.64 [R1+0x4e0], R184 ;  /* 0x0004e0b801007387 */ /* 0x000fe80000100a00 */
[----:B------:R1:W-:Y:S01]  /*1e960*/  STL.64 [R1+0x4e8], R186 ;  /* 0x0004e8ba01007387 */ /* 0x0003e20000100a00 */
[----:B------:R-:W-:Y:S03]  /*1e970*/  HMMA.1688.F32.TF32 R212, R128, R34, R200 ;  /* 0x0000002280d4723c */ /* 0x000fe600000810c8 */
[----:B------:R-:W-:Y:S04]  /*1e980*/  LDS R197, [R0+0x8680] ;  /* 0x0086800000c57984 */ /* 0x000fe80000000800 */
[----:B------:R-:W-:Y:S04]  /*1e990*/  LDS R199, [R0+0xa680] ;  /* 0x00a6800000c77984 */ /* 0x000fe80000000800 */
        /* <DEDUP_REMOVED lines=12> */
[----:B------:R-:W3:Y:S01]  /*1ea60*/  LDL R5, [R1+0x1b08] ;  /* 0x001b080001057983 */ /* 0x000ee20000100800 */
[C---:B------:R-:W-:Y:S08]  /*1ea70*/  HMMA.1688.F32.TF32 R56, R164.reuse, R14, R56 ;  /* 0x0000000ea438723c */ /* 0x040ff00000081038 */
[C---:B-1----:R-:W-:Y:S08]  /*1ea80*/  HMMA.1688.F32.TF32 R156, R164.reuse, R26, R64 ;  /* 0x0000001aa49c723c */ /* 0x042ff00000081040 */
[C---:B------:R-:W-:Y:S08]  /*1ea90*/  HMMA.1688.F32.TF32 R144, R164.reuse, R138, R144 ;  /* 0x0000008aa490723c */ /* 0x040ff00000081090 */
[----:B------:R-:W-:Y:S01]  /*1eaa0*/  HMMA.1688.F32.TF32 R64, R164, R54, R208 ;  /* 0x00000036a440723c */ /* 0x000fe200000810d0 */
[----:B------:R-:W-:Y:S01]  /*1eab0*/  IMAD.MOV.U32 R200, RZ, RZ, R133 ;  /* 0x000000ffffc87224 */ /* 0x000fe200078e0085 */
[----:B------:R-:W-:Y:S01]  /*1eac0*/  LDS R54, [R2+0xa200] ;  /* 0x00a2000002367984 */ /* 0x000fe20000000800 */
[----:B------:R-:W-:-:S02]  /*1ead0*/  IMAD.MOV.U32 R201, RZ, RZ, R132 ;  /* 0x000000ffffc97224 */ /* 0x000fc400078e0084 */
[----:B------:R-:W-:Y:S01]  /*1eae0*/  IMAD.MOV.U32 R202, RZ, RZ, R105 ;  /* 0x000000ffffca7224 */ /* 0x000fe200078e0069 */
[----:B------:R-:W-:Y:S02]  /*1eaf0*/  LDS R55, [R0+0xa200] ;  /* 0x00a2000000377984 */ /* 0x000fe40000000800 */
[C---:B------:R-:W-:Y:S08]  /*1eb00*/  HMMA.1688.F32.TF32 R136, R164.reuse, R22, R60 ;  /* 0x00000016a488723c */ /* 0x040ff0000008103c */
[----:B------:R-:W-:Y:S01]  /*1eb10*/  HMMA.1688.F32.TF32 R60, R164, R50, R108 ;  /* 0x00000032a43c723c */ /* 0x000fe2000008106c */
[----:B------:R-:W-:Y:S01]  /*1eb20*/  IMAD.MOV.U32 R203, RZ, RZ, R104 ;  /* 0x000000ffffcb7224 */ /* 0x000fe200078e0068 */
[----:B------:R-:W-:Y:S01]  /*1eb30*/  LDS R50, [R2+0xa180] ;  /* 0x00a1800002327984 */ /* 0x000fe20000000800 */
[----:B------:R-:W-:-:S03]  /*1eb40*/  IMAD.MOV.U32 R4, RZ, RZ, R59 ;  /* 0x000000ffff047224 */ /* 0x000fc600078e003b */
[----:B------:R-:W-:Y:S02]  /*1eb50*/  LDS R51, [R0+0xa180] ;  /* 0x00a1800000337984 */ /* 0x000fe40000000800 */
[C---:B------:R-:W-:Y:S07]  /*1eb60*/  HMMA.1688.F32.TF32 R132, R164.reuse, R134, R112 ;  /* 0x00000086a484723c */ /* 0x040fee0000081070 */
[----:B------:R-:W-:Y:S02]  /*1eb70*/  IMAD.MOV.U32 R112, RZ, RZ, R36 ;  /* 0x000000ffff707224 */ /* 0x000fe400078e0024 */
[----:B------:R-:W-:Y:S01]  /*1eb80*/  LDS R36, [R2+0x8000] ;  /* 0x0080000002247984 */ /* 0x000fe20000000800 */
[----:B------:R-:W-:Y:S01]  /*1eb90*/  HMMA.1688.F32.TF32 R152, R164, R34, R152 ;  /* 0x00000022a498723c */ /* 0x000fe20000081098 */
[----:B------:R-:W-:-:S02]  /*1eba0*/  IMAD.MOV.U32 R113, RZ, RZ, R33 ;  /* 0x000000ffff717224 */ /* 0x000fc400078e0021 */
[----:B------:R-:W-:Y:S02]  /*1ebb0*/  IMAD.MOV.U32 R114, RZ, RZ, R32 ;  /* 0x000000ffff727224 */ /* 0x000fe400078e0020 */
[----:B------:R-:W-:-:S03]  /*1ebc0*/  IMAD.MOV.U32 R115, RZ, RZ, R3 ;  /* 0x000000ffff737224 */ /* 0x000fc600078e0003 */
[----:B--2---:R-:W-:Y:S08]  /*1ebd0*/  HMMA.1688.F32.TF32 R128, R128, R10, R148 ;  /* 0x0000000a8080723c */ /* 0x004ff00000081094 */
[----:B------:R-:W-:Y:S01]  /*1ebe0*/  HMMA.1688.F32.TF32 R148, R164, R106, R160 ;  /* 0x0000006aa494723c */ /* 0x000fe200000810a0 */
[----:B---3--:R-:W-:-:S07]  /*1ebf0*/  IMAD R5, R252, 0x8000, R5 ;  /* 0x00008000fc057824 */ /* 0x008fce00078e0205 */
[C---:B------:R-:W-:Y:S01]  /*1ec00*/  HMMA.1688.F32.TF32 R104, R164.reuse, R102, R244 ;  /* 0x00000066a468723c */ /* 0x040fe200000810f4 */
[----:B------:R-:W-:Y:S06]  /*1ec10*/  LDSM.16.M88.4 R32, [R5+0x20800] ;  /* 0x020800000520783b */ /* 0x000fec0000000200 */
[----:B------:R-:W-:Y:S04]  /*1ec20*/  STL.64 [R1+0xa20], R128 ;  /* 0x000a208001007387 */ /* 0x000fe80000100a00 */
[----:B------:R-:W-:Y:S04]  /*1ec30*/  STL.64 [R1+0xa28], R130 ;  /* 0x000a288201007387 */ /* 0x000fe80000100a00 */
[----:B------:R-:W-:Y:S04]  /*1ec40*/  STL.64 [R1+0x1e0], R56 ;  /* 0x0001e03801007387 */ /* 0x000fe80000100a00 */
[----:B------:R-:W-:Y:S01]  /*1ec50*/  STL [R1+0x1e8], R58 ;  /* 0x0001e83a01007387 */ /* 0x000fe20000100800 */
[----:B------:R-:W-:Y:S03]  /*1ec60*/  HMMA.1688.F32.TF32 R160, R164, R18, R116 ;  /* 0x00000012a4a0723c */ /* 0x000fe60000081074 */
[----:B------:R-:W-:Y:S01]  /*1ec70*/  STL.64 [R1+0x320], R64 ;  /* 0x0003204001007387 */ /* 0x000fe20000100a00 */
[----:B------:R-:W-:-:S03]  /*1ec80*/  IMAD.MOV.U32 R245, RZ, RZ, R41 ;  /* 0x000000fffff57224 */ /* 0x000fc600078e0029 */
[----:B------:R1:W-:Y:S01]  /*1ec90*/  STL.64 [R1+0x328], R66 ;  /* 0x0003284201007387 */ /* 0x0003e20000100a00 */
[----:B------:R-:W-:Y:S01]  /*1eca0*/  IMAD.MOV.U32 R117, RZ, RZ, R101 ;  /* 0x000000ffff757224 */ /* 0x000fe200078e0065 */
[----:B------:R-:W-:Y:S02]  /*1ecb0*/  MOV R246, R40 ;  /* 0x0000002800f67202 */ /* 0x000fe40000000f00 */
[----:B------:R-:W-:Y:S01]  /*1ecc0*/  STL.64 [R1+0x3e0], R60 ;  /* 0x0003e03c01007387 */ /* 0x000fe20000100a00 */
[----:B------:R-:W-:Y:S02]  /*1ecd0*/  IMAD.MOV.U32 R118, RZ, RZ, R100 ;  /* 0x000000ffff767224 */ /* 0x000fe400078e0064 */
[----:B------:R-:W-:Y:S01]  /*1ece0*/  IMAD.MOV.U32 R247, RZ, RZ, R37 ;  /* 0x000000fffff77224 */ /* 0x000fe200078e0025 */
[----:B------:R2:W-:Y:S01]  /*1ecf0*/  STL.64 [R1+0x3e8], R62 ;  /* 0x0003e83e01007387 */ /* 0x0005e20000100a00 */
[C---:B-1----:R-:W-:Y:S03]  /*1ed00*/  HMMA.1688.F32.TF32 R64, R164.reuse, R42, R172 ;  /* 0x0000002aa440723c */ /* 0x042fe600000810ac */
[----:B------:R-:W-:Y:S04]  /*1ed10*/  LDS R37, [R0+0x8000] ;  /* 0x0080000000257984 */ /* 0x000fe80000000800 */
[----:B------:R-:W-:Y:S01]  /*1ed20*/  LDS R40, [R2+0x8080] ;  /* 0x0080800002287984 */ /* 0x000fe20000000800 */
[C---:B--2---:R-:W-:Y:S03]  /*1ed30*/  HMMA.1688.F32.TF32 R60, R164.reuse, R38, R204 ;  /* 0x00000026a43c723c */ /* 0x044fe600000810cc */
[----:B------:R-:W-:Y:S04]  /*1ed40*/  LDS R38, [R2+0xa000] ;  /* 0x00a0000002267984 */ /* 0x000fe80000000800 */
[----:B------:R-:W-:Y:S04]  /*1ed50*/  LDS R39, [R0+0xa000] ;  /* 0x00a0000000277984 */ /* 0x000fe80000000800 */
[----:B------:R-:W-:Y:S04]  /*1ed60*/  LDS R42, [R2+0xa080] ;  /* 0x00a08000022a7984 */ /* 0x000fe80000000800 */
[----:B------:R-:W-:Y:S04]  /*1ed70*/  LDS R41, [R0+0x8080] ;  /* 0x0080800000297984 */ /* 0x000fe80000000800 */
[----:B------:R-:W-:Y:S04]  /*1ed80*/  LDS R43, [R0+0xa080] ;  /* 0x00a08000002b7984 */ /* 0x000fe80000000800 */
[----:B------:R-:W1:Y:S01]  /*1ed90*/  LDSM.16.M88.4 R100, [R5+0x20000] ;  /* 0x020000000564783b */ /* 0x000e620000000200 */
[----:B------:R-:W-:Y:S01]  /*1eda0*/  HMMA.1688.F32.TF32 R128, R164, R30, R248 ;  /* 0x0000001ea480723c */ /* 0x000fe200000810f8 */
[----:B------:R-:W-:-:S02]  /*1edb0*/  IMAD.MOV.U32 R244, RZ, RZ, R44 ;  /* 0x000000fffff47224 */ /* 0x000fc400078e002c */
[----:B------:R-:W-:Y:S04]  /*1edc0*/  LDS R44, [R2+0x8100] ;  /* 0x00810000022c7984 */ /* 0x000fe80000000800 */
[----:B------:R-:W-:Y:S01]  /*1edd0*/  IMAD.MOV.U32 R251, RZ, RZ, R45 ;  /* 0x000000fffffb7224 */ /* 0x000fe200078e002d */
[----:B------:R-:W-:Y:S01]  /*1ede0*/  HMMA.1688.F32.TF32 R56, R164, R46, R168 ;  /* 0x0000002ea438723c */ /* 0x000fe200000810a8 */
[----:B------:R-:W-:Y:S01]  /*1edf0*/  LDS R46, [R2+0xa100] ;  /* 0x00a10000022e7984 */ /* 0x000fe20000000800 */
[----:B------:R-:W-:-:S03]  /*1ee00*/  IMAD.MOV.U32 R249, RZ, RZ, R49 ;  /* 0x000000fffff97224 */ /* 0x000fc600078e0031 */
[----:B------:R-:W-:Y:S01]  /*1ee10*/  LDS R45, [R0+0x8100] ;  /* 0x00810000002d7984 */ /* 0x000fe20000000800 */
[----:B------:R-:W-:-:S03]  /*1ee20*/  IMAD.MOV.U32 R250, RZ, RZ, R48 ;  /* 0x000000fffffa7224 */ /* 0x000fc600078e0030 */
[----:B------:R-:W2:Y:S01]  /*1ee30*/  LDS R47, [R0+0xa100] ;  /* 0x00a10000002f7984 */ /* 0x000ea20000000800 */
[----:B------:R-:W-:-:S03]  /*1ee40*/  IMAD.MOV.U32 R119, RZ, RZ, R53 ;  /* 0x000000ffff777224 */ /* 0x000fc600078e0035 */
[----:B------:R-:W-:Y:S01]  /*1ee50*/  LDS R48, [R2+0x8180] ;  /* 0x0081800002307984 */ /* 0x000fe20000000800 */
[----:B------:R-:W-:-:S03]  /*1ee60*/  IMAD.MOV.U32 R248, RZ, RZ, R52 ;  /* 0x000000fffff87224 */ /* 0x000fc600078e0034 */
[----:B------:R-:W3:Y:S04]  /*1ee70*/  LDS R49, [R0+0x8180] ;  /* 0x0081800000317984 */ /* 0x000ee80000000800 */
[----:B------:R-:W-:Y:S04]  /*1ee80*/  LDS R52, [R2+0x8200] ;  /* 0x0082000002347984 */ /* 0x000fe80000000800 */
[----:B------:R-:W3:Y:S04]  /*1ee90*/  LDS R53, [R0+0x8200] ;  /* 0x0082000000357984 */ /* 0x000ee80000000800 */
[----:B------:R-:W-:Y:S04]  /*1eea0*/  STL.64 [R1+0x980], R56 ;  /* 0x0009803801007387 */ /* 0x000fe80000100a00 */
[----:B------:R4:W-:Y:S01]  /*1eeb0*/  STL.64 [R1+0x988], R58 ;  /* 0x0009883a01007387 */ /* 0x0009e20000100a00 */
[----:B-1----:R-:W-:Y:S01]  /*1eec0*/  HMMA.1688.F32.TF32 R112, R36, R100, R112 ;  /* 0x000000642470723c */ /* 0x002fe20000081070 */
[----:B------:R-:W-:Y:S01]  /*1eed0*/  MOV R116, R192 ;  /* 0x000000c000747202 */ /* 0x000fe20000000f00 */
[----:B------:R-:W-:Y:S01]  /*1eee0*/  IMAD.MOV.U32 R108, RZ, RZ, R191 ;  /* 0x000000ffff6c7224 */ /* 0x000fe200078e00bf */
[----:B------:R-:W-:Y:S01]  /*1eef0*/  LDS R168, [R2+0x8300] ;  /* 0x0083000002a87984 */ /* 0x000fe20000000800 */
[----:B------:R-:W-:-:S02]  /*1ef00*/  IMAD.MOV.U32 R109, RZ, RZ, R190 ;  /* 0x000000ffff6d7224 */ /* 0x000fc400078e00be */
[----:B------:R-:W-:Y:S01]  /*1ef10*/  IMAD.MOV.U32 R110, RZ, RZ, R189 ;  /* 0x000000ffff6e7224 */ /* 0x000fe200078e00bd */
[----:B------:R-:W-:Y:S01]  /*1ef20*/  LDS R170, [R2+0xa300] ;  /* 0x00a3000002aa7984 */ /* 0x000fe20000000800 */
[----:B----4-:R-:W-:Y:S01]  /*1ef30*/  HMMA.1688.F32.TF32 R56, R164, R10, R200 ;  /* 0x0000000aa438723c */ /* 0x010fe200000810c8 */
[----:B------:R-:W-:Y:S02]  /*1ef40*/  IMAD.MOV.U32 R111, RZ, RZ, R188 ;  /* 0x000000ffff6f7224 */ /* 0x000fe400078e00bc */
[----:B------:R-:W-:Y:S04]  /*1ef50*/  LDS R172, [R2+0x8380] ;  /* 0x0083800002ac7984 */ /* 0x000fe80000000800 */
[----:B------:R-:W-:Y:S01]  /*1ef60*/  LDS R169, [R0+0x8300] ;  /* 0x0083000000a97984 */ /* 0x000fe20000000800 */
[-C--:B------:R-:W-:Y:S03]  /*1ef70*/  HMMA.1688.F32.TF32 R244, R40, R100.reuse, R244 ;  /* 0x0000006428f4723c */ /* 0x080fe600000810f4 */
[----:B------:R-:W-:Y:S04]  /*1ef80*/  STL.64 [R1+0x8b0], R64 ;  /* 0x0008b04001007387 */ /* 0x000fe80000100a00 */
[----:B------:R-:W-:Y:S01]  /*1ef90*/  LDS R171, [R0+0xa300] ;  /* 0x00a3000000ab7984 */ /* 0x000fe20000000800 */
[-C--:B--2---:R-:W-:Y:S03]  /*1efa0*/  HMMA.1688.F32.TF32 R248, R44, R100.reuse, R248 ;  /* 0x000000642cf8723c */ /* 0x084fe600000810f8 */
[----:B------:R-:W-:Y:S04]  /*1efb0*/  STL.64 [R1+0x8b8], R66 ;  /* 0x0008b84201007387 */ /* 0x000fe80000100a00 */
[----:B------:R-:W-:Y:S01]  /*1efc0*/  STL.64 [R1+0x890], R60 ;  /* 0x0008903c01007387 */ /* 0x000fe20000100a00 */
[-C--:B---3--:R-:W-:Y:S03]  /*1efd0*/  HMMA.1688.F32.TF32 R116, R48, R100.reuse, R116 ;  /* 0x000000643074723c */ /* 0x088fe60000081074 */
[----:B------:R-:W-:Y:S04]  /*1efe0*/  STL.64 [R1+0x898], R62 ;  /* 0x0008983e01007387 */ /* 0x000fe80000100a00 */
[----:B------:R-:W-:Y:S01]  /*1eff0*/  STL.64 [R1+0x800], R56 ;  /* 0x0008003801007387 */ /* 0x000fe20000100a00 */
[----:B------:R-:W-:Y:S03]  /*1f000*/  HMMA.1688.F32.TF32 R108, R52, R100, R108 ;  /* 0x00000064346c723c */ /* 0x000fe6000008106c */
[----:B------:R-:W-:Y:S04]  /*1f010*/  STL.64 [R1+0x808], R58 ;  /* 0x0008083a01007387 */ /* 0x000fe80000100a00 */
[----:B------:R-:W-:Y:S04]  /*1f020*/  STL [R1+0x1eec], R102 ;  /* 0x001eec6601007387 */ /* 0x000fe80000100800 */
[----:B------:R1:W-:Y:S04]  /*1f030*/  STL [R1+0x1ee8], R103 ;  /* 0x001ee86701007387 */ /* 0x0003e80000100800 */
[----:B------:R2:W-:Y:S04]  /*1f040*/  STL [R1+0x1ef4], R34 ;  /* 0x001ef42201007387 */ /* 0x0005e80000100800 */
[----:B------:R3:W-:Y:S01]  /*1f050*/  STL [R1+0x1ef0], R35 ;  /* 0x001ef02301007387 */ /* 0x0007e20000100800 */
[----:B-1----:R-:W-:-:S03]  /*1f060*/  IMAD.MOV.U32 R103, RZ, RZ, R247 ;  /* 0x000000ffff677224 */ /* 0x002fc600078e00f7 */
[----:B------:R-:W-:Y:S01]  /*1f070*/  STL.64 [R1+0x810], R112 ;  /* 0x0008107001007387 */ /* 0x000fe20000100a00 */
[----:B------:R-:W-:Y:S02]  /*1f080*/  IMAD.MOV.U32 R102, RZ, RZ, R246 ;  /* 0x000000ffff667224 */ /* 0x000fe400078e00f6 */
[----:B--2---:R-:W-:Y:S01]  /*1f090*/  IMAD.MOV.U32 R34, RZ, RZ, R244 ;  /* 0x000000ffff227224 */ /* 0x004fe200078e00f4 */
[----:B------:R1:W-:Y:S01]  /*1f0a0*/  STL.64 [R1+0x818], R114 ;  /* 0x0008187201007387 */ /* 0x0003e20000100a00 */
[----:B---3--:R-:W-:-:S03]  /*1f0b0*/  IMAD.MOV.U32 R35, RZ, RZ, R245 ;  /* 0x000000ffff237224 */ /* 0x008fc600078e00f5 */
[----:B------:R-:W-:Y:S04]  /*1f0c0*/  LDS R164, [R2+0x8280] ;  /* 0x0082800002a47984 */ /* 0x000fe80000000800 */
[----:B------:R-:W-:Y:S04]  /*1f0d0*/  LDS R166, [R2+0xa280] ;  /* 0x00a2800002a67984 */ /* 0x000fe80000000800 */
[----:B-1----:R-:W2:Y:S04]  /*1f0e0*/  LDL.LU.64 R114, [R1+0x2058] ;  /* 0x0020580001727983 */ /* 0x002ea80000300a00 */
[----:B------:R-:W2:Y:S04]  /*1f0f0*/  LDL.LU.64 R112, [R1+0x2050] ;  /* 0x0020500001707983 */ /* 0x000ea80000300a00 */
[----:B------:R-:W3:Y:S04]  /*1f100*/  LDL.LU.64 R246, [R1+0x2048] ;  /* 0x0020480001f67983 */ /* 0x000ee80000300a00 */
[----:B------:R-:W3:Y:S04]  /*1f110*/  LDL.LU.64 R244, [R1+0x2040] ;  /* 0x0020400001f47983 */ /* 0x000ee80000300a00 */
[----:B------:R-:W-:Y:S04]  /*1f120*/  STL [R1+0x1f04], R103 ;  /* 0x001f046701007387 */ /* 0x000fe80000100800 */
[----:B------:R-:W-:Y:S04]  /*1f130*/  STL [R1+0x1f00], R34 ;  /* 0x001f002201007387 */ /* 0x000fe80000100800 */
[----:B------:R-:W-:Y:S04]  /*1f140*/  STL [R1+0x1efc], R35 ;  /* 0x001efc2301007387 */ /* 0x000fe80000100800 */
[----:B------:R-:W-:Y:S04]  /*1f150*/  STL [R1+0x1ef8], R102 ;  /* 0x001ef86601007387 */ /* 0x000fe80000100800 */
[----:B------:R-:W-:Y:S04]  /*1f160*/  STL.64 [R1+0x8a0], R248 ;  /* 0x0008a0f801007387 */ /* 0x000fe80000100a00 */
[----:B------:R1:W-:Y:S04]  /*1f170*/  STL.64 [R1+0x8a8], R250 ;  /* 0x0008a8fa01007387 */ /* 0x0003e80000100a00 */
[----:B------:R-:W-:Y:S04]  /*1f180*/  LDS R165, [R0+0x8280] ;  /* 0x0082800000a57984 */ /* 0x000fe80000000800 */
[----:B------:R-:W4:Y:S04]  /*1f190*/  LDS R167, [R0+0xa280] ;  /* 0x00a2800000a77984 */ /* 0x000f280000000800 */
[----:B-1----:R-:W3:Y:S04]  /*1f1a0*/  LDL.LU.64 R250, [R1+0x2038] ;  /* 0x0020380001fa7983 */ /* 0x002ee80000300a00 */
[----:B------:R-:W3:Y:S04]  /*1f1b0*/  LDL.LU.64 R248, [R1+0x2030] ;  /* 0x0020300001f87983 */ /* 0x000ee80000300a00 */
[----:B------:R-:W-:Y:S04]  /*1f1c0*/  STL.64 [R1+0x9d0], R116 ;  /* 0x0009d07401007387 */ /* 0x000fe80000100a00 */
[----:B------:R1:W-:Y:S01]  /*1f1d0*/  STL.64 [R1+0x9d8], R118 ;  /* 0x0009d87601007387 */ /* 0x0003e20000100a00 */
[----:B------:R-:W-:Y:S01]  /*1f1e0*/  MOV R208, R179 ;  /* 0x000000b300d07202 */ /* 0x000fe20000000f00 */
[----:B------:R-:W-:-:S02]  /*1f1f0*/  IMAD.MOV.U32 R209, RZ, RZ, R178 ;  /* 0x000000ffffd17224 */ /* 0x000fc400078e00b2 */
[----:B------:R-:W-:Y:S01]  /*1f200*/  LDS R174, [R2+0xa380] ;  /* 0x00a3800002ae7984 */ /* 0x000fe20000000800 */
[----:B------:R-:W-:Y:S02]  /*1f210*/  IMAD.MOV.U32 R210, RZ, RZ, R177 ;  /* 0x000000ffffd27224 */ /* 0x000fe400078e00b1 */
[----:B------:R-:W-:Y:S01]  /*1f220*/  IMAD.MOV.U32 R211, RZ, RZ, R176 ;  /* 0x000000ffffd37224 */ /* 0x000fe200078e00b0 */
[----:B------:R-:W-:Y:S04]  /*1f230*/  LDS R173, [R0+0x8380] ;  /* 0x0083800000ad7984 */ /* 0x000fe80000000800 */
[----:B-1----:R-:W3:Y:S04]  /*1f240*/  LDL.LU.64 R118, [R1+0x2028] ;  /* 0x0020280001767983 */ /* 0x002ee80000300a00 */
[----:B------:R-:W3:Y:S04]  /*1f250*/  LDL.LU.64 R116, [R1+0x2020] ;  /* 0x0020200001747983 */ /* 0x000ee80000300a00 */
[----:B------:R-:W-:Y:S04]  /*1f260*/  STL.64 [R1+0xb90], R108 ;  /* 0x000b906c01007387 */ /* 0x000fe80000100a00 */
[----:B------:R1:W-:Y:S04]  /*1f270*/  STL.64 [R1+0xb98], R110 ;  /* 0x000b986e01007387 */ /* 0x0003e80000100a00 */
[----:B------:R-:W4:Y:S04]  /*1f280*/  LDS R175, [R0+0xa380] ;  /* 0x00a3800000af7984 */ /* 0x000f280000000800 */
[----:B------:R-:W-:Y:S04]  /*1f290*/  LDS R176, [R2+0x8400] ;  /* 0x0084000002b07984 */ /* 0x000fe80000000800 */
[----:B-1----:R-:W3:Y:S04]  /*1f2a0*/  LDL.LU.64 R110, [R1+0x2018] ;  /* 0x00201800016e7983 */ /* 0x002ee80000300a00 */
[----:B------:R-:W3:Y:S04]  /*1f2b0*/  LDL.LU.64 R108, [R1+0x2010] ;  /* 0x00201000016c7983 */ /* 0x000ee80000300a00 */
[----:B------:R-:W-:Y:S04]  /*1f2c0*/  LDS R178, [R2+0xa400] ;  /* 0x00a4000002b27984 */ /* 0x000fe80000000800 */
[----:B------:R-:W-:Y:S04]  /*1f2d0*/  LDS R177, [R0+0x8400] ;  /* 0x0084000000b17984 */ /* 0x000fe80000000800 */
[----:B------:R-:W1:Y:S01]  /*1f2e0*/  LDS R179, [R0+0xa400] ;  /* 0x00a4000000b37984 */ /* 0x000e620000000800 */
[----:B------:R-:W-:-:S02]  /*1f2f0*/  IMAD.MOV.U32 R64, RZ, RZ, R187 ;  /* 0x000000ffff407224 */ /* 0x000fc400078e00bb */
[----:B------:R-:W-:Y:S01]  /*1f300*/  IMAD.MOV.U32 R65, RZ, RZ, R186 ;  /* 0x000000ffff417224 */ /* 0x000fe200078e00ba */
[----:B------:R-:W-:Y:S01]  /*1f310*/  LDS R188, [R2+0x8580] ;  /* 0x0085800002bc7984 */ /* 0x000fe20000000800 */
[----:B------:R-:W-:Y:S02]  /*1f320*/  IMAD.MOV.U32 R66, RZ, RZ, R185 ;  /* 0x000000ffff427224 */ /* 0x000fe400078e00b9 */
[----:B------:R-:W-:Y:S01]  /*1f330*/  IMAD.MOV.U32 R67, RZ, RZ, R184 ;  /* 0x000000ffff437224 */ /* 0x000fe200078e00b8 */
[----:B------:R-:W-:Y:S01]  /*1f340*/  MOV R62, R194 ;  /* 0x000000c2003e7202 */ /* 0x000fe20000000f00 */
[----:B------:R-:W-:Y:S01]  /*1f350*/  IMAD.MOV.U32 R60, RZ, RZ, R196 ;  /* 0x000000ffff3c7224 */ /* 0x000fe200078e00c4 */
[----:B------:R-:W-:Y:S01]  /*1f360*/  LDS R184, [R2+0x8500] ;  /* 0x0085000002b87984 */ /* 0x000fe20000000800 */
[----:B------:R-:W-:Y:S02]  /*1f370*/  IMAD.MOV.U32 R61, RZ, RZ, R195 ;  /* 0x000000ffff3d7224 */ /* 0x000fe400078e00c3 */
[----:B------:R-:W-:Y:S01]  /*1f380*/  IMAD.MOV.U32 R63, RZ, RZ, R193 ;  /* 0x000000ffff3f7224 */ /* 0x000fe200078e00c1 */
[----:B----4-:R-:W-:Y:S01]  /*1f390*/  HMMA.1688.F32.TF32 R64, R164, R100, R64 ;  /* 0x00000064a440723c */ /* 0x010fe20000081040 */
[----:B------:R-:W-:Y:S01]  /*1f3a0*/  IMAD.MOV.U32 R56, RZ, RZ, R183 ;  /* 0x000000ffff387224 */ /* 0x000fe200078e00b7 */
[----:B------:R-:W-:Y:S01]  /*1f3b0*/  LDS R186, [R2+0xa500] ;  /* 0x00a5000002ba7984 */ /* 0x000fe20000000800 */
[----:B------:R-:W-:-:S02]  /*1f3c0*/  IMAD.MOV.U32 R57, RZ, RZ, R182 ;  /* 0x000000ffff397224 */ /* 0x000fc400078e00b6 */
[----:B------:R-:W-:Y:S01]  /*1f3d0*/  IMAD.MOV.U32 R58, RZ, RZ, R181 ;  /* 0x000000ffff3a7224 */ /* 0x000fe200078e00b5 */
[----:B------:R-:W-:Y:S02]  /*1f3e0*/  LDS R182, [R2+0xa480] ;  /* 0x00a4800002b67984 */ /* 0x000fe40000000800 */
[-C--:B------:R-:W-:Y:S01]  /*1f3f0*/  HMMA.1688.F32.TF32 R60, R168, R100.reuse, R60 ;  /* 0x00000064a83c723c */ /* 0x080fe2000008103c */
[----:B------:R-:W-:Y:S01]  /*1f400*/  IMAD.MOV.U32 R59, RZ, RZ, R180 ;  /* 0x000000ffff3b7224 */ /* 0x000fe200078e00b4 */
[----:B------:R-:W-:Y:S04]  /*1f410*/  LDS R181, [R0+0x8480] ;  /* 0x0084800000b57984 */ /* 0x000fe80000000800 */
[----:B------:R-:W-:Y:S04]  /*1f420*/  LDS R180, [R2+0x8480] ;  /* 0x0084800002b47984 */ /* 0x000fe80000000800 */
[----:B------:R-:W-:Y:S04]  /*1f430*/  LDS R183, [R0+0xa480] ;  /* 0x00a4800000b77984 */ /* 0x000fe80000000800 */
[----:B------:R-:W-:Y:S04]  /*1f440*/  LDS R185, [R0+0x8500] ;  /* 0x0085000000b97984 */ /* 0x000fe80000000800 */
[----:B------:R-:W-:Y:S04]  /*1f450*/  LDS R187, [R0+0xa500] ;  /* 0x00a5000000bb7984 */ /* 0x000fe80000000800 */
[----:B------:R-:W-:Y:S04]  /*1f460*/  LDS R190, [R2+0xa580] ;  /* 0x00a5800002be7984 */ /* 0x000fe80000000800 */
[----:B------:R-:W-:Y:S04]  /*1f470*/  LDS R189, [R0+0x8580] ;  /* 0x0085800000bd7984 */ /* 0x000fe80000000800 */
[----:B------:R-:W2:Y:S04]  /*1f480*/  LDS R191, [R0+0xa580] ;  /* 0x00a5800000bf7984 */ /* 0x000ea80000000800 */
[----:B------:R-:W-:Y:S04]  /*1f490*/  STL.64 [R1+0xd20], R64 ;  /* 0x000d204001007387 */ /* 0x000fe80000100a00 */
[----:B------:R4:W-:Y:S04]  /*1f4a0*/  STL.64 [R1+0xd28], R66 ;  /* 0x000d284201007387 */ /* 0x0009e80000100a00 */
[----:B------:R-:W-:Y:S04]  /*1f4b0*/  STL.64 [R1+0xeb0], R60 ;  /* 0x000eb03c01007387 */ /* 0x000fe80000100a00 */
[----:B------:R1:W-:Y:S01]  /*1f4c0*/  STL.64 [R1+0xeb8], R62 ;  /* 0x000eb83e01007387 */ /* 0x0003e20000100a00 */
[-C--:B----4-:R-:W-:Y:S03]  /*1f4d0*/  HMMA.1688.F32.TF32 R64, R172, R100.reuse, R56 ;  /* 0x00000064ac40723c */ /* 0x090fe60000081038 */
[----:B------:R-:W-:Y:S04]  /*1f4e0*/  LDS R192, [R2+0x8600] ;  /* 0x0086000002c07984 */ /* 0x000fe80000000800 */
[----:B------:R-:W-:Y:S01]  /*1f4f0*/  LDS R194, [R2+0xa600] ;  /* 0x00a6000002c27984 */ /* 0x000fe20000000800 */
[-C--:B-1----:R-:W-:Y:S03]  /*1f500*/  HMMA.1688.F32.TF32 R60, R176, R100.reuse, R208 ;  /* 0x00000064b03c723c */ /* 0x082fe600000810d0 */
[----:B------:R-:W-:Y:S04]  /*1f510*/  LDS R193, [R0+0x8600] ;  /* 0x0086000000c17984 */ /* 0x000fe80000000800 */
[----:B------:R-:W1:Y:S04]  /*1f520*/  LDS R195, [R0+0xa600] ;  /* 0x00a6000000c37984 */ /* 0x000e680000000800 */
[----:B------:R-:W4:Y:S04]  /*1f530*/  LDS R196, [R2+0x8680] ;  /* 0x0086800002c47984 */ /* 0x000f280000000800 */
[----:B------:R-:W-:Y:S04]  /*1f540*/  LDS R200, [R2+0x8700] ;  /* 0x0087000002c87984 */ /* 0x000fe80000000800 */
[----:B------:R-:W-:Y:S04]  /*1f550*/  LDS R202, [R2+0xa700] ;  /* 0x00a7000002ca7984 */ /* 0x000fe80000000800 */
[----:B------:R-:W-:Y:S04]  /*1f560*/  LDS R201, [R0+0x8700] ;  /* 0x0087000000c97984 */ /* 0x000fe80000000800 */
[----:B------:R-:W1:Y:S04]  /*1f570*/  LDS R203, [R0+0xa700] ;  /* 0x00a7000000cb7984 */ /* 0x000e680000000800 */
[----:B------:R-:W-:Y:S04]  /*1f580*/  STL.64 [R1+0xfe0], R64 ;  /* 0x000fe04001007387 */ /* 0x000fe80000100a00 */
[----:B------:R-:W-:Y:S04]  /*1f590*/  STL.64 [R1+0xfe8], R66 ;  /* 0x000fe84201007387 */ /* 0x000fe80000100a00 */
[----:B------:R-:W-:Y:S04]  /*1f5a0*/  STL.64 [R1+0x1100], R60 ;  /* 0x0011003c01007387 */ /* 0x000fe80000100a00 */
[----:B------:R2:W-:Y:S04]  /*1f5b0*/  STL.64 [R1+0x1108], R62 ;  /* 0x0011083e01007387 */ /* 0x0005e80000100a00 */
[----:B------:R-:W-:Y:S04]  /*1f5c0*/  LDS R204, [R2+0x8780] ;  /* 0x0087800002cc7984 */ /* 0x000fe80000000800 */
[----:B------:R-:W-:Y:S04]  /*1f5d0*/  LDS R206, [R2+0xa780] ;  /* 0x00a7800002ce7984 */ /* 0x000fe80000000800 */
[----:B------:R-:W-:Y:S04]  /*1f5e0*/  LDS R205, [R0+0x8780] ;  /* 0x0087800000cd7984 */ /* 0x000fe80000000800 */
[----:B------:R-:W1:Y:S01]  /*1f5f0*/  LDS R207, [R0+0xa780] ;  /* 0x00a7800000cf7984 */ /* 0x000e620000000800 */
[-C--:B--2---:R-:W-:Y:S08]  /*1f600*/  HMMA.1688.F32.TF32 R60, R188, R100.reuse, R112 ;  /* 0x00000064bc3c723c */ /* 0x084ff00000081070 */
[-C--:B---3--:R-:W-:Y:S08]  /*1f610*/  HMMA.1688.F32.TF32 R64, R184, R100.reuse, R116 ;  /* 0x00000064b840723c */ /* 0x088ff00000081074 */
[-C--:B------:R-:W-:Y:S11]  /*1f620*/  HMMA.1688.F32.TF32 R56, R180, R100.reuse, R108 ;  /* 0x00000064b438723c */ /* 0x080ff6000008106c */
[----:B------:R-:W-:Y:S11]  /*1f630*/  @!UPT UIADD3 URZ, URZ, URZ, URZ ;  /* 0x0000003f3f3ff290 */ /* 0x000ff6000fffe03f */
[----:B------:R-:W-:Y:S01]  /*1f640*/  @!UPT UIADD3 URZ, URZ, URZ, URZ ;  /* 0x0000003f3f3ff290 */ /* 0x000fe2000fffe03f */
[----:B------:R-:W-:Y:S04]  /*1f650*/  STL.64 [R1+0x11d0], R56 ;  /* 0x0011d03801007387 */ /* 0x000fe80000100a00 */
[----:B------:R1:W-:Y:S04]  /*1f660*/  STL.64 [R1+0x11d8], R58 ;  /* 0x0011d83a01007387 */ /* 0x0003e80000100a00 */
[----:B------:R-:W-:Y:S04]  /*1f670*/  STL.64 [R1+0x12a0], R64 ;  /* 0x0012a04001007387 */ /* 0x000fe80000100a00 */
[----:B------:R4:W-:Y:S01]  /*1f680*/  STL.64 [R1+0x12a8], R66 ;  /* 0x0012a84201007387 */ /* 0x0009e20000100a00 */
[-C--:B-1----:R-:W-:Y:S03]  /*1f690*/  HMMA.1688.F32.TF32 R56, R192, R100.reuse, R120 ;  /* 0x00000064c038723c */ /* 0x082fe60000081078 */
[----:B------:R-:W-:Y:S04]  /*1f6a0*/  STL.64 [R1+0x1350], R60 ;  /* 0x0013503c01007387 */ /* 0x000fe80000100a00 */
[----:B------:R1:W-:Y:S01]  /*1f6b0*/  STL.64 [R1+0x1358], R62 ;  /* 0x0013583e01007387 */ /* 0x0003e20000100a00 */
[-C--:B----4-:R-:W-:Y:S08]  /*1f6c0*/  HMMA.1688.F32.TF32 R64, R196, R100.reuse, R124 ;  /* 0x00000064c440723c */ /* 0x090ff0000008107c */
[-C--:B-1----:R-:W-:Y:S07]  /*1f6d0*/  HMMA.1688.F32.TF32 R60, R200, R100.reuse, R140 ;  /* 0x00000064c83c723c */ /* 0x082fee000008108c */
[----:B------:R-:W-:Y:S04]  /*1f6e0*/  STL.64 [R1+0x13e0], R56 ;  /* 0x0013e03801007387 */ /* 0x000fe80000100a00 */
[----:B------:R1:W-:Y:S04]  /*1f6f0*/  STL.64 [R1+0x13e8], R58 ;  /* 0x0013e83a01007387 */ /* 0x0003e80000100a00 */
[----:B------:R-:W-:Y:S04]  /*1f700*/  STL.64 [R1+0x1480], R64 ;  /* 0x0014804001007387 */ /* 0x000fe80000100a00 */
[----:B------:R-:W-:Y:S04]  /*1f710*/  STL.64 [R1+0x1488], R66 ;  /* 0x0014884201007387 */ /* 0x000fe80000100a00 */
[----:B------:R2:W-:Y:S04]  /*1f720*/  STL.64 [R1+0x14a0], R60 ;  /* 0x0014a03c01007387 */ /* 0x0005e80000100a00 */
[----:B------:R3:W-:Y:S01]  /*1f730*/  STL.64 [R1+0x14a8], R62 ;  /* 0x0014a83e01007387 */ /* 0x0007e20000100a00 */
[----:B-1----:R-:W-:Y:S03]  /*1f740*/  HMMA.1688.F32.TF32 R56, R204, R100, R144 ;  /* 0x00000064cc38723c */ /* 0x002fe60000081090 */
        /* <DEDUP_REMOVED lines=23> */
[----:B------:R-:W3:Y:S01]  /*1f8c0*/  LDL.LU R67, [R1+0x9cc] ;  /* 0x0009cc0001437983 */ /* 0x000ee20000300800 */
[----:B------:R-:W-:Y:S01]  /*1f8d0*/  MOV R3, R56 ;  /* 0x0000003800037202 */ /* 0x000fe20000000f00 */
[----:B------:R-:W-:-:S02]  /*1f8e0*/  IMAD.MOV.U32 R252, RZ, RZ, R57 ;  /* 0x000000fffffc7224 */ /* 0x000fc400078e0039 */
[----:B------:R-:W3:Y:S01]  /*1f8f0*/  LDL.LU R56, [R1+0x7a0] ;  /* 0x0007a00001387983 */ /* 0x000ee20000300800 */
[----:B------:R-:W-:Y:S02]  /*1f900*/  IMAD.MOV.U32 R101, RZ, RZ, R58 ;  /* 0x000000ffff657224 */ /* 0x000fe400078e003a */
[----:B------:R-:W-:Y:S01]  /*1f910*/  IMAD.MOV.U32 R100, RZ, RZ, R59 ;  /* 0x000000ffff647224 */ /* 0x000fe200078e003b */
[----:B------:R-:W3:Y:S04]  /*1f920*/  LDL.LU R57, [R1+0x7a4] ;  /* 0x0007a40001397983 */ /* 0x000ee80000300800 */
[----:B------:R-:W3:Y:S04]  /*1f930*/  LDL.LU R58, [R1+0x7a8] ;  /* 0x0007a800013a7983 */ /* 0x000ee80000300800 */
[----:B------:R-:W3:Y:S04]  /*1f940*/  LDL.LU R59, [R1+0x7ac] ;  /* 0x0007ac00013b7983 */ /* 0x000ee80000300800 */
[----:B------:R-:W3:Y:S04]  /*1f950*/  LDL.LU R144, [R1+0x1d0] ;  /* 0x0001d00001907983 */ /* 0x000ee80000300800 */
[----:B------:R-:W3:Y:S01]  /*1f960*/  LDL.LU R145, [R1+0x1d4] ;  /* 0x0001d40001917983 */ /* 0x000ee20000300800 */
[----:B------:R-:W-:-:S03]  /*1f970*/  IMAD.MOV.U32 R142, RZ, RZ, R21 ;  /* 0x000000ffff8e7224 */ /* 0x000fc600078e0015 */
[----:B------:R-:W3:Y:S01]  /*1f980*/  LDL.LU R146, [R1+0x1d8] ;  /* 0x0001d80001927983 */ /* 0x000ee20000300800 */
[----:B------:R-:W-:-:S03]  /*1f990*/  IMAD.MOV.U32 R143, RZ, RZ, R20 ;  /* 0x000000ffff8f7224 */ /* 0x000fc600078e0014 */
        /* <DEDUP_REMOVED lines=17> */
[----:B------:R1:W-:Y:S04]  /*1fab0*/  STL [R1+0x1c94], R100 ;  /* 0x001c946401007387 */ /* 0x0003e80000100800 */
[----:B------:R-:W-:Y:S04]  /*1fac0*/  STL [R1+0x1c90], R3 ;  /* 0x001c900301007387 */ /* 0x000fe80000100800 */
[----:B------:R-:W-:Y:S04]  /*1fad0*/  STL [R1+0x1c8c], R252 ;  /* 0x001c8cfc01007387 */ /* 0x000fe80000100800 */
[----:B------:R1:W-:Y:S04]  /*1fae0*/  STL [R1+0x1c88], R101 ;  /* 0x001c886501007387 */ /* 0x0003e80000100800 */
[----:B-1----:R-:W3:Y:S04]  /*1faf0*/  LDL.LU R100, [R1+0x520] ;  /* 0x0005200001647983 */ /* 0x002ee80000300800 */
[----:B------:R-:W3:Y:S04]  /*1fb00*/  LDL.LU R101, [R1+0x524] ;  /* 0x0005240001657983 */ /* 0x000ee80000300800 */
[----:B------:R-:W3:Y:S04]  /*1fb10*/  LDL.LU R102, [R1+0x528] ;  /* 0x0005280001667983 */ /* 0x000ee80000300800 */
[----:B------:R-:W3:Y:S01]  /*1fb20*/  LDL.LU R103, [R1+0x52c] ;  /* 0x00052c0001677983 */ /* 0x000ee20000300800 */
[-C--:B----4-:R-:W-:Y:S08]  /*1fb30*/  HMMA.1688.F32.TF32 R208, R48, R32.reuse, R208 ;  /* 0x0000002030d0723c */ /* 0x090ff000000810d0 */
[-C--:B--2---:R-:W-:Y:S08]  /*1fb40*/  HMMA.1688.F32.TF32 R60, R40, R32.reuse, R60 ;  /* 0x00000020283c723c */ /* 0x084ff0000008103c */
[-C--:B---3--:R-:W-:Y:S08]  /*1fb50*/  HMMA.1688.F32.TF32 R64, R36, R32.reuse, R64 ;  /* 0x000000202440723c */ /* 0x088ff00000081040 */
[-C--:B------:R-:W-:Y:S11]  /*1fb60*/  HMMA.1688.F32.TF32 R56, R44, R32.reuse, R56 ;  /* 0x000000202c38723c */ /* 0x080ff60000081038 */
[----:B------:R-:W-:Y:S04]  /*1fb70*/  @!UPT UIADD3 URZ, URZ, URZ, URZ ;  /* 0x0000003f3f3ff290 */ /* 0x000fe8000fffe03f */
[----:B------:R-:W-:Y:S04]  /*1fb80*/  STL.64 [R1+0x720], R64 ;  /* 0x0007204001007387 */ /* 0x000fe80000100a00 */
[----:B------:R1:W-:Y:S04]  /*1fb90*/  STL.64 [R1+0x728], R66 ;  /* 0x0007284201007387 */ /* 0x0003e80000100a00 */
[----:B-1----:R-:W2:Y:S04]  /*1fba0*/  LDL.LU.64 R66, [R1+0x2000] ;  /* 0x0020000001427983 */ /* 0x002ea80000300a00 */
[----:B------:R-:W2:Y:S04]  /*1fbb0*/  LDL.LU.64 R64, [R1+0x1ff8] ;  /* 0x001ff80001407983 */ /* 0x000ea80000300a00 */
[----:B------:R-:W-:Y:S04]  /*1fbc0*/  STL.64 [R1+0x740], R60 ;  /* 0x0007403c01007387 */ /* 0x000fe80000100a00 */
[----:B------:R1:W-:Y:S04]  /*1fbd0*/  STL.64 [R1+0x748], R62 ;  /* 0x0007483e01007387 */ /* 0x0003e80000100a00 */
[----:B-1----:R-:W3:Y:S04]  /*1fbe0*/  LDL.LU.64 R62, [R1+0x1ff0] ;  /* 0x001ff000013e7983 */ /* 0x002ee80000300a00 */
[----:B------:R-:W3:Y:S04]  /*1fbf0*/  LDL.LU.64 R60, [R1+0x1fe8] ;  /* 0x001fe800013c7983 */ /* 0x000ee80000300a00 */
[----:B------:R-:W-:Y:S04]  /*1fc00*/  STL.64 [R1+0x780], R56 ;  /* 0x0007803801007387 */ /* 0x000fe80000100a00 */
[----:B------:R1:W-:Y:S04]  /*1fc10*/  STL.64 [R1+0x788], R58 ;  /* 0x0007883a01007387 */ /* 0x0003e80000100a00 */
[----:B-1----:R-:W4:Y:S04]  /*1fc20*/  LDL.LU.64 R58, [R1+0x1fe0] ;  /* 0x001fe000013a7983 */ /* 0x002f280000300a00 */
[----:B------:R-:W4:Y:S04]  /*1fc30*/  LDL.LU.64 R56, [R1+0x1fd8] ;  /* 0x001fd80001387983 */ /* 0x000f280000300a00 */
[----:B------:R-:W-:Y:S04]  /*1fc40*/  STL.64 [R1+0x7d0], R208 ;  /* 0x0007d0d001007387 */ /* 0x000fe80000100a00 */
        /* <DEDUP_REMOVED lines=8> */
[-C--:B-1----:R-:W-:Y:S02]  /*1fcd0*/  HMMA.1688.F32.TF32 R100, R164, R32.reuse, R28 ;  /* 0x00000020a464723c */ /* 0x082fe4000008101c */
[----:B------:R-:W1:Y:S04]  /*1fce0*/  LDSM.16.M88.4 R28, [R5+0x21000] ;  /* 0x02100000051c783b */ /* 0x000e680000000200 */
[----:B-1----:R-:W-:Y:S11]  /*1fcf0*/  STL [R1+0x1f0c], R30 ;  /* 0x001f0c1e01007387 */ /* 0x002ff60000100800 */
[----:B------:R-:W-:Y:S06]  /*1fd00*/  @!UPT UIADD3 URZ, URZ, URZ, URZ ;  /* 0x0000003f3f3ff290 */ /* 0x000fec000fffe03f */
[----:B------:R-:W-:Y:S04]  /*1fd10*/  STL.64 [R1+0xa00], R100 ;  /* 0x000a006401007387 */ /* 0x000fe80000100a00 */
[----:B------:R1:W-:Y:S02]  /*1fd20*/  STL.64 [R1+0xa08], R102 ;  /* 0x000a086601007387 */ /* 0x0003e40000100a00 */
[-C--:B-1----:R-:W-:Y:S02]  /*1fd30*/  HMMA.1688.F32.TF32 R100, R168, R32.reuse, R24 ;  /* 0x00000020a864723c */ /* 0x082fe40000081018 */
[----:B------:R-:W1:Y:S04]  /*1fd40*/  LDSM.16.M88.4 R24, [R5+0x21800] ;  /* 0x021800000518783b */ /* 0x000e680000000200 */
[----:B------:R-:W-:Y:S02]  /*1fd50*/  STL [R1+0x1f08], R31 ;  /* 0x001f081f01007387 */ /* 0x000fe40000100800 */
[-C--:B------:R-:W-:Y:S02]  /*1fd60*/  HMMA.1688.F32.TF32 R144, R172, R32.reuse, R144 ;  /* 0x00000020ac90723c */ /* 0x080fe40000081090 */
[----:B-1----:R-:W-:Y:S11]  /*1fd70*/  STL [R1+0x1f14], R26 ;  /* 0x001f141a01007387 */ /* 0x002ff60000100800 */
[----:B------:R-:W-:Y:S02]  /*1fd80*/  @!UPT UIADD3 URZ, URZ, URZ, URZ ;  /* 0x0000003f3f3ff290 */ /* 0x000fe4000fffe03f */
[----:B------:R-:W-:Y:S04]  /*1fd90*/  STL.64 [R1+0xcb0], R100 ;  /* 0x000cb06401007387 */ /* 0x000fe80000100a00 */
[----:B------:R1:W-:Y:S02]  /*1fda0*/  STL.64 [R1+0xcb8], R102 ;  /* 0x000cb86601007387 */ /* 0x0003e40000100a00 */
[-C--:B-1----:R-:W-:Y:S02]  /*1fdb0*/  HMMA.1688.F32.TF32 R100, R176, R32.reuse, R140 ;  /* 0x00000020b064723c */ /* 0x082fe4000008108c */
[----:B------:R-:W-:Y:S04]  /*1fdc0*/  STL [R1+0x1f10], R27 ;  /* 0x001f101b01007387 */ /* 0x000fe80000100800 */
[----:B------:R-:W-:Y:S04]  /*1fdd0*/  STL.64 [R1+0xec0], R144 ;  /* 0x000ec09001007387 */ /* 0x000fe80000100a00 */
[----:B------:R-:W-:Y:S11]  /*1fde0*/  STL.64 [R1+0xec8], R146 ;  /* 0x000ec89201007387 */ /* 0x000ff60000100a00 */
[----:B------:R-:W-:Y:S02]  /*1fdf0*/  @!UPT UIADD3 URZ, URZ, URZ, URZ ;  /* 0x0000003f3f3ff290 */ /* 0x000fe4000fffe03f */
[----:B------:R-:W-:Y:S04]  /*1fe00*/  STL.64 [R1+0xff0], R100 ;  /* 0x000ff06401007387 */ /* 0x000fe80000100a00 */
[----:B------:R1:W-:Y:S02]  /*1fe10*/  STL.64 [R1+0xff8], R102 ;  /* 0x000ff86601007387 */ /* 0x0003e40000100a00 */
[-C--:B-1----:R-:W-:Y:S08]  /*1fe20*/  HMMA.1688.F32.TF32 R100, R188, R32.reuse, R88 ;  /* 0x00000020bc64723c */ /* 0x082ff00000081058 */
[-C--:B------:R-:W-:Y:S08]  /*1fe30*/  HMMA.1688.F32.TF32 R88, R192, R32.reuse, R72 ;  /* 0x00000020c058723c */ /* 0x080ff00000081048 */
[-C--:B---3--:R-:W-:Y:S08]  /*1fe40*/  HMMA.1688.F32.TF32 R60, R184, R32.reuse, R60 ;  /* 0x00000020b83c723c */ /* 0x088ff0000008103c */
[-C--:B------:R-:W-:Y:S08]  /*1fe50*/  HMMA.1688.F32.TF32 R72, R200, R32.reuse, R92 ;  /* 0x00000020c848723c */ /* 0x080ff0000008105c */
[-C--:B--2---:R-:W-:Y:S11]  /*1fe60*/  HMMA.1688.F32.TF32 R140, R180, R32.reuse, R208 ;  /* 0x00000020b48c723c */ /* 0x084ff600000810d0 */
[----:B------:R-:W-:Y:S11]  /*1fe70*/  @!UPT UIADD3 URZ, URZ, URZ, URZ ;  /* 0x0000003f3f3ff290 */ /* 0x000ff6000fffe03f */
[----:B------:R-:W-:Y:S01]  /*1fe80*/  @!UPT UIADD3 URZ, URZ, URZ, URZ ;  /* 0x0000003f3f3ff290 */ /* 0x000fe2000fffe03f */
[----:B------:R-:W-:Y:S04]  /*1fe90*/  STL.64 [R1+0x1110], R140 ;  /* 0x0011108c01007387 */ /* 0x000fe80000100a00 */
[----:B------:R-:W-:Y:S04]  /*1fea0*/  STL.64 [R1+0x1118], R142 ;  /* 0x0011188e01007387 */ /* 0x000fe80000100a00 */
[----:B------:R-:W-:Y:S04]  /*1feb0*/  STL.64 [R1+0x1200], R60 ;  /* 0x0012003c01007387 */ /* 0x000fe80000100a00 */
[----:B------:R1:W-:Y:S02]  /*1fec0*/  STL.64 [R1+0x1208], R62 ;  /* 0x0012083e01007387 */ /* 0x0003e40000100a00 */
[-C--:B-1----:R-:W-:Y:S08]  /*1fed0*/  HMMA.1688.F32.TF32 R60, R196, R32.reuse, R80 ;  /* 0x00000020c43c723c */ /* 0x082ff00000081050 */
[----:B------:R-:W-:Y:S01]  /*1fee0*/  HMMA.1688.F32.TF32 R32, R204, R32, R132 ;  /* 0x00000020cc20723c */ /* 0x000fe20000081084 */
[----:B------:R-:W-:Y:S04]  /*1fef0*/  STL.64 [R1+0x12c0], R100 ;  /* 0x0012c06401007387 */ /* 0x000fe80000100a00 */
[----:B------:R-:W-:Y:S04]  /*1ff00*/  STL.64 [R1+0x12c8], R102 ;  /* 0x0012c86601007387 */ /* 0x000fe80000100a00 */
[----:B------:R-:W-:Y:S04]  /*1ff10*/  STL.64 [R1+0x1340], R88 ;  /* 0x0013405801007387 */ /* 0x000fe80000100a00 */
[----:B------:R-:W-:Y:S04]  /*1ff20*/  STL.64 [R1+0x1348], R90 ;  /* 0x0013485a01007387 */ /* 0x000fe80000100a00 */
[----:B------:R-:W-:Y:S04]  /*1ff30*/  STL.64 [R1+0x1410], R60 ;  /* 0x0014103c01007387 */ /* 0x000fe80000100a00 */
[----:B------:R1:W-:Y:S04]  /*1ff40*/  STL.64 [R1+0x1418], R62 ;  /* 0x0014183e01007387 */ /* 0x0003e80000100a00 */
[----:B------:R-:W-:Y:S01]  /*1ff50*/  STL.64 [R1+0x1470], R72 ;  /* 0x0014704801007387 */ /* 0x000fe20000100a00 */
[-C--:B-1----:R-:W-:Y:S03]  /*1ff60*/  HMMA.1688.F32.TF32 R60, R36, R28.reuse, R124 ;  /* 0x0000001c243c723c */ /* 0x082fe6000008107c */
[----:B------:R-:W-:Y:S04]  /*1ff70*/  STL.64 [R1+0x1478], R74 ;  /* 0x0014784a01007387 */ /* 0x000fe80000100a00 */
[----:B------:R-:W-:Y:S04]  /*1ff80*/  STL.64 [R1+0x1490], R32 ;  /* 0x0014902001007387 */ /* 0x000fe80000100a00 */
[----:B------:R1:W-:Y:S02]  /*1ff90*/  STL.64 [R1+0x1498], R34 ;  /* 0x0014982201007387 */ /* 0x0003e40000100a00 */
[----:B-1----:R-:W-:Y:S11]  /*1ffa0*/  HMMA.1688.F32.TF32 R32, R40, R28, R120 ;  /* 0x0000001c2820723c */ /* 0x002ff60000081078 */
[----:B------:R-:W-:-:S02]  /*1ffb0*/  IMAD.MOV.U32 R27, RZ, RZ, R63 ;  /* 0x000000ffff1b7224 */ /* 0x000fc400078e003f */
[----:B------:R-:W-:Y:S01]  /*1ffc0*/  IMAD.MOV.U32 R26, RZ, RZ, R62 ;  /* 0x000000ffff1a7224 */ /* 0x000fe200078e003e */
[----:B------:R1:W-:Y:S01]  /*1ffd0*/  STL.64 [R1+0x610], R60 ;  /* 0x0006103c01007387 */ /* 0x0003e20000100a00 */
[-C--:B------:R-:W-:Y:S03]  /*1ffe0*/  HMMA.1688.F32.TF32 R72, R44, R28.reuse, R112 ;  /* 0x0000001c2c48723c */ /* 0x080fe60000081070 */
[----:B------:R-:W-:Y:S04]  /*1fff0*/  STL [R1+0x1f1c], R27 ;  /* 0x001f1c1b01007387 */ /* 0x000fe80000100800 */
[----:B------:R-:W-:Y:S01]  /*20000*/  STL [R1+0x1f18], R26 ;  /* 0x001f181a01007387 */ /* 0x000fe20000100800 */
[-C--:B-1----:R-:W-:Y:S03]  /*20010*/  HMMA.1688.F32.TF32 R60, R48, R28.reuse, R116 ;  /* 0x0000001c303c723c */ /* 0x082fe60000081074 */
[----:B------:R-:W-:Y:S04]  /*20020*/  STL.64 [R1+0x620], R32 ;  /* 0x0006202001007387 */ /* 0x000fe80000100a00 */
[----:B------:R1:W-:Y:S02]  /*20030*/  STL.64 [R1+0x628], R34 ;  /* 0x0006282201007387 */ /* 0x0003e40000100a00 */
[----:B-1----:R-:W-:Y:S06]  /*20040*/  HMMA.1688.F32.TF32 R32, R52, R28, R108 ;  /* 0x0000001c3420723c */ /* 0x002fec000008106c */
[----:B------:R1:W-:Y:S04]  /*20050*/  STL.64 [R1+0x630], R72 ;  /* 0x0006304801007387 */ /* 0x0003e80000100a00 */
[----:B------:R2:W-:Y:S04]  /*20060*/  STL.64 [R1+0x638], R74 ;  /* 0x0006384a01007387 */ /* 0x0005e80000100a00 */
[----:B------:R-:W3:Y:S04]  /*20070*/  LDL.LU R116, [R1+0x180] ;  /* 0x0001800001747983 */ /* 0x000ee80000300800 */
[----:B------:R1:W-:Y:S04]  /*20080*/  STL.64 [R1+0x640], R60 ;  /* 0x0006403c01007387 */ /* 0x0003e80000100a00 */
[----:B------:R1:W-:Y:S04]  /*20090*/  STL.64 [R1+0x648], R62 ;  /* 0x0006483e01007387 */ /* 0x0003e80000100a00 */
        /* <DEDUP_REMOVED lines=26> */
[----:B------:R-:W2:Y:S01]  /*20240*/  LDL.LU R61, [R1+0x1c4] ;  /* 0x0001c400013d7983 */ /* 0x000ea20000300800 */
[----:B---3--:R-:W-:Y:S01]  /*20250*/  IMAD.MOV.U32 R63, RZ, RZ, R16 ;  /* 0x000000ffff3f7224 */ /* 0x008fe200078e0010 */
[----:B----4-:R-:W-:-:S02]  /*20260*/  MOV R62, R17 ;  /* 0x00000011003e7202 */ /* 0x010fc40000000f00 */
[----:B------:R-:W3:Y:S04]  /*20270*/  LDL.LU R17, [R1+0x1fbc] ;  /* 0x001fbc0001117983 */ /* 0x000ee80000300800 */
        /* <DEDUP_REMOVED lines=27> */
[-C--:B--2---:R-:W-:Y:S08]  /*20430*/  HMMA.1688.F32.TF32 R72, R164, R28.reuse, R72 ;  /* 0x0000001ca448723c */ /* 0x084ff00000081048 */
[-C--:B------:R-:W-:Y:S08]  /*20440*/  HMMA.1688.F32.TF32 R80, R168, R28.reuse, R88 ;  /* 0x0000001ca850723c */ /* 0x080ff00000081058 */
[-C--:B------:R-:W-:Y:S07]  /*20450*/  HMMA.1688.F32.TF32 R32, R172, R28.reuse, R60 ;  /* 0x0000001cac20723c */ /* 0x080fee000008103c */
[----:B------:R-:W-:Y:S01]  /*20460*/  STL.64 [R1+0x880], R72 ;  /* 0x0008804801007387 */ /* 0x000fe20000100a00 */
[-C--:B------:R-:W-:Y:S03]  /*20470*/  HMMA.1688.F32.TF32 R60, R180, R28.reuse, R56 ;  /* 0x0000001cb43c723c */ /* 0x080fe60000081038 */
[----:B------:R1:W-:Y:S04]  /*20480*/  STL.64 [R1+0x888], R74 ;  /* 0x0008884a01007387 */ /* 0x0003e80000100a00 */
[----:B------:R-:W-:Y:S04]  /*20490*/  STL.64 [R1+0x9c0], R80 ;  /* 0x0009c05001007387 */ /* 0x000fe80000100a00 */
[----:B------:R-:W-:Y:S01]  /*204a0*/  STL.64 [R1+0x9c8], R82 ;  /* 0x0009c85201007387 */ /* 0x000fe20000100a00 */
[-C--:B-1----:R-:W-:Y:S03]  /*204b0*/  HMMA.1688.F32.TF32 R72, R176, R28.reuse, R208 ;  /* 0x0000001cb048723c */ /* 0x082fe600000810d0 */
[----:B------:R-:W-:Y:S04]  /*204c0*/  STL.64 [R1+0xc20], R32 ;  /* 0x000c202001007387 */ /* 0x000fe80000100a00 */
[----:B------:R1:W-:Y:S02]  /*204d0*/  STL.64 [R1+0xc28], R34 ;  /* 0x000c282201007387 */ /* 0x0003e40000100a00 */
[-C--:B-1----:R-:W-:Y:S11]  /*204e0*/  HMMA.1688.F32.TF32 R32, R184, R28.reuse, R64 ;  /* 0x0000001cb820723c */ /* 0x082ff60000081040 */
[----:B------:R-:W-:Y:S03]  /*204f0*/  @!UPT UIADD3 URZ, URZ, URZ, URZ ;  /* 0x0000003f3f3ff290 */ /* 0x000fe6000fffe03f */
[----:B------:R-:W-:Y:S01]  /*20500*/  STL.64 [R1+0xed0], R72 ;  /* 0x000ed04801007387 */ /* 0x000fe20000100a00 */
[-C--:B------:R-:W-:Y:S03]  /*20510*/  HMMA.1688.F32.TF32 R56, R188, R28.reuse, R68 ;  /* 0x0000001cbc38723c */ /* 0x080fe60000081044 */
[----:B------:R-:W-:Y:S04]  /*20520*/  STL.64 [R1+0xed8], R74 ;  /* 0x000ed84a01007387 */ /* 0x000fe80000100a00 */
[----:B------:R-:W-:Y:S04]  /*20530*/  STL.64 [R1+0x1000], R60 ;  /* 0x0010003c01007387 */ /* 0x000fe80000100a00 */
[----:B------:R1:W-:Y:S04]  /*20540*/  STL.64 [R1+0x1008], R62 ;  /* 0x0010083e01007387 */ /* 0x0003e80000100a00 */
[----:B------:R-:W-:Y:S04]  /*20550*/  STL.64 [R1+0x1140], R32 ;  /* 0x0011402001007387 */ /* 0x000fe80000100a00 */
[----:B------:R2:W-:Y:S01]  /*20560*/  STL.64 [R1+0x1148], R34 ;  /* 0x0011482201007387 */ /* 0x0005e20000100a00 */
[-C--:B-1----:R-:W-:Y:S08]  /*20570*/  HMMA.1688.F32.TF32 R60, R192, R28.reuse, R76 ;  /* 0x0000001cc03c723c */ /* 0x082ff0000008104c */
[-C--:B--2---:R-:W-:Y:S01]  /*20580*/  HMMA.1688.F32.TF32 R32, R196, R28.reuse, R84 ;  /* 0x0000001cc420723c */ /* 0x084fe20000081054 */
[----:B------:R-:W-:Y:S04]  /*20590*/  STL.64 [R1+0x11f0], R56 ;  /* 0x0011f03801007387 */ /* 0x000fe80000100a00 */
[----:B------:R1:W-:Y:S10]  /*205a0*/  STL.64 [R1+0x11f8], R58 ;  /* 0x0011f83a01007387 */ /* 0x0003f40000100a00 */
[----:B------:R-:W-:Y:S01]  /*205b0*/  STL.64 [R1+0x12b0], R60 ;  /* 0x0012b03c01007387 */ /* 0x000fe20000100a00 */
[-C--:B-1----:R-:W-:Y:S03]  /*205c0*/  HMMA.1688.F32.TF32 R56, R200, R28.reuse, R96 ;  /* 0x0000001cc838723c */ /* 0x082fe60000081060 */
[----:B------:R-:W-:Y:S04]  /*205d0*/  STL.64 [R1+0x12b8], R62 ;  /* 0x0012b83e01007387 */ /* 0x000fe80000100a00 */
[----:B------:R-:W-:Y:S01]  /*205e0*/  STL.64 [R1+0x1380], R32 ;  /* 0x0013802001007387 */ /* 0x000fe20000100a00 */
[----:B------:R-:W-:Y:S03]  /*205f0*/  HMMA.1688.F32.TF32 R28, R204, R28, R148 ;  /* 0x0000001ccc1c723c */ /* 0x000fe60000081094 */
[----:B------:R3:W-:Y:S04]  /*20600*/  STL.64 [R1+0x1388], R34 ;  /* 0x0013882201007387 */ /* 0x0007e80000100a00 */
[----:B------:R-:W-:Y:S08]  /*20610*/  LDSM.16.M88.4 R148, [R5+0x26800] ;  /* 0x026800000594783b */ /* 0x000ff00000000200 */
[----:B------:R-:W-:Y:S04]  /*20620*/  STL.64 [R1+0x1400], R56 ;  /* 0x0014003801007387 */ /* 0x000fe80000100a00 */
[----:B------:R-:W-:Y:S04]  /*20630*/  STL.64 [R1+0x1408], R58 ;  /* 0x0014083a01007387 */ /* 0x000fe80000100a00 */
[----:B------:R-:W-:Y:S04]  /*20640*/  STL.64 [R1+0x1460], R28 ;  /* 0x0014601c01007387 */ /* 0x000fe80000100a00 */
[----:B------:R4:W-:Y:S01]  /*20650*/  STL.64 [R1+0x1468], R30 ;  /* 0x0014681e01007387 */ /* 0x0009e20000100a00 */
[-C--:B---3--:R-:W-:Y:S08]  /*20660*/  HMMA.1688.F32.TF32 R32, R36, R24.reuse, R100 ;  /* 0x000000182420723c */ /* 0x088ff00000081064 */
[-C--:B----4-:R-:W-:Y:S11]  /*20670*/  HMMA.1688.F32.TF32 R28, R44, R24.reuse, R140 ;  /* 0x000000182c1c723c */ /* 0x090ff6000008108c */
[----:B------:R-:W-:Y:S04]  /*20680*/  @!UPT UIADD3 URZ, URZ, URZ, URZ ;  /* 0x0000003f3f3ff290 */ /* 0x000fe8000fffe03f */
[----:B------:R1:W-:Y:S01]  /*20690*/  STL.64 [R1+0x520], R32 ;  /* 0x0005202001007387 */ /* 0x0003e20000100a00 */
[----:B------:R-:W-:Y:S02]  /*206a0*/  IMAD.MOV.U32 R27, RZ, RZ, R34 ;  /* 0x000000ffff1b7224 */ /* 0x000fe400078e0022 */
[----:B------:R-:W-:Y:S02]  /*206b0*/  IMAD.MOV.U32 R26, RZ, RZ, R35 ;  /* 0x000000ffff1a7224 */ /* 0x000fe400078e0023 */
[-C--:B-1----:R-:W-:Y:S01]  /*206c0*/  HMMA.1688.F32.TF32 R32, R40, R24.reuse, R144 ;  /* 0x000000182820723c */ /* 0x082fe20000081090 */
[----:B------:R-:W-:Y:S04]  /*206d0*/  STL [R1+0x1f2c], R27 ;  /* 0x001f2c1b01007387 */ /* 0x000fe80000100800 */
[----:B------:R-:W-:Y:S11]  /*206e0*/  STL [R1+0x1f28], R26 ;  /* 0x001f281a01007387 */ /* 0x000ff60000100800 */
[----:B------:R-:W-:Y:S07]  /*206f0*/  @!UPT UIADD3 URZ, URZ, URZ, URZ ;  /* 0x0000003f3f3ff290 */ /* 0x000fee000fffe03f */
[----:B------:R-:W-:Y:S04]  /*20700*/  STL.64 [R1+0x530], R32 ;  /* 0x0005302001007387 */ /* 0x000fe80000100a00 */
[----:B------:R-:W-:Y:S04]  /*20710*/  STL.64 [R1+0x538], R34 ;  /* 0x0005382201007387 */ /* 0x000fe80000100a00 */
[----:B------:R-:W-:Y:S04]  /*20720*/  STL.64 [R1+0x550], R28 ;  /* 0x0005501c01007387 */ /* 0x000fe80000100a00 */
[----:B------:R1:W-:Y:S02]  /*20730*/  STL.64 [R1+0x558], R30 ;  /* 0x0005581e01007387 */ /* 0x0003e40000100a00 */
[-C--:B-1----:R-:W-:Y:S02]  /*20740*/  HMMA.1688.F32.TF32 R28, R164, R24.reuse, R20 ;  /* 0x00000018a41c723c */ /* 0x082fe40000081014 */
[----:B------:R-:W1:Y:S06]  /*20750*/  LDSM.16.M88.4 R20, [R5+0x22000] ;  /* 0x022000000514783b */ /* 0x000e6c0000000200 */
[-C--:B------:R-:W-:Y:S08]  /*20760*/  HMMA.1688.F32.TF32 R56, R48, R24.reuse, R124 ;  /* 0x000000183038723c */ /* 0x080ff0000008107c */
[-C--:B------:R-:W-:Y:S11]  /*20770*/  HMMA.1688.F32.TF32 R32, R52, R24.reuse, R120 ;  /* 0x000000183420723c */ /* 0x080ff60000081078 */
[----:B------:R-:W-:Y:S04]  /*20780*/  @!UPT UIADD3 URZ, URZ, URZ, URZ ;  /* 0x0000003f3f3ff290 */ /* 0x000fe8000fffe03f */
[----:B------:R-:W-:Y:S04]  /*20790*/  STL.64 [R1+0x570], R56 ;  /* 0x0005703801007387 */ /* 0x000fe80000100a00 */
[----:B------:R-:W-:Y:S04]  /*207a0*/  STL.64 [R1+0x578], R58 ;  /* 0x0005783a01007387 */ /* 0x000fe80000100a00 */
[----:B------:R-:W-:Y:S04]  /*207b0*/  STL.64 [R1+0x5c0], R32 ;  /* 0x0005c02001007387 */ /* 0x000fe80000100a00 */
[----:B------:R-:W-:Y:S04]  /*207c0*/  STL.64 [R1+0x5c8], R34 ;  /* 0x0005c82201007387 */ /* 0x000fe80000100a00 */
[----:B-1----:R-:W-:Y:S04]  /*207d0*/  STL [R1+0x1f24], R22 ;  /* 0x001f241601007387 */ /* 0x002fe80000100800 */
        /* <DEDUP_REMOVED lines=11> */
[----:B------:R-:W-:Y:S06]  /*20890*/  STL [R1+0x1f30], R19 ;  /* 0x001f301301007387 */ /* 0x000fec0000100800 */
[-C--:B------:R-:W-:Y:S11]  /*208a0*/  HMMA.1688.F32.TF32 R32, R180, R24.reuse, R108 ;  /* 0x00000018b420723c */ /* 0x080ff6000008106c */
[----:B------:R-:W-:Y:S04]  /*208b0*/  @!UPT UIADD3 URZ, URZ, URZ, URZ ;  /* 0x0000003f3f3ff290 */ /* 0x000fe8000fffe03f */
[----:B------:R-:W-:Y:S04]  /*208c0*/  STL.64 [R1+0x990], R28 ;  /* 0x0009901c01007387 */ /* 0x000fe80000100a00 */
[----:B------:R1:W-:Y:S02]  /*208d0*/  STL.64 [R1+0x998], R30 ;  /* 0x0009981e01007387 */ /* 0x0003e40000100a00 */
[-C--:B-1----:R-:W-:Y:S02]  /*208e0*/  HMMA.1688.F32.TF32 R28, R184, R24.reuse, R248 ;  /* 0x00000018b81c723c */ /* 0x082fe400000810f8 */
[----:B------:R-:W-:Y:S04]  /*208f0*/  STL.64 [R1+0xb10], R56 ;  /* 0x000b103801007387 */ /* 0x000fe80000100a00 */
[----:B------:R1:W-:Y:S04]  /*20900*/  STL.64 [R1+0xb18], R58 ;  /* 0x000b183a01007387 */ /* 0x0003e80000100a00 */
[----:B------:R-:W2:Y:S04]  /*20910*/  LDL.LU R116, [R1+0x170] ;  /* 0x0001700001747983 */ /* 0x000ea80000300800 */
[----:B------:R-:W-:Y:S04]  /*20920*/  STL.64 [R1+0xee0], R32 ;  /* 0x000ee02001007387 */ /* 0x000fe80000100a00 */
[----:B------:R3:W-:Y:S05]  /*20930*/  STL.64 [R1+0xee8], R34 ;  /* 0x000ee82201007387 */ /* 0x0007ea0000100a00 */
        /* <DEDUP_REMOVED lines=37> */
[----:B------:R-:W2:Y:S04]  /*20b90*/  LDL.LU R108, [R1] ;  /* 0x00000000016c7983 */ /* 0x000ea80000300800 */
[----:B------:R-:W2:Y:S04]  /*20ba0*/  LDL.LU R109, [R1+0x4] ;  /* 0x00000400016d7983 */ /* 0x000ea80000300800 */
[----:B------:R-:W2:Y:S04]  /*20bb0*/  LDL.LU R110, [R1+0x8] ;  /* 0x00000800016e7983 */ /* 0x000ea80000300800 */
[----:B------:R-:W2:Y:S01]  /*20bc0*/  LDL.LU R111, [R1+0xc] ;  /* 0x00000c00016f7983 */ /* 0x000ea20000300800 */
[-C--:B-1----:R-:W-:Y:S08]  /*20bd0*/  HMMA.1688.F32.TF32 R56, R188, R24.reuse, R240 ;  /* 0x00000018bc38723c */ /* 0x082ff000000810f0 */
[-C--:B---3--:R-:W-:Y:S08]  /*20be0*/  HMMA.1688.F32.TF32 R32, R192, R24.reuse, R232 ;  /* 0x00000018c020723c */ /* 0x088ff000000810e8 */
[-C--:B----4-:R-:W-:Y:S07]  /*20bf0*/  HMMA.1688.F32.TF32 R28, R196, R24.reuse, R224 ;  /* 0x00000018c41c723c */ /* 0x090fee00000810e0 */
[----:B------:R-:W-:Y:S04]  /*20c00*/  STL.64 [R1+0x1130], R56 ;  /* 0x0011303801007387 */ /* 0x000fe80000100a00 */
[----:B------:R-:W-:Y:S04]  /*20c10*/  STL.64 [R1+0x1138], R58 ;  /* 0x0011383a01007387 */ /* 0x000fe80000100a00 */
[----:B------:R-:W-:Y:S04]  /*20c20*/  STL.64 [R1+0x11e0], R32 ;  /* 0x0011e02001007387 */ /* 0x000fe80000100a00 */
[----:B------:R1:W-:Y:S02]  /*20c30*/  STL.64 [R1+0x11e8], R34 ;  /* 0x0011e82201007387 */ /* 0x0003e40000100a00 */
[-C--:B-1----:R-:W-:Y:S02]  /*20c40*/  HMMA.1688.F32.TF32 R32, R204, R24.reuse, R104 ;  /* 0x00000018cc20723c */ /* 0x082fe40000081068 */
[----:B------:R1:W-:Y:S06]  /*20c50*/  STL.64 [R1+0x12f0], R28 ;  /* 0x0012f01c01007387 */ /* 0x0003ec0000100a00 */
[----:B------:R-:W-:Y:S11]  /*20c60*/  HMMA.1688.F32.TF32 R56, R200, R24, R216 ;  /* 0x00000018c838723c */ /* 0x000ff600000810d8 */
[----:B------:R-:W-:Y:S05]  /*20c70*/  @!UPT UIADD3 URZ, URZ, URZ, URZ ;  /* 0x0000003f3f3ff290 */ /* 0x000fea000fffe03f */
[----:B-1----:R-:W-:Y:S02]  /*20c80*/  IMAD.MOV.U32 R29, RZ, RZ, R32 ;  /* 0x000000ffff1d7224 */ /* 0x002fe400078e0020 */
[----:B------:R-:W-:Y:S02]  /*20c90*/  IMAD.MOV.U32 R28, RZ, RZ, R33 ;  /* 0x000000ffff1c7224 */ /* 0x000fe400078e0021 */
[----:B------:R-:W-:Y:S02]  /*20ca0*/  IMAD.MOV.U32 R25, RZ, RZ, R34 ;  /* 0x000000ffff197224 */ /* 0x000fe400078e0022 */
[----:B------:R-:W-:Y:S01]  /*20cb0*/  IMAD.MOV.U32 R24, RZ, RZ, R35 ;  /* 0x000000ffff187224 */ /* 0x000fe200078e0023 */
[----:B------:R-:W-:Y:S04]  /*20cc0*/  STL.64 [R1+0x12f8], R30 ;  /* 0x0012f81e01007387 */ /* 0x000fe80000100a00 */
[----:B------:R-:W-:Y:S04]  /*20cd0*/  STL.64 [R1+0x1370], R56 ;  /* 0x0013703801007387 */ /* 0x000fe80000100a00 */
[----:B------:R-:W-:Y:S04]  /*20ce0*/  STL.64 [R1+0x1378], R58 ;  /* 0x0013783a01007387 */ /* 0x000fe80000100a00 */
[----:B------:R-:W-:Y:S04]  /*20cf0*/  STL [R1+0x1ca0], R24 ;  /* 0x001ca01801007387 */ /* 0x000fe80000100800 */
[----:B------:R-:W-:Y:S04]  /*20d00*/  STL [R1+0x1c9c], R25 ;  /* 0x001c9c1901007387 */ /* 0x000fe80000100800 */
[----:B------:R-:W-:Y:S04]  /*20d10*/  STL [R1+0x1c98], R28 ;  /* 0x001c981c01007387 */ /* 0x000fe80000100800 */
[----:B------:R-:W-:Y:S01]  /*20d20*/  STL [R1+0x1c84], R29 ;  /* 0x001c841d01007387 */ /* 0x000fe20000100800 */
[----:B--2---:R-:W-:Y:S11]  /*20d30*/  HMMA.1688.F32.TF32 R32, R36, R20, R60 ;  /* 0x000000142420723c */ /* 0x004ff6000008103c */
[----:B------:R-:W-:Y:S11]  /*20d40*/  @!UPT UIADD3 URZ, URZ, URZ, URZ ;  /* 0x0000003f3f3ff290 */ /* 0x000ff6000fffe03f */
[----:B------:R-:W-:Y:S02]  /*20d50*/  @!UPT UIADD3 URZ, URZ, URZ, URZ ;  /* 0x0000003f3f3ff290 */ /* 0x000fe4000fffe03f */
[----:B------:R-:W-:Y:S02]  /*20d60*/  IMAD.MOV.U32 R27, RZ, RZ, R32 ;  /* 0x000000ffff1b7224 */ /* 0x000fe400078e0020 */
[----:B------:R-:W-:-:S03]  /*20d70*/  IMAD.MOV.U32 R26, RZ, RZ, R33 ;  /* 0x000000ffff1a7224 */ /* 0x000fc600078e0021 */
[----:B------:R-:W-:Y:S04]  /*20d80*/  STL [R1+0x1f44], R27 ;  /* 0x001f441b01007387 */ /* 0x000fe80000100800 */
[----:B------:R1:W-:Y:S02]  /*20d90*/  STL [R1+0x1f40], R26 ;  /* 0x001f401a01007387 */ /* 0x0003e40000100800 */
[-C--:B-1----:R-:W-:Y:S08]  /*20da0*/  HMMA.1688.F32.TF32 R24, R44, R20.reuse, R100 ;  /* 0x000000142c18723c */ /* 0x082ff00000081064 */
[----:B------:R-:W-:Y:S01]  /*20db0*/  HMMA.1688.F32.TF32 R28, R40, R20, R208 ;  /* 0x00000014281c723c */ /* 0x000fe200000810d0 */
[----:B------:R-:W-:Y:S01]  /*20dc0*/  MOV R22, R34 ;  /* 0x0000002200167202 */ /* 0x000fe20000000f00 */
[----:B------:R-:W-:-:S04]  /*20dd0*/  IMAD.MOV.U32 R23, RZ, RZ, R35 ;  /* 0x000000ffff177224 */ /* 0x000fc800078e0023 */
[----:B------:R-:W-:Y:S02]  /*20de0*/  STL [R1+0x1f3c], R22 ;  /* 0x001f3c1601007387 */ /* 0x000fe40000100800 */
[-C--:B------:R-:W-:Y:S02]  /*20df0*/  HMMA.1688.F32.TF32 R32, R48, R20.reuse, R144 ;  /* 0x000000143020723c */ /* 0x080fe40000081090 */
[----:B------:R-:W-:Y:S11]  /*20e00*/  STL [R1+0x1f38], R23 ;  /* 0x001f381701007387 */ /* 0x000ff60000100800 */
[----:B------:R-:W-:Y:S02]  /*20e10*/  @!UPT UIADD3 URZ, URZ, URZ, URZ ;  /* 0x0000003f3f3ff290 */ /* 0x000fe4000fffe03f */
        /* <DEDUP_REMOVED lines=32> */
[----:B--2---:R-:W-:Y:S03]  /*21020*/  HMMA.1688.F32.TF32 R24, R200, R20, R212 ;  /* 0x00000014c818723c */ /* 0x004fe600000810d4 */
[----:B------:R-:W-:Y:S04]  /*21030*/  STL.64 [R1+0x1120], R32 ;  /* 0x0011202001007387 */ /* 0x000fe80000100a00 */
[----:B------:R-:W-:Y:S01]  /*21040*/  STL.64 [R1+0x1128], R34 ;  /* 0x0011282201007387 */ /* 0x000fe20000100a00 */
[----:B------:R-:W-:Y:S11]  /*21050*/  IMAD.MOV.U32 R116, RZ, RZ, R9 ;  /* 0x000000ffff747224 */ /* 0x000ff600078e0009 */
[----:B------:R-:W-:Y:S04]  /*21060*/  @!UPT UIADD3 URZ, URZ, URZ, URZ ;  /* 0x0000003f3f3ff290 */ /* 0x000fe8000fffe03f */
[----:B------:R1:W-:Y:S04]  /*21070*/  STL.64 [R1+0x12e0], R24 ;  /* 0x0012e01801007387 */ /* 0x0003e80000100a00 */
[----:B------:R-:W-:Y:S04]  /*21080*/  STL.64 [R1+0x1230], R28 ;  /* 0x0012301c01007387 */ /* 0x000fe80000100a00 */
[----:B------:R2:W-:Y:S04]  /*21090*/  STL.64 [R1+0x1238], R30 ;  /* 0x0012381e01007387 */ /* 0x0005e80000100a00 */
[----:B------:R-:W-:Y:S04]  /*210a0*/  STL [R1+0x12e8], R26 ;  /* 0x0012e81a01007387 */ /* 0x000fe80000100800 */
[----:B------:R-:W3:Y:S01]  /*210b0*/  LDL.LU R9, [R1+0x1fb4] ;  /* 0x001fb40001097983 */ /* 0x000ee20000300800 */
[----:B------:R-:W-:-:S02]  /*210c0*/  IMAD.MOV.U32 R117, RZ, RZ, R13 ;  /* 0x000000ffff757224 */ /* 0x000fc400078e000d */
[----:B------:R-:W-:Y:S01]  /*210d0*/  IMAD.MOV.U32 R118, RZ, RZ, R12 ;  /* 0x000000ffff767224 */ /* 0x000fe200078e000c */
[----:B------:R-:W4:Y:S01]  /*210e0*/  LDL.LU R13, [R1+0x1fb0] ;  /* 0x001fb000010d7983 */ /* 0x000f220000300800 */
[----:B------:R-:W-:-:S03]  /*210f0*/  IMAD.MOV.U32 R113, RZ, RZ, R8 ;  /* 0x000000ffff717224 */ /* 0x000fc600078e0008 */
[----:B------:R-:W2:Y:S04]  /*21100*/  LDL.LU R12, [R1+0x1fac] ;  /* 0x001fac00010c7983 */ /* 0x000ea80000300800 */
[----:B------:R-:W2:Y:S04]  /*21110*/  LDL.LU R119, [R1+0x6c] ;  /* 0x00006c0001777983 */ /* 0x000ea80000300800 */
[----:B------:R-:W2:Y:S04]  /*21120*/  LDL.LU R112, [R1+0x80] ;  /* 0x0000800001707983 */ /* 0x000ea80000300800 */
[----:B------:R-:W2:Y:S01]  /*21130*/  LDL.LU R8, [R1+0x1fa8] ;  /* 0x001fa80001087983 */ /* 0x000ea20000300800 */
[----:B---3--:R-:W-:-:S03]  /*21140*/  IMAD.MOV.U32 R114, RZ, RZ, R9 ;  /* 0x000000ffff727224 */ /* 0x008fc600078e0009 */
[----:B------:R-:W3:Y:S01]  /*21150*/  LDL.LU R9, [R1+0x1fa4] ;  /* 0x001fa40001097983 */ /* 0x000ee20000300800 */
[----:B----4-:R-:W-:-:S03]  /*21160*/  IMAD.MOV.U32 R115, RZ, RZ, R13 ;  /* 0x000000ffff737224 */ /* 0x010fc600078e000d */
[----:B------:R-:W4:Y:S01]  /*21170*/  LDL.LU R13, [R1+0x1fa0] ;  /* 0x001fa000010d7983 */ /* 0x000f220000300800 */
[----:B--2---:R-:W-:-:S03]  /*21180*/  IMAD.MOV.U32 R120, RZ, RZ, R12 ;  /* 0x000000ffff787224 */ /* 0x004fc600078e000c */
[----:B------:R-:W2:Y:S04]  /*21190*/  LDL.LU R12, [R1+0x1f9c] ;  /* 0x001f9c00010c7983 */ /* 0x000ea80000300800 */
[----:B------:R-:W2:Y:S04]  /*211a0*/  LDL.LU R121, [R1+0xa4] ;  /* 0x0000a40001797983 */ /* 0x000ea80000300800 */
[----:B------:R-:W2:Y:S01]  /*211b0*/  LDL.LU R122, [R1+0xa8] ;  /* 0x0000a800017a7983 */ /* 0x000ea20000300800 */
[----:B------:R-:W-:-:S03]  /*211c0*/  MOV R123, R8 ;  /* 0x00000008007b7202 */ /* 0x000fc60000000f00 */
[----:B------:R-:W2:Y:S01]  /*211d0*/  LDL.LU R8, [R1+0x1f98] ;  /* 0x001f980001087983 */ /* 0x000ea20000300800 */
[----:B---3--:R-:W-:-:S03]  /*211e0*/  IMAD.MOV.U32 R140, RZ, RZ, R9 ;  /* 0x000000ffff8c7224 */ /* 0x008fc600078e0009 */
[----:B------:R-:W3:Y:S01]  /*211f0*/  LDL.LU R9, [R1+0x1f94] ;  /* 0x001f940001097983 */ /* 0x000ee20000300800 */
[----:B----4-:R-:W-:-:S03]  /*21200*/  IMAD.MOV.U32 R141, RZ, RZ, R13 ;  /* 0x000000ffff8d7224 */ /* 0x010fc600078e000d */
[----:B------:R-:W4:Y:S01]  /*21210*/  LDL.LU R13, [R1+0x1f90] ;  /* 0x001f9000010d7983 */ /* 0x000f220000300800 */
[----:B--2---:R-:W-:-:S03]  /*21220*/  IMAD.MOV.U32 R142, RZ, RZ, R12 ;  /* 0x000000ffff8e7224 */ /* 0x004fc600078e000c */
[----:B------:R-:W4:Y:S04]  /*21230*/  LDL.LU R12, [R1+0x1f8c] ;  /* 0x001f8c00010c7983 */ /* 0x000f280000300800 */
[----:B------:R-:W2:Y:S04]  /*21240*/  LDL.LU R143, [R1+0xec] ;  /* 0x0000ec00018f7983 */ /* 0x000ea80000300800 */
[----:B------:R-:W2:Y:S01]  /*21250*/  LDL.LU R144, [R1+0x1a0] ;  /* 0x0001a00001907983 */ /* 0x000ea20000300800 */
[----:B------:R-:W-:-:S03]  /*21260*/  IMAD.MOV.U32 R147, RZ, RZ, R8 ;  /* 0x000000ffff937224 */ /* 0x000fc600078e0008 */
[----:B------:R-:W2:Y:S01]  /*21270*/  LDL.LU R145, [R1+0x1a4] ;  /* 0x0001a40001917983 */ /* 0x000ea20000300800 */
[----:B---3--:R-:W-:-:S03]  /*21280*/  IMAD.MOV.U32 R146, RZ, RZ, R9 ;  /* 0x000000ffff927224 */ /* 0x008fc600078e0009 */
[----:B------:R-:W3:Y:S04]  /*21290*/  LDL.LU R9, [R1+0x1f88] ;  /* 0x001f880001097983 */ /* 0x000ee80000300800 */
[----:B------:R-:W3:Y:S04]  /*212a0*/  LDL.LU R8, [R1+0x1f84] ;  /* 0x001f840001087983 */ /* 0x000ee80000300800 */
        /* <DEDUP_REMOVED lines=36> */
[----:B-1----:R-:W-:-:S05]  /*214f0*/  IMAD.MOV.U32 R24, RZ, RZ, R27 ;  /* 0x000000ffff187224 */ /* 0x002fca00078e001b */
[----:B------:R2:W-:Y:S01]  /*21500*/  STL [R1+0x1ca4], R24 ;  /* 0x001ca41801007387 */ /* 0x0005e20000100800 */
[----:B------:R-:W-:Y:S03]  /*21510*/  HMMA.1688.F32.TF32 R28, R204, R20, R152 ;  /* 0x00000014cc1c723c */ /* 0x000fe60000081098 */
[----:B------:R-:W-:Y:S11]  /*21520*/  LDSM.16.M88.4 R152, [R5+0x27000] ;  /* 0x027000000598783b */ /* 0x000ff60000000200 */
[----:B------:R-:W-:Y:S09]  /*21530*/  @!UPT UIADD3 URZ, URZ, URZ, URZ ;  /* 0x0000003f3f3ff290 */ /* 0x000ff2000fffe03f */
[----:B------:R-:W-:Y:S04]  /*21540*/  STL.64 [R1+0x1360], R28 ;  /* 0x0013601c01007387 */ /* 0x000fe80000100a00 */
[----:B------:R-:W-:Y:S01]  /*21550*/  STL.64 [R1+0x1368], R30 ;  /* 0x0013681e01007387 */ /* 0x000fe20000100a00 */
[-C--:B--2---:R-:W-:Y:S11]  /*21560*/  HMMA.1688.F32.TF32 R24, R36, R16.reuse, R80 ;  /* 0x000000102418723c */ /* 0x084ff60000081050 */
[----:B------:R-:W-:Y:S11]  /*21570*/  @!UPT UIADD3 URZ, URZ, URZ, URZ ;  /* 0x0000003f3f3ff290 */ /* 0x000ff6000fffe03f */
[----:B------:R-:W-:Y:S02]  /*21580*/  @!UPT UIADD3 URZ, URZ, URZ, URZ ;  /* 0x0000003f3f3ff290 */ /* 0x000fe4000fffe03f */
[----:B------:R-:W-:Y:S02]  /*21590*/  IMAD.MOV.U32 R22, RZ, RZ, R24 ;  /* 0x000000ffff167224 */ /* 0x000fe400078e0018 */
[----:B------:R-:W-:Y:S02]  /*215a0*/  IMAD.MOV.U32 R23, RZ, RZ, R25 ;  /* 0x000000ffff177224 */ /* 0x000fe400078e0019 */
[----:B------:R-:W-:Y:S01]  /*215b0*/  IMAD.MOV.U32 R18, RZ, RZ, R26 ;  /* 0x000000ffff127224 */ /* 0x000fe200078e001a */
[----:B------:R-:W-:Y:S01]  /*215c0*/  STL [R1+0x1f54], R22 ;  /* 0x001f541601007387 */ /* 0x000fe20000100800 */
[----:B------:R-:W-:Y:S02]  /*215d0*/  IMAD.MOV.U32 R19, RZ, RZ, R27 ;  /* 0x000000ffff137224 */ /* 0x000fe400078e001b */
[-C--:B---3--:R-:W-:Y:S01]  /*215e0*/  HMMA.1688.F32.TF32 R24, R40, R16.reuse, R72 ;  /* 0x000000102818723c */ /* 0x088fe20000081048 */
[----:B------:R1:W-:Y:S07]  /*215f0*/  STL [R1+0x1f50], R23 ;  /* 0x001f501701007387 */ /* 0x0003ee0000100800 */
[-C--:B-1----:R-:W-:Y:S01]  /*21600*/  HMMA.1688.F32.TF32 R20, R44, R16.reuse, R88 ;  /* 0x000000102c14723c */ /* 0x082fe20000081058 */
[----:B------:R-:W-:Y:S04]  /*21610*/  STL [R1+0x1f4c], R18 ;  /* 0x001f4c1201007387 */ /* 0x000fe80000100800 */
[----:B------:R-:W-:Y:S10]  /*21620*/  STL [R1+0x1f48], R19 ;  /* 0x001f481301007387 */ /* 0x000ff40000100800 */
[----:B------:R-:W-:Y:S04]  /*21630*/  STL.64 [R1+0x360], R24 ;  /* 0x0003601801007387 */ /* 0x000fe80000100a00 */
[----:B------:R-:W-:Y:S04]  /*21640*/  STL.64 [R1+0x368], R26 ;  /* 0x0003681a01007387 */ /* 0x000fe80000100a00 */
[----:B------:R-:W-:Y:S04]  /*21650*/  STL.64 [R1+0x370], R20 ;  /* 0x0003701401007387 */ /* 0x000fe80000100a00 */
[----:B------:R4:W-:Y:S02]  /*21660*/  STL.64 [R1+0x378], R22 ;  /* 0x0003781601007387 */ /* 0x0009e40000100a00 */
[-C--:B----4-:R-:W-:Y:S02]  /*21670*/  HMMA.1688.F32.TF32 R20, R164, R16.reuse, R12 ;  /* 0x00000010a414723c */ /* 0x090fe4000008100c */
        /* <DEDUP_REMOVED lines=14> */
[-C--:B------:R-:W-:Y:S08]  /*21760*/  HMMA.1688.F32.TF32 R24, R172, R16.reuse, R100 ;  /* 0x00000010ac18723c */ /* 0x080ff00000081064 */
[-C--:B------:R-:W-:Y:S01]  /*21770*/  HMMA.1688.F32.TF32 R28, R180, R16.reuse, R140 ;  /* 0x00000010b41c723c */ /* 0x080fe2000008108c */
[----:B-1----:R-:W-:Y:S06]  /*21780*/  STL [R1+0x1f64], R10 ;  /* 0x001f640a01007387 */ /* 0x002fec0000100800 */
[----:B------:R-:W-:Y:S04]  /*21790*/  STL.64 [R1+0x4a0], R20 ;  /* 0x0004a01401007387 */ /* 0x000fe80000100a00 */
[----:B------:R1:W-:Y:S02]  /*217a0*/  STL.64 [R1+0x4a8], R22 ;  /* 0x0004a81601007387 */ /* 0x0003e40000100a00 */
[-C--:B-1----:R-:W-:Y:S02]  /*217b0*/  HMMA.1688.F32.TF32 R20, R176, R16.reuse, R144 ;  /* 0x00000010b014723c */ /* 0x082fe40000081090 */
[----:B------:R-:W-:Y:S04]  /*217c0*/  STL [R1+0x1f60], R11 ;  /* 0x001f600b01007387 */ /* 0x000fe80000100800 */
[----:B------:R-:W-:Y:S04]  /*217d0*/  STL.64 [R1+0x5e0], R24 ;  /* 0x0005e01801007387 */ /* 0x000fe80000100a00 */
[----:B------:R1:W-:Y:S02]  /*217e0*/  STL.64 [R1+0x5e8], R26 ;  /* 0x0005e81a01007387 */ /* 0x0003e40000100a00 */
[-C--:B-1----:R-:W-:Y:S11]  /*217f0*/  HMMA.1688.F32.TF32 R24, R184, R16.reuse, R124 ;  /* 0x00000010b818723c */ /* 0x082ff6000008107c */
[----:B------:R-:W-:Y:S04]  /*21800*/  STL.64 [R1+0x830], R20 ;  /* 0x0008301401007387 */ /* 0x000fe80000100a00 */
[----:B------:R1:W-:Y:S02]  /*21810*/  STL.64 [R1+0x838], R22 ;  /* 0x0008381601007387 */ /* 0x0003e40000100a00 */
[-C--:B-1----:R-:W-:Y:S02]  /*21820*/  HMMA.1688.F32.TF32 R20, R188, R16.reuse, R120 ;  /* 0x00000010bc14723c */ /* 0x082fe40000081078 */
[----:B------:R-:W-:Y:S04]  /*21830*/  STL.64 [R1+0x960], R28 ;  /* 0x0009601c01007387 */ /* 0x000fe80000100a00 */
[----:B------:R1:W-:Y:S04]  /*21840*/  STL.64 [R1+0x968], R30 ;  /* 0x0009681e01007387 */ /* 0x0003e80000100a00 */
[----:B------:R-:W-:Y:S04]  /*21850*/  STL.64 [R1+0xd10], R24 ;  /* 0x000d101801007387 */ /* 0x000fe80000100a00 */
[----:B------:R2:W-:Y:S01]  /*21860*/  STL.64 [R1+0xd18], R26 ;  /* 0x000d181a01007387 */ /* 0x0005e20000100a00 */
[-C--:B-1----:R-:W-:Y:S08]  /*21870*/  HMMA.1688.F32.TF32 R28, R192, R16.reuse, R112 ;  /* 0x00000010c01c723c */ /* 0x082ff00000081070 */
[----:B------:R-:W-:Y:S01]  /*21880*/  STL.64 [R1+0xf00], R20 ;  /* 0x000f001401007387 */ /* 0x000fe20000100a00 */
[-C--:B--2---:R-:W-:Y:S03]  /*21890*/  HMMA.1688.F32.TF32 R24, R196, R16.reuse, R116 ;  /* 0x00000010c418723c */ /* 0x084fe60000081074 */
[----:B------:R1:W-:Y:S05]  /*218a0*/  STL.64 [R1+0xf08], R22 ;  /* 0x000f081601007387 */ /* 0x0003ea0000100a00 */
[-C--:B-1----:R-:W-:Y:S06]  /*218b0*/  HMMA.1688.F32.TF32 R20, R200, R16.reuse, R108 ;  /* 0x00000010c814723c */ /* 0x082fec000008106c */
[----:B------:R-:W-:Y:S04]  /*218c0*/  STL.64 [R1+0x1010], R28 ;  /* 0x0010101c01007387 */ /* 0x000fe80000100a00 */
[----:B------:R1:W-:Y:S11]  /*218d0*/  STL.64 [R1+0x1018], R30 ;  /* 0x0010181e01007387 */ /* 0x0003f60000100a00 */
[----:B------:R-:W-:Y:S02]  /*218e0*/  @!UPT UIADD3 URZ, URZ, URZ, URZ ;  /* 0x0000003f3f3ff290 */ /* 0x000fe4000fffe03f */
[----:B------:R-:W-:Y:S04]  /*218f0*/  STL [R1+0x1220], R20 ;  /* 0x0012201401007387 */ /* 0x000fe80000100800 */
[----:B------:R2:W-:Y:S04]  /*21900*/  STL.64 [R1+0x1170], R24 ;  /* 0x0011701801007387 */ /* 0x0005e80000100a00 */
[----:B------:R-:W-:Y:S04]  /*21910*/  STL.64 [R1+0x1178], R26 ;  /* 0x0011781a01007387 */ /* 0x000fe80000100a00 */
[----:B------:R-:W-:Y:S04]  /*21920*/  STL.64 [R1+0x1228], R22 ;  /* 0x0012281601007387 */ /* 0x000fe80000100a00 */
        /* <DEDUP_REMOVED lines=56> */
[----:B-1----:R-:W-:Y:S01]  /*21cb0*/  HMMA.1688.F32.TF32 R28, R204, R16, R128 ;  /* 0x00000010cc1c723c */ /* 0x002fe20000081080 */
[----:B--2---:R-:W-:-:S02]  /*21cc0*/  MOV R24, R21 ;  /* 0x0000001500187202 */ /* 0x004fc40000000f00 */
[----:B------:R-:W1:Y:S04]  /*21cd0*/  LDSM.16.M88.4 R128, [R5+0x24000] ;  /* 0x024000000580783b */ /* 0x000e680000000200 */
[----:B------:R3:W-:Y:S11]  /*21ce0*/  STL [R1+0x1cb8], R24 ;  /* 0x001cb81801007387 */ /* 0x0007f60000100800 */
[----:B------:R-:W-:Y:S06]  /*21cf0*/  @!UPT UIADD3 URZ, URZ, URZ, URZ ;  /* 0x0000003f3f3ff290 */ /* 0x000fec000fffe03f */
[----:B------:R-:W-:Y:S02]  /*21d00*/  IMAD.MOV.U32 R16, RZ, RZ, R31 ;  /* 0x000000ffff107224 */ /* 0x000fe400078e001f */
[----:B------:R-:W-:-:S03]  /*21d10*/  IMAD.MOV.U32 R17, RZ, RZ, R30 ;  /* 0x000000ffff117224 */ /* 0x000fc600078e001e */
[----:B------:R-:W-:Y:S04]  /*21d20*/  STL [R1+0x1cb4], R16 ;  /* 0x001cb41001007387 */ /* 0x000fe80000100800 */
[----:B------:R-:W-:Y:S01]  /*21d30*/  STL [R1+0x1cb0], R17 ;  /* 0x001cb01101007387 */ /* 0x000fe20000100800 */
[----:B------:R-:W-:Y:S02]  /*21d40*/  IMAD.MOV.U32 R20, RZ, RZ, R29 ;  /* 0x000000ffff147224 */ /* 0x000fe400078e001d */
[----:B------:R-:W-:-:S03]  /*21d50*/  IMAD.MOV.U32 R21, RZ, RZ, R28 ;  /* 0x000000ffff157224 */ /* 0x000fc600078e001c */
[----:B------:R-:W-:Y:S04]  /*21d60*/  STL [R1+0x1cac], R20 ;  /* 0x001cac1401007387 */ /* 0x000fe80000100800 */
[----:B------:R2:W-:Y:S01]  /*21d70*/  STL [R1+0x1ca8], R21 ;  /* 0x001ca81501007387 */ /* 0x0005e20000100800 */
[-C--:B---3--:R-:W-:Y:S08]  /*21d80*/  HMMA.1688.F32.TF32 R24, R36, R12.reuse, R100 ;  /* 0x0000000c2418723c */ /* 0x088ff00000081064 */
[-C--:B--2---:R-:W-:Y:S08]  /*21d90*/  HMMA.1688.F32.TF32 R20, R48, R12.reuse, R72 ;  /* 0x0000000c3014723c */ /* 0x084ff00000081048 */
[----:B----4-:R-:W-:Y:S08]  /*21da0*/  HMMA.1688.F32.TF32 R16, R40, R12, R92 ;  /* 0x0000000c2810723c */ /* 0x010ff0000008105c */
[----:B------:R-:W-:-:S02]  /*21db0*/  IMAD.MOV.U32 R34, RZ, RZ, R27 ;  /* 0x000000ffff227224 */ /* 0x000fc400078e001b */
[----:B------:R-:W-:Y:S02]  /*21dc0*/  IMAD.MOV.U32 R103, RZ, RZ, R26 ;  /* 0x000000ffff677224 */ /* 0x000fe400078e001a */
[----:B------:R-:W-:Y:S02]  /*21dd0*/  IMAD.MOV.U32 R31, RZ, RZ, R25 ;  /* 0x000000ffff1f7224 */ /* 0x000fe400078e0019 */
[----:B------:R-:W-:Y:S01]  /*21de0*/  IMAD.MOV.U32 R30, RZ, RZ, R24 ;  /* 0x000000ffff1e7224 */ /* 0x000fe200078e0018 */
[----:B------:R-:W-:Y:S01]  /*21df0*/  STL [R1+0x1f74], R34 ;  /* 0x001f742201007387 */ /* 0x000fe20000100800 */
[-C--:B------:R-:W-:Y:S03]  /*21e00*/  HMMA.1688.F32.TF32 R24, R44, R12.reuse, R80 ;  /* 0x0000000c2c18723c */ /* 0x080fe60000081050 */
[----:B------:R-:W-:Y:S04]  /*21e10*/  STL [R1+0x1f70], R103 ;  /* 0x001f706701007387 */ /* 0x000fe80000100800 */
[----:B------:R-:W-:Y:S04]  /*21e20*/  STL [R1+0x1f6c], R31 ;  /* 0x001f6c1f01007387 */ /* 0x000fe80000100800 */
[----:B------:R-:W-:Y:S04]  /*21e30*/  STL [R1+0x1f68], R30 ;  /* 0x001f681e01007387 */ /* 0x000fe80000100800 */
[----:B------:R-:W-:Y:S04]  /*21e40*/  STL.64 [R1+0x2d0], R16 ;  /* 0x0002d01001007387 */ /* 0x000fe80000100a00 */
[----:B------:R2:W-:Y:S02]  /*21e50*/  STL.64 [R1+0x2d8], R18 ;  /* 0x0002d81201007387 */ /* 0x0005e40000100a00 */
[-C--:B--2---:R-:W-:Y:S02]  /*21e60*/  HMMA.1688.F32.TF32 R16, R52, R12.reuse, R88 ;  /* 0x0000000c3410723c */ /* 0x084fe40000081058 */
[----:B------:R-:W-:Y:S04]  /*21e70*/  STL.64 [R1+0x2e0], R24 ;  /* 0x0002e01801007387 */ /* 0x000fe80000100a00 */
[----:B------:R2:W-:Y:S04]  /*21e80*/  STL.64 [R1+0x2e8], R26 ;  /* 0x0002e81a01007387 */ /* 0x0005e80000100a00 */
[----:B------:R-:W-:Y:S04]  /*21e90*/  STL.64 [R1+0x2f0], R20 ;  /* 0x0002f01401007387 */ /* 0x000fe80000100a00 */
[----:B------:R3:W-:Y:S01]  /*21ea0*/  STL.64 [R1+0x2f8], R22 ;  /* 0x0002f81601007387 */ /* 0x0007e20000100a00 */
[-C--:B--2---:R-:W-:Y:S08]  /*21eb0*/  HMMA.1688.F32.TF32 R24, R164, R12.reuse, R60 ;  /* 0x0000000ca418723c */ /* 0x084ff0000008103c */
[----:B------:R-:W-:Y:S01]  /*21ec0*/  STL.64 [R1+0x300], R16 ;  /* 0x0003001001007387 */ /* 0x000fe20000100a00 */
[-C--:B---3--:R-:W-:Y:S03]  /*21ed0*/  HMMA.1688.F32.TF32 R20, R168, R12.reuse, R208 ;  /* 0x0000000ca814723c */ /* 0x088fe600000810d0 */
[----:B------:R2:W-:Y:S05]  /*21ee0*/  STL.64 [R1+0x308], R18 ;  /* 0x0003081201007387 */ /* 0x0005ea0000100a00 */
[-C--:B--2---:R-:W-:Y:S06]  /*21ef0*/  HMMA.1688.F32.TF32 R16, R172, R12.reuse, R144 ;  /* 0x0000000cac10723c */ /* 0x084fec0000081090 */
[----:B------:R-:W-:Y:S04]  /*21f00*/  STL.64 [R1+0x310], R24 ;  /* 0x0003101801007387 */ /* 0x000fe80000100a00 */
[----:B------:R2:W-:Y:S05]  /*21f10*/  STL.64 [R1+0x318], R26 ;  /* 0x0003181a01007387 */ /* 0x0005ea0000100a00 */
[----:B------:R-:W-:Y:S04]  /*21f20*/  STL.64 [R1+0x350], R20 ;  /* 0x0003501401007387 */ /* 0x000fe80000100a00 */
[----:B------:R3:W-:Y:S01]  /*21f30*/  STL.64 [R1+0x358], R22 ;  /* 0x0003581601007387 */ /* 0x0007e20000100a00 */
[-C--:B--2---:R-:W-:Y:S03]  /*21f40*/  HMMA.1688.F32.TF32 R24, R176, R12.reuse, R140 ;  /* 0x0000000cb018723c */ /* 0x084fe6000008108c */
[----:B------:R-:W-:Y:S05]  /*21f50*/  STL.64 [R1+0x4b0], R16 ;  /* 0x0004b01001007387 */ /* 0x000fea0000100a00 */
[-C--:B---3--:R-:W-:Y:S01]  /*21f60*/  HMMA.1688.F32.TF32 R20, R180, R12.reuse, R124 ;  /* 0x0000000cb414723c */ /* 0x088fe2000008107c */
[----:B------:R2:W-:Y:S07]  /*21f70*/  STL.64 [R1+0x4b8], R18 ;  /* 0x0004b81201007387 */ /* 0x0005ee0000100a00 */
[-C--:B--2---:R-:W-:Y:S07]  /*21f80*/  HMMA.1688.F32.TF32 R16, R184, R12.reuse, R120 ;  /* 0x0000000cb810723c */ /* 0x084fee0000081078 */
[----:B------:R-:W-:Y:S04]  /*21f90*/  STL.64 [R1+0x700], R24 ;  /* 0x0007001801007387 */ /* 0x000fe80000100a00 */
[----:B------:R2:W-:Y:S04]  /*21fa0*/  STL.64 [R1+0x708], R26 ;  /* 0x0007081a01007387 */ /* 0x0005e80000100a00 */
        /* <DEDUP_REMOVED lines=77> */
[-C--:B---3--:R-:W-:Y:S08]  /*22480*/  HMMA.1688.F32.TF32 R16, R200, R12.reuse, R64 ;  /* 0x0000000cc810723c */ /* 0x088ff00000081040 */
[----:B------:R-:W-:Y:S01]  /*22490*/  HMMA.1688.F32.TF32 R12, R204, R12, R156 ;  /* 0x0000000ccc0c723c */ /* 0x000fe2000008109c */
[----:B------:R-:W-:Y:S11]  /*224a0*/  LDSM.16.M88.4 R156, [R5+0x27800] ;  /* 0x02780000059c783b */ /* 0x000ff60000000200 */
[----:B------:R-:W-:Y:S04]  /*224b0*/  @!UPT UIADD3 URZ, URZ, URZ, URZ ;  /* 0x0000003f3f3ff290 */ /* 0x000fe8000fffe03f */
[----:B------:R-:W-:Y:S01]  /*224c0*/  IMAD.MOV.U32 R3, RZ, RZ, R19 ;  /* 0x000000ffff037224 */ /* 0x000fe200078e0013 */
[----:B------:R-:W-:Y:S01]  /*224d0*/  MOV R28, R17 ;  /* 0x00000011001c7202 */ /* 0x000fe20000000f00 */
[----:B------:R-:W-:Y:S02]  /*224e0*/  IMAD.MOV.U32 R100, RZ, RZ, R18 ;  /* 0x000000ffff647224 */ /* 0x000fe400078e0012 */
[----:B------:R-:W-:Y:S01]  /*224f0*/  IMAD.MOV.U32 R25, RZ, RZ, R16 ;  /* 0x000000ffff197224 */ /* 0x000fe200078e0010 */
[----:B------:R-:W-:Y:S01]  /*22500*/  STL [R1+0x1cc8], R3 ;  /* 0x001cc80301007387 */ /* 0x000fe20000100800 */
[----:B--2---:R-:W-:Y:S03]  /*22510*/  HMMA.1688.F32.TF32 R20, R36, R8, R56 ;  /* 0x000000082414723c */ /* 0x004fe60000081038 */
[----:B------:R-:W-:Y:S04]  /*22520*/  STL [R1+0x1cc4], R100 ;  /* 0x001cc46401007387 */ /* 0x000fe80000100800 */
[----:B------:R-:W-:Y:S04]  /*22530*/  STL [R1+0x1cc0], R28 ;  /* 0x001cc01c01007387 */ /* 0x000fe80000100800 */
[----:B------:R-:W-:Y:S04]  /*22540*/  STL [R1+0x1cbc], R25 ;  /* 0x001cbc1901007387 */ /* 0x000fe80000100800 */
[----:B------:R-:W-:Y:S04]  /*22550*/  STL.64 [R1+0x1210], R12 ;  /* 0x0012100c01007387 */ /* 0x000fe80000100a00 */
[----:B------:R4:W-:Y:S05]  /*22560*/  STL.64 [R1+0x1218], R14 ;  /* 0x0012180e01007387 */ /* 0x0009ea0000100a00 */
[----:B------:R-:W-:-:S02]  /*22570*/  IMAD.MOV.U32 R18, RZ, RZ, R20 ;  /* 0x000000ffff127224 */ /* 0x000fc400078e0014 */
[----:B------:R-:W-:Y:S01]  /*22580*/  IMAD.MOV.U32 R19, RZ, RZ, R21 ;  /* 0x000000ffff137224 */ /* 0x000fe200078e0015 */
[----:B----4-:R-:W-:Y:S01]  /*22590*/  HMMA.1688.F32.TF32 R12, R40, R8, R132 ;  /* 0x00000008280c723c */ /* 0x010fe20000081084 */
[----:B------:R-:W-:Y:S01]  /*225a0*/  IMAD.MOV.U32 R27, RZ, RZ, R22 ;  /* 0x000000ffff1b7224 */ /* 0x000fe200078e0016 */
[----:B------:R-:W2:Y:S01]  /*225b0*/  LDSM.16.M88.4 R132, [R5+0x24800] ;  /* 0x024800000584783b */ /* 0x000ea20000000200 */
[----:B------:R-:W-:-:S05]  /*225c0*/  IMAD.MOV.U32 R26, RZ, RZ, R23 ;  /* 0x000000ffff1a7224 */ /* 0x000fca00078e0017 */
[-C--:B------:R-:W-:Y:S08]  /*225d0*/  HMMA.1688.F32.TF32 R20, R44, R8.reuse, R92 ;  /* 0x000000082c14723c */ /* 0x080ff0000008105c */
[-C--:B------:R-:W-:Y:S07]  /*225e0*/  HMMA.1688.F32.TF32 R28, R48, R8.reuse, R80 ;  /* 0x00000008301c723c */ /* 0x080fee0000081050 */
[----:B------:R-:W-:Y:S04]  /*225f0*/  STL.64 [R1+0x230], R12 ;  /* 0x0002300c01007387 */ /* 0x000fe80000100a00 */
[----:B------:R3:W-:Y:S04]  /*22600*/  STL.64 [R1+0x238], R14 ;  /* 0x0002380e01007387 */ /* 0x0007e80000100a00 */
[----:B------:R-:W-:Y:S04]  /*22610*/  STL.64 [R1+0x240], R20 ;  /* 0x0002401401007387 */ /* 0x000fe80000100a00 */
[----:B------:R4:W-:Y:S01]  /*22620*/  STL.64 [R1+0x248], R22 ;  /* 0x0002481601007387 */ /* 0x0009e20000100a00 */
[-C--:B---3--:R-:W-:Y:S08]  /*22630*/  HMMA.1688.F32.TF32 R12, R52, R8.reuse, R72 ;  /* 0x00000008340c723c */ /* 0x088ff00000081048 */
[-C--:B----4-:R-:W-:Y:S01]  /*22640*/  HMMA.1688.F32.TF32 R20, R164, R8.reuse, R88 ;  /* 0x00000008a414723c */ /* 0x090fe20000081058 */
[----:B------:R-:W-:Y:S04]  /*22650*/  STL.64 [R1+0x250], R28 ;  /* 0x0002501c01007387 */ /* 0x000fe80000100a00 */
[----:B------:R-:W-:Y:S10]  /*22660*/  STL.64 [R1+0x258], R30 ;  /* 0x0002581e01007387 */ /* 0x000ff40000100a00 */
[----:B------:R-:W-:Y:S04]  /*22670*/  STL.64 [R1+0x280], R12 ;  /* 0x0002800c01007387 */ /* 0x000fe80000100a00 */
[----:B------:R3:W-:Y:S04]  /*22680*/  STL.64 [R1+0x288], R14 ;  /* 0x0002880e01007387 */ /* 0x0007e80000100a00 */
[----:B------:R-:W-:Y:S04]  /*22690*/  STL.64 [R1+0x270], R20 ;  /* 0x0002701401007387 */ /* 0x000fe80000100a00 */
[----:B------:R4:W-:Y:S01]  /*226a0*/  STL.64 [R1+0x278], R22 ;  /* 0x0002781601007387 */ /* 0x0009e20000100a00 */
[-C--:B---3--:R-:W-:Y:S08]  /*226b0*/  HMMA.1688.F32.TF32 R12, R168, R8.reuse, R60 ;  /* 0x00000008a80c723c */ /* 0x088ff0000008103c */
[-C--:B----4-:R-:W-:Y:S08]  /*226c0*/  HMMA.1688.F32.TF32 R20, R172, R8.reuse, R208 ;  /* 0x00000008ac14723c */ /* 0x090ff000000810d0 */
[-C--:B------:R-:W-:Y:S07]  /*226d0*/  HMMA.1688.F32.TF32 R28, R180, R8.reuse, R140 ;  /* 0x00000008b41c723c */ /* 0x080fee000008108c */
[----:B------:R-:W-:Y:S04]  /*226e0*/  STL.64 [R1+0x260], R12 ;  /* 0x0002600c01007387 */ /* 0x000fe80000100a00 */
[----:B------:R3:W-:Y:S04]  /*226f0*/  STL.64 [R1+0x268], R14 ;  /* 0x0002680e01007387 */ /* 0x0007e80000100a00 */
[----:B------:R-:W-:Y:S04]  /*22700*/  STL.64 [R1+0x330], R20 ;  /* 0x0003301401007387 */ /* 0x000fe80000100a00 */
[----:B------:R4:W-:Y:S01]  /*22710*/  STL.64 [R1+0x338], R22 ;  /* 0x0003381601007387 */ /* 0x0009e20000100a00 */
[-C--:B---3--:R-:W-:Y:S08]  /*22720*/  HMMA.1688.F32.TF32 R12, R176, R8.reuse, R144 ;  /* 0x00000008b00c723c */ /* 0x088ff00000081090 */
[-C--:B----4-:R-:W-:Y:S11]  /*22730*/  HMMA.1688.F32.TF32 R20, R184, R8.reuse, R124 ;  /* 0x00000008b814723c */ /* 0x090ff6000008107c */
[----:B------:R-:W-:Y:S04]  /*22740*/  @!UPT UIADD3 URZ, URZ, URZ, URZ ;  /* 0x0000003f3f3ff290 */ /* 0x000fe8000fffe03f */
[----:B------:R-:W-:Y:S04]  /*22750*/  STL.64 [R1+0x510], R12 ;  /* 0x0005100c01007387 */ /* 0x000fe80000100a00 */
[----:B------:R3:W-:Y:S04]  /*22760*/  STL.64 [R1+0x518], R14 ;  /* 0x0005180e01007387 */ /* 0x0007e80000100a00 */
[----:B------:R-:W-:Y:S04]  /*22770*/  STL.64 [R1+0x730], R28 ;  /* 0x0007301c01007387 */ /* 0x000fe80000100a00 */
[----:B------:R4:W-:Y:S01]  /*22780*/  STL.64 [R1+0x738], R30 ;  /* 0x0007381e01007387 */ /* 0x0009e20000100a00 */
[-C--:B---3--:R-:W-:Y:S03]  /*22790*/  HMMA.1688.F32.TF32 R12, R188, R8.reuse, R120 ;  /* 0x00000008bc0c723c */ /* 0x088fe60000081078 */
[----:B------:R-:W-:Y:S04]  /*227a0*/  STL.64 [R1+0x8f0], R20 ;  /* 0x0008f01401007387 */ /* 0x000fe80000100a00 */
[----:B------:R3:W-:Y:S01]  /*227b0*/  STL.64 [R1+0x8f8], R22 ;  /* 0x0008f81601007387 */ /* 0x0007e20000100a00 */
[-C--:B----4-:R-:W-:Y:S08]  /*227c0*/  HMMA.1688.F32.TF32 R28, R192, R8.reuse, R112 ;  /* 0x00000008c01c723c */ /* 0x090ff00000081070 */
[-C--:B---3--:R-:W-:Y:S07]  /*227d0*/  HMMA.1688.F32.TF32 R20, R196, R8.reuse, R116 ;  /* 0x00000008c414723c */ /* 0x088fee0000081074 */
[----:B------:R-:W-:Y:S04]  /*227e0*/  STL.64 [R1+0x9a0], R12 ;  /* 0x0009a00c01007387 */ /* 0x000fe80000100a00 */
[----:B------:R3:W-:Y:S04]  /*227f0*/  STL.64 [R1+0x9a8], R14 ;  /* 0x0009a80e01007387 */ /* 0x0007e80000100a00 */
[----:B------:R-:W-:Y:S04]  /*22800*/  STL.64 [R1+0xdf0], R28 ;  /* 0x000df01c01007387 */ /* 0x000fe80000100a00 */
[----:B------:R-:W-:Y:S01]  /*22810*/  STL.64 [R1+0xdf8], R30 ;  /* 0x000df81e01007387 */ /* 0x000fe20000100a00 */
[----:B---3--:R-:W-:Y:S03]  /*22820*/  HMMA.1688.F32.TF32 R12, R200, R8, R108 ;  /* 0x00000008c80c723c */ /* 0x008fe6000008106c */
[----:B------:R3:W-:Y:S04]  /*22830*/  STL.64 [R1+0xf30], R20 ;  /* 0x000f301401007387 */ /* 0x0007e80000100a00 */
[----:B------:R-:W-:Y:S01]  /*22840*/  STL.64 [R1+0xf38], R22 ;  /* 0x000f381601007387 */ /* 0x000fe20000100a00 */
[----:B------:R-:W-:-:S03]  /*22850*/  IMAD.MOV.U32 R110, RZ, RZ, R6 ;  /* 0x000000ffff6e7224 */ /* 0x000fc600078e0006 */
[----:B------:R-:W4:Y:S01]  /*22860*/  LDL.LU R108, [R1+0x200] ;  /* 0x00020000016c7983 */ /* 0x000f220000300800 */
[----:B------:R-:W-:-:S03]  /*22870*/  IMAD.MOV.U32 R111, RZ, RZ, R7 ;  /* 0x000000ffff6f7224 */ /* 0x000fc600078e0007 */
[----:B------:R-:W4:Y:S04]  /*22880*/  LDL.LU R109, [R1+0x204] ;  /* 0x00020400016d7983 */ /* 0x000f280000300800 */
        /* <DEDUP_REMOVED lines=34> */
[----:B------:R-:W1:Y:S04]  /*22ab0*/  LDL.LU R64, [R1+0x1080] ;  /* 0x0010800001407983 */ /* 0x000e680000300800 */
[----:B------:R-:W1:Y:S04]  /*22ac0*/  LDL.LU R65, [R1+0x1084] ;  /* 0x0010840001417983 */ /* 0x000e680000300800 */
[----:B------:R-:W1:Y:S04]  /*22ad0*/  LDL.LU R66, [R1+0x1088] ;  /* 0x0010880001427983 */ /* 0x000e680000300800 */
[----:B------:R-:W1:Y:S04]  /*22ae0*/  LDL.LU R67, [R1+0x108c] ;  /* 0x00108c0001437983 */ /* 0x000e680000300800 */
        /* <DEDUP_REMOVED lines=18> */
[----:B------:R-:W-:Y:S01]  /*22c10*/  IMAD.MOV.U32 R16, RZ, RZ, R12 ;  /* 0x000000ffff107224 */ /* 0x000fe200078e000c */
[----:B---3--:R-:W-:Y:S01]  /*22c20*/  MOV R21, R15 ;  /* 0x0000000f00157202 */ /* 0x008fe20000000f00 */
[----:B------:R-:W-:-:S02]  /*22c30*/  IMAD.MOV.U32 R17, RZ, RZ, R13 ;  /* 0x000000ffff117224 */ /* 0x000fc400078e000d */
[----:B------:R-:W-:Y:S02]  /*22c40*/  IMAD.MOV.U32 R20, RZ, RZ, R14 ;  /* 0x000000ffff147224 */ /* 0x000fe400078e000e */
[----:B------:R-:W-:Y:S01]  /*22c50*/  HMMA.1688.F32.TF32 R12, R204, R8, R136 ;  /* 0x00000008cc0c723c */ /* 0x000fe20000081088 */
[----:B------:R-:W-:Y:S04]  /*22c60*/  STL [R1+0x1cd8], R21 ;  /* 0x001cd81501007387 */ /* 0x000fe80000100800 */
[----:B------:R-:W-:Y:S04]  /*22c70*/  STL [R1+0x1cd4], R20 ;  /* 0x001cd41401007387 */ /* 0x000fe80000100800 */
[----:B------:R-:W-:Y:S04]  /*22c80*/  STL [R1+0x1cd0], R17 ;  /* 0x001cd01101007387 */ /* 0x000fe80000100800 */
[----:B------:R-:W-:Y:S04]  /*22c90*/  STL [R1+0x1ccc], R16 ;  /* 0x001ccc1001007387 */ /* 0x000fe80000100800 */
[----:B------:R-:W3:Y:S07]  /*22ca0*/  LDSM.16.M88.4 R136, [R5+0x25000] ;  /* 0x025000000588783b */ /* 0x000eee0000000200 */
[----:B------:R-:W-:-:S02]  /*22cb0*/  IMAD.MOV.U32 R8, RZ, RZ, R13 ;  /* 0x000000ffff087224 */ /* 0x000fc400078e000d */
[----:B------:R-:W-:Y:S02]  /*22cc0*/  IMAD.MOV.U32 R9, RZ, RZ, R12 ;  /* 0x000000ffff097224 */ /* 0x000fe400078e000c */
[----:B--2---:R-:W-:Y:S02]  /*22cd0*/  IMAD.MOV.U32 R119, RZ, RZ, R6 ;  /* 0x000000ffff777224 */ /* 0x004fe400078e0006 */
[----:B------:R-:W-:Y:S02]  /*22ce0*/  IMAD.MOV.U32 R6, RZ, RZ, R15 ;  /* 0x000000ffff067224 */ /* 0x000fe400078e000f */
[----:B----4-:R-:W-:Y:S02]  /*22cf0*/  IMAD.MOV.U32 R118, RZ, RZ, R7 ;  /* 0x000000ffff767224 */ /* 0x010fe400078e0007 */
[----:B------:R-:W-:Y:S01]  /*22d00*/  IMAD.MOV.U32 R7, RZ, RZ, R14 ;  /* 0x000000ffff077224 */ /* 0x000fe200078e000e */
[----:B------:R-:W-:Y:S04]  /*22d10*/  STL [R1+0x1ce8], R6 ;  /* 0x001ce80601007387 */ /* 0x000fe80000100800 */
[----:B------:R-:W-:Y:S04]  /*22d20*/  STL [R1+0x1ce4], R7 ;  /* 0x001ce40701007387 */ /* 0x000fe80000100800 */
[----:B------:R-:W-:Y:S04]  /*22d30*/  STL [R1+0x1ce0], R8 ;  /* 0x001ce00801007387 */ /* 0x000fe80000100800 */
[----:B------:R2:W-:Y:S01]  /*22d40*/  STL [R1+0x1cdc], R9 ;  /* 0x001cdc0901007387 */ /* 0x0005e20000100800 */
[-C--:B-1----:R-:W-:Y:S08]  /*22d50*/  HMMA.1688.F32.TF32 R28, R36, R128.reuse, R64 ;  /* 0x00000080241c723c */ /* 0x082ff00000081040 */
[-C--:B--2---:R-:W-:Y:S11]  /*22d60*/  HMMA.1688.F32.TF32 R8, R44, R128.reuse, R92 ;  /* 0x000000802c08723c */ /* 0x084ff6000008105c */
[----:B------:R-:W-:Y:S05]  /*22d70*/  @!UPT UIADD3 URZ, URZ, URZ, URZ ;  /* 0x0000003f3f3ff290 */ /* 0x000fea000fffe03f */
[----:B------:R-:W-:Y:S01]  /*22d80*/  IMAD.MOV.U32 R14, RZ, RZ, R28 ;  /* 0x000000ffff0e7224 */ /* 0x000fe200078e001c */
[----:B------:R-:W-:Y:S01]  /*22d90*/  MOV R15, R29 ;  /* 0x0000001d000f7202 */ /* 0x000fe20000000f00 */
[----:B------:R-:W-:Y:S02]  /*22da0*/  IMAD.MOV.U32 R22, RZ, RZ, R30 ;  /* 0x000000ffff167224 */ /* 0x000fe400078e001e */
[----:B------:R-:W-:Y:S02]  /*22db0*/  IMAD.MOV.U32 R23, RZ, RZ, R31 ;  /* 0x000000ffff177224 */ /* 0x000fe400078e001f */
[-C--:B------:R-:W-:Y:S08]  /*22dc0*/  HMMA.1688.F32.TF32 R28, R40, R128.reuse, R56 ;  /* 0x00000080281c723c */ /* 0x080ff00000081038 */
[-C--:B------:R-:W-:Y:S11]  /*22dd0*/  HMMA.1688.F32.TF32 R32, R48, R128.reuse, R80 ;  /* 0x000000803020723c */ /* 0x080ff60000081050 */
[----:B------:R-:W-:Y:S04]  /*22de0*/  @!UPT UIADD3 URZ, URZ, URZ, URZ ;  /* 0x0000003f3f3ff290 */ /* 0x000fe8000fffe03f */
        /* <DEDUP_REMOVED lines=34> */
[----:B------:R-:W-:Y:S08]  /*23010*/  STL.64 [R1+0xc48], R34 ;  /* 0x000c482201007387 */ /* 0x000ff00000100a00 */
[----:B------:R1:W-:Y:S09]  /*23020*/  STL.64 [R1+0xe10], R28 ;  /* 0x000e101c01007387 */ /* 0x0003f20000100a00 */
[----:B------:R-:W-:-:S02]  /*23030*/  IMAD.MOV.U32 R100, RZ, RZ, R8 ;  /* 0x000000ffff647224 */ /* 0x000fc400078e0008 */
[----:B------:R-:W-:Y:S02]  /*23040*/  IMAD.MOV.U32 R25, RZ, RZ, R10 ;  /* 0x000000ffff197224 */ /* 0x000fe400078e000a */
[----:B-1----:R-:W-:Y:S02]  /*23050*/  IMAD.MOV.U32 R28, RZ, RZ, R9 ;  /* 0x000000ffff1c7224 */ /* 0x002fe400078e0009 */
[----:B------:R-:W-:Y:S02]  /*23060*/  IMAD.MOV.U32 R24, RZ, RZ, R11 ;  /* 0x000000ffff187224 */ /* 0x000fe400078e000b */
[----:B------:R-:W-:Y:S01]  /*23070*/  HMMA.1688.F32.TF32 R8, R204, R128, R160 ;  /* 0x00000080cc08723c */ /* 0x000fe200000810a0 */
[----:B------:R1:W-:Y:S04]  /*23080*/  STL.64 [R1+0xe18], R30 ;  /* 0x000e181e01007387 */ /* 0x0003e80000100a00 */
[----:B------:R-:W-:Y:S04]  /*23090*/  STL [R1+0x1cf8], R24 ;  /* 0x001cf81801007387 */ /* 0x000fe80000100800 */
[----:B------:R-:W-:Y:S04]  /*230a0*/  STL [R1+0x1cf4], R25 ;  /* 0x001cf41901007387 */ /* 0x000fe80000100800 */
[----:B------:R-:W-:Y:S04]  /*230b0*/  STL [R1+0x1cf0], R28 ;  /* 0x001cf01c01007387 */ /* 0x000fe80000100800 */
[----:B------:R-:W-:Y:S04]  /*230c0*/  STL [R1+0x1cec], R100 ;  /* 0x001cec6401007387 */ /* 0x000fe80000100800 */
[----:B------:R-:W2:Y:S04]  /*230d0*/  LDL.LU R120, [R1+0x3a0] ;  /* 0x0003a00001787983 */ /* 0x000ea80000300800 */
        /* <DEDUP_REMOVED lines=60> */
[----:B------:R-:W3:Y:S01]  /*234a0*/  LDL.LU R63, [R1+0x4cc] ;  /* 0x0004cc00013f7983 */ /* 0x000ee20000300800 */
[-C--:B--2---:R-:W-:Y:S11]  /*234b0*/  HMMA.1688.F32.TF32 R32, R36, R132.reuse, R64 ;  /* 0x000000842420723c */ /* 0x084ff60000081040 */
[----:B------:R-:W-:Y:S11]  /*234c0*/  @!UPT UIADD3 URZ, URZ, URZ, URZ ;  /* 0x0000003f3f3ff290 */ /* 0x000ff6000fffe03f */
[----:B------:R-:W-:Y:S02]  /*234d0*/  @!UPT UIADD3 URZ, URZ, URZ, URZ ;  /* 0x0000003f3f3ff290 */ /* 0x000fe4000fffe03f */
[----:B-1----:R-:W-:Y:S01]  /*234e0*/  IMAD.MOV.U32 R31, RZ, RZ, R32 ;  /* 0x000000ffff1f7224 */ /* 0x002fe200078e0020 */
[----:B----4-:R-:W-:Y:S01]  /*234f0*/  MOV R11, R35 ;  /* 0x00000023000b7202 */ /* 0x010fe20000000f00 */
[----:B------:R-:W-:Y:S02]  /*23500*/  IMAD.MOV.U32 R30, RZ, RZ, R33 ;  /* 0x000000ffff1e7224 */ /* 0x000fe400078e0021 */
[----:B------:R-:W-:Y:S02]  /*23510*/  IMAD.MOV.U32 R10, RZ, RZ, R34 ;  /* 0x000000ffff0a7224 */ /* 0x000fe400078e0022 */
[-C--:B---3--:R-:W-:Y:S08]  /*23520*/  HMMA.1688.F32.TF32 R32, R40, R132.reuse, R56 ;  /* 0x000000842820723c */ /* 0x088ff00000081038 */
[-C--:B------:R-:W-:Y:S08]  /*23530*/  HMMA.1688.F32.TF32 R64, R44, R132.reuse, R92 ;  /* 0x000000842c40723c */ /* 0x080ff0000008105c */
[-C--:B------:R-:W-:Y:S07]  /*23540*/  HMMA.1688.F32.TF32 R56, R48, R132.reuse, R112 ;  /* 0x000000843038723c */ /* 0x080fee0000081070 */
[----:B------:R-:W-:Y:S04]  /*23550*/  STL.64 [R1+0xf0], R32 ;  /* 0x0000f02001007387 */ /* 0x000fe80000100a00 */
[----:B------:R1:W-:Y:S02]  /*23560*/  STL.64 [R1+0xf8], R34 ;  /* 0x0000f82201007387 */ /* 0x0003e40000100a00 */
[-C--:B-1----:R-:W-:Y:S02]  /*23570*/  HMMA.1688.F32.TF32 R32, R52, R132.reuse, R116 ;  /* 0x000000843420723c */ /* 0x082fe40000081074 */
[----:B------:R-:W-:Y:S04]  /*23580*/  STL.64 [R1+0x160], R64 ;  /* 0x0001604001007387 */ /* 0x000fe80000100a00 */
[----:B------:R-:W-:Y:S04]  /*23590*/  STL.64 [R1+0x168], R66 ;  /* 0x0001684201007387 */ /* 0x000fe80000100a00 */
[----:B------:R-:W2:Y:S04]  /*235a0*/  LDL.LU R112, [R1+0x1e0] ;  /* 0x0001e00001707983 */ /* 0x000ea80000300800 */
[----:B------:R-:W-:Y:S04]  /*235b0*/  STL.64 [R1+0x130], R56 ;  /* 0x0001303801007387 */ /* 0x000fe80000100a00 */
[----:B------:R-:W-:Y:S05]  /*235c0*/  STL.64 [R1+0x138], R58 ;  /* 0x0001383a01007387 */ /* 0x000fea0000100a00 */
[----:B------:R-:W-:Y:S04]  /*235d0*/  STL.64 [R1+0xc0], R32 ;  /* 0x0000c02001007387 */ /* 0x000fe80000100a00 */
[----:B------:R1:W-:Y:S04]  /*235e0*/  STL.64 [R1+0xc8], R34 ;  /* 0x0000c82201007387 */ /* 0x0003e80000100a00 */
[----:B------:R-:W2:Y:S04]  /*235f0*/  LDL.LU R113, [R1+0x1e4] ;  /* 0x0001e40001717983 */ /* 0x000ea80000300800 */
[----:B------:R-:W2:Y:S01]  /*23600*/  LDL.LU R114, [R1+0x1e8] ;  /* 0x0001e80001727983 */ /* 0x000ea20000300800 */
[----:B-1----:R-:W-:Y:S01]  /*23610*/  HMMA.1688.F32.TF32 R32, R164, R132, R108 ;  /* 0x00000084a420723c */ /* 0x002fe2000008106c */
[----:B------:R-:W-:-:S02]  /*23620*/  IMAD.MOV.U32 R115, RZ, RZ, R4 ;  /* 0x000000ffff737224 */ /* 0x000fc400078e0004 */
[----:B------:R-:W3:Y:S04]  /*23630*/  LDL.LU R4, [R1+0x1f78] ;  /* 0x001f780001047983 */ /* 0x000ee80000300800 */
[----:B------:R-:W4:Y:S11]  /*23640*/  LDL.LU R116, [R1+0x1290] ;  /* 0x0012900001747983 */ /* 0x000f360000300800 */
[----:B------:R-:W-:Y:S05]  /*23650*/  @!UPT UIADD3 URZ, URZ, URZ, URZ ;  /* 0x0000003f3f3ff290 */ /* 0x000fea000fffe03f */
[----:B------:R-:W-:Y:S04]  /*23660*/  STL.64 [R1+0x90], R32 ;  /* 0x0000902001007387 */ /* 0x000fe80000100a00 */
[----:B------:R1:W-:Y:S04]  /*23670*/  STL.64 [R1+0x98], R34 ;  /* 0x0000982201007387 */ /* 0x0003e80000100a00 */
[----:B------:R-:W4:Y:S04]  /*23680*/  LDL.LU R117, [R1+0x1294] ;  /* 0x0012940001757983 */ /* 0x000f280000300800 */
[----:B------:R-:W4:Y:S04]  /*23690*/  LDL.LU R118, [R1+0x1298] ;  /* 0x0012980001767983 */ /* 0x000f280000300800 */
[----:B------:R-:W4:Y:S04]  /*236a0*/  LDL.LU R119, [R1+0x129c] ;  /* 0x00129c0001777983 */ /* 0x000f280000300800 */
[----:B------:R-:W3:Y:S04]  /*236b0*/  LDL.LU R108, [R1+0x11c0] ;  /* 0x0011c000016c7983 */ /* 0x000ee80000300800 */
[----:B------:R-:W3:Y:S04]  /*236c0*/  LDL.LU R109, [R1+0x11c4] ;  /* 0x0011c400016d7983 */ /* 0x000ee80000300800 */
[----:B------:R-:W3:Y:S01]  /*236d0*/  LDL.LU R110, [R1+0x11c8] ;  /* 0x0011c800016e7983 */ /* 0x000ee20000300800 */
[-C--:B-1----:R-:W-:Y:S03]  /*236e0*/  HMMA.1688.F32.TF32 R32, R168, R132.reuse, R140 ;  /* 0x00000084a820723c */ /* 0x082fe6000008108c */
[----:B------:R-:W1:Y:S05]  /*236f0*/  LDSM.16.M88.4 R140, [R5+0x25800] ;  /* 0x02580000058c783b */ /* 0x000e6a0000000200 */
[-C--:B------:R-:W-:Y:S11]  /*23700*/  HMMA.1688.F32.TF32 R240, R172, R132.reuse, R80 ;  /* 0x00000084acf0723c */ /* 0x080ff60000081050 */
[----:B------:R-:W-:Y:S04]  /*23710*/  @!UPT UIADD3 URZ, URZ, URZ, URZ ;  /* 0x0000003f3f3ff290 */ /* 0x000fe8000fffe03f */
[----:B------:R-:W-:Y:S04]  /*23720*/  STL.64 [R1], R32 ;  /* 0x0000002001007387 */ /* 0x000fe80000100a00 */
[----:B------:R1:W-:Y:S01]  /*23730*/  STL.64 [R1+0x8], R34 ;  /* 0x0000082201007387 */ /* 0x0003e20000100a00 */
[-C--:B------:R-:W-:Y:S08]  /*23740*/  HMMA.1688.F32.TF32 R64, R180, R132.reuse, R88 ;  /* 0x00000084b440723c */ /* 0x080ff00000081058 */
[-C--:B-1----:R-:W-:Y:S08]  /*23750*/  HMMA.1688.F32.TF32 R32, R176, R132.reuse, R72 ;  /* 0x00000084b020723c */ /* 0x082ff00000081048 */
[-C--:B------:R-:W-:Y:S01]  /*23760*/  HMMA.1688.F32.TF32 R56, R184, R132.reuse, R60 ;  /* 0x00000084b838723c */ /* 0x080fe2000008103c */
[----:B------:R-:W-:Y:S04]  /*23770*/  STL.64 [R1+0x1d70], R242 ;  /* 0x001d70f201007387 */ /* 0x000fe80000100a00 */
[----:B------:R-:W-:Y:S10]  /*23780*/  STL.64 [R1+0x1d68], R240 ;  /* 0x001d68f001007387 */ /* 0x000ff40000100a00 */
[----:B------:R-:W-:Y:S04]  /*23790*/  STL.64 [R1+0x2b0], R32 ;  /* 0x0002b02001007387 */ /* 0x000fe80000100a00 */
[----:B------:R1:W-:Y:S01]  /*237a0*/  STL.64 [R1+0x2b8], R34 ;  /* 0x0002b82201007387 */ /* 0x0003e20000100a00 */
[-C--:B------:R-:W-:Y:S03]  /*237b0*/  HMMA.1688.F32.TF32 R60, R192, R132.reuse, R144 ;  /* 0x00000084c03c723c */ /* 0x080fe60000081090 */
[----:B------:R-:W-:Y:S05]  /*237c0*/  STL.64 [R1+0x4d0], R64 ;  /* 0x0004d04001007387 */ /* 0x000fea0000100a00 */
[-C--:B-1----:R-:W-:Y:S01]  /*237d0*/  HMMA.1688.F32.TF32 R32, R188, R132.reuse, R208 ;  /* 0x00000084bc20723c */ /* 0x082fe200000810d0 */
[----:B------:R-:W-:Y:S04]  /*237e0*/  STL.64 [R1+0x4d8], R66 ;  /* 0x0004d84201007387 */ /* 0x000fe80000100a00 */
[----:B------:R-:W-:Y:S04]  /*237f0*/  STL.64 [R1+0x690], R56 ;  /* 0x0006903801007387 */ /* 0x000fe80000100a00 */
[----:B------:R1:W-:Y:S02]  /*23800*/  STL.64 [R1+0x698], R58 ;  /* 0x0006983a01007387 */ /* 0x0003e40000100a00 */
[-C--:B-1----:R-:W-:Y:S11]  /*23810*/  HMMA.1688.F32.TF32 R56, R196, R132.reuse, R124 ;  /* 0x00000084c438723c */ /* 0x082ff6000008107c */
[----:B------:R-:W-:Y:S01]  /*23820*/  @!UPT UIADD3 URZ, URZ, URZ, URZ ;  /* 0x0000003f3f3ff290 */ /* 0x000fe2000fffe03f */
[----:B------:R-:W-:Y:S04]  /*23830*/  STL.64 [R1+0x820], R32 ;  /* 0x0008202001007387 */ /* 0x000fe80000100a00 */
[----:B------:R1:W-:Y:S04]  /*23840*/  STL.64 [R1+0x828], R34 ;  /* 0x0008282201007387 */ /* 0x0003e80000100a00 */
[----:B------:R-:W-:Y:S01]  /*23850*/  STL.64 [R1+0x920], R60 ;  /* 0x0009203c01007387 */ /* 0x000fe20000100a00 */
[-C--:B-1----:R-:W-:Y:S03]  /*23860*/  HMMA.1688.F32.TF32 R32, R200, R132.reuse, R120 ;  /* 0x00000084c820723c */ /* 0x082fe60000081078 */
[----:B------:R-:W-:Y:S04]  /*23870*/  STL.64 [R1+0x928], R62 ;  /* 0x0009283e01007387 */ /* 0x000fe80000100a00 */
[----:B------:R-:W-:Y:S04]  /*23880*/  STL.64 [R1+0xcf0], R56 ;  /* 0x000cf03801007387 */ /* 0x000fe80000100a00 */
[----:B------:R2:W-:Y:S11]  /*23890*/  STL.64 [R1+0xcf8], R58 ;  /* 0x000cf83a01007387 */ /* 0x0005f60000100a00 */
        /* <DEDUP_REMOVED lines=8> */
[----:B------:R-:W-:Y:S01]  /*23920*/  STL [R1+0x1cfc], R252 ;  /* 0x001cfcfc01007387 */ /* 0x000fe20000100800 */
[----:B--2---:R-:W-:Y:S11]  /*23930*/  HMMA.1688.F32.TF32 R56, R204, R132, R112 ;  /* 0x00000084cc38723c */ /* 0x004ff60000081070 */
[----:B------:R-:W-:Y:S11]  /*23940*/  @!UPT UIADD3 URZ, URZ, URZ, URZ ;  /* 0x0000003f3f3ff290 */ /* 0x000ff6000fffe03f */
[----:B------:R-:W-:Y:S01]  /*23950*/  @!UPT UIADD3 URZ, URZ, URZ, URZ ;  /* 0x0000003f3f3ff290 */ /* 0x000fe2000fffe03f */
[----:B------:R4:W-:Y:S01]  /*23960*/  STL.64 [R1+0xfd0], R56 ;  /* 0x000fd03801007387 */ /* 0x0009e20000100a00 */
[----:B------:R-:W-:Y:S02]  /*23970*/  IMAD.MOV.U32 R129, RZ, RZ, R58 ;  /* 0x000000ffff817224 */ /* 0x000fe400078e003a */
[----:B------:R-:W-:Y:S02]  /*23980*/  IMAD.MOV.U32 R128, RZ, RZ, R59 ;  /* 0x000000ffff807224 */ /* 0x000fe400078e003b */
[-C--:B----4-:R-:W-:Y:S01]  /*23990*/  HMMA.1688.F32.TF32 R56, R36, R136.reuse, R116 ;  /* 0x000000882438723c */ /* 0x090fe20000081074 */
[----:B---3--:R-:W-:Y:S02]  /*239a0*/  IMAD.MOV.U32 R111, RZ, RZ, R4 ;  /* 0x000000ffff6f7224 */ /* 0x008fe400078e0004 */
[----:B------:R-:W-:Y:S11]  /*239b0*/  STL [R1+0x1d10], R128 ;  /* 0x001d108001007387 */ /* 0x000ff60000100800 */
[----:B------:R-:W-:Y:S10]  /*239c0*/  @!UPT UIADD3 URZ, URZ, URZ, URZ ;  /* 0x0000003f3f3ff290 */ /* 0x000ff4000fffe03f */
[----:B------:R-:W-:Y:S01]  /*239d0*/  IMAD.MOV.U32 R35, RZ, RZ, R56 ;  /* 0x000000ffff237224 */ /* 0x000fe200078e0038 */
[----:B------:R-:W-:Y:S01]  /*239e0*/  MOV R102, R57 ;  /* 0x0000003900667202 */ /* 0x000fe20000000f00 */
[----:B------:R-:W-:Y:S02]  /*239f0*/  IMAD.MOV.U32 R132, RZ, RZ, R58 ;  /* 0x000000ffff847224 */ /* 0x000fe400078e003a */
[----:B------:R-:W-:Y:S02]  /*23a00*/  IMAD.MOV.U32 R4, RZ, RZ, R59 ;  /* 0x000000ffff047224 */ /* 0x000fe400078e003b */
[-C--:B------:R-:W-:Y:S01]  /*23a10*/  HMMA.1688.F32.TF32 R56, R40, R136.reuse, R108 ;  /* 0x000000882838723c */ /* 0x080fe2000008106c */
[----:B------:R-:W-:Y:S04]  /*23a20*/  STL [R1+0x1d0c], R129 ;  /* 0x001d0c8101007387 */ /* 0x000fe80000100800 */
[----:B------:R-:W2:Y:S11]  /*23a30*/  LDL.LU R124, [R1+0x430] ;  /* 0x00043000017c7983 */ /* 0x000eb60000300800 */
[----:B------:R-:W-:Y:S07]  /*23a40*/  @!UPT UIADD3 URZ, URZ, URZ, URZ ;  /* 0x0000003f3f3ff290 */ /* 0x000fee000fffe03f */
[----:B------:R1:W-:Y:S04]  /*23a50*/  STL.64 [R1+0xe0], R56 ;  /* 0x0000e03801007387 */ /* 0x0003e80000100a00 */
        /* <DEDUP_REMOVED lines=34> */
[----:B---3--:R-:W3:Y:S04]  /*23c80*/  LDL.LU R58, [R1+0xbe8] ;  /* 0x000be800013a7983 */ /* 0x008ee80000300800 */
        /* <DEDUP_REMOVED lines=17> */
[-C--:B--2---:R-:W-:Y:S08]  /*23da0*/  HMMA.1688.F32.TF32 R64, R48, R136.reuse, R116 ;  /* 0x000000883040723c */ /* 0x084ff00000081074 */
[-C--:B----4-:R-:W-:Y:S01]  /*23db0*/  HMMA.1688.F32.TF32 R68, R44, R136.reuse, R112 ;  /* 0x000000882c44723c */ /* 0x090fe20000081070 */
[----:B------:R-:W2:Y:S11]  /*23dc0*/  LDL.LU R112, [R1+0x320] ;  /* 0x0003200001707983 */ /* 0x000eb60000300800 */
[----:B------:R-:W-:Y:S11]  /*23dd0*/  @!UPT UIADD3 URZ, URZ, URZ, URZ ;  /* 0x0000003f3f3ff290 */ /* 0x000ff6000fffe03f */
[----:B------:R-:W-:Y:S04]  /*23de0*/  STL.64 [R1+0x150], R68 ;  /* 0x0001504401007387 */ /* 0x000fe80000100a00 */
[----:B------:R-:W-:Y:S04]  /*23df0*/  STL.64 [R1+0x158], R70 ;  /* 0x0001584601007387 */ /* 0x000fe80000100a00 */
[----:B------:R-:W-:Y:S04]  /*23e00*/  STL.64 [R1+0x120], R64 ;  /* 0x0001204001007387 */ /* 0x000fe80000100a00 */
[----:B------:R1:W-:Y:S04]  /*23e10*/  STL.64 [R1+0x128], R66 ;  /* 0x0001284201007387 */ /* 0x0003e80000100a00 */
[----:B------:R-:W2:Y:S04]  /*23e20*/  LDL.LU R113, [R1+0x324] ;  /* 0x0003240001717983 */ /* 0x000ea80000300800 */
[----:B------:R-:W2:Y:S04]  /*23e30*/  LDL.LU R114, [R1+0x328] ;  /* 0x0003280001727983 */ /* 0x000ea80000300800 */
[----:B------:R-:W2:Y:S01]  /*23e40*/  LDL.LU R115, [R1+0x32c] ;  /* 0x00032c0001737983 */ /* 0x000ea20000300800 */
[-C--:B-1----:R-:W-:Y:S03]  /*23e50*/  HMMA.1688.F32.TF32 R64, R52, R136.reuse, R108 ;  /* 0x000000883440723c */ /* 0x082fe6000008106c */
[----:B------:R-:W4:Y:S04]  /*23e60*/  LDL.LU R116, [R1+0x1390] ;  /* 0x0013900001747983 */ /* 0x000f280000300800 */
[----:B------:R-:W4:Y:S04]  /*23e70*/  LDL.LU R117, [R1+0x1394] ;  /* 0x0013940001757983 */ /* 0x000f280000300800 */
[----:B------:R-:W4:Y:S04]  /*23e80*/  LDL.LU R118, [R1+0x1398] ;  /* 0x0013980001767983 */ /* 0x000f280000300800 */
[----:B------:R-:W4:Y:S04]  /*23e90*/  LDL.LU R119, [R1+0x139c] ;  /* 0x00139c0001777983 */ /* 0x000f280000300800 */
[----:B------:R-:W2:Y:S04]  /*23ea0*/  LDL.LU R108, [R1+0x1280] ;  /* 0x00128000016c7983 */ /* 0x000ea80000300800 */
[----:B------:R-:W-:Y:S04]  /*23eb0*/  STL.64 [R1+0xb0], R64 ;  /* 0x0000b04001007387 */ /* 0x000fe80000100a00 */
[----:B------:R-:W-:Y:S04]  /*23ec0*/  STL.64 [R1+0xb8], R66 ;  /* 0x0000b84201007387 */ /* 0x000fe80000100a00 */
[----:B------:R-:W2:Y:S04]  /*23ed0*/  LDL.LU R109, [R1+0x1284] ;  /* 0x00128400016d7983 */ /* 0x000ea80000300800 */
[----:B------:R-:W2:Y:S04]  /*23ee0*/  LDL.LU R110, [R1+0x1288] ;  /* 0x00128800016e7983 */ /* 0x000ea80000300800 */
[----:B------:R-:W2:Y:S01]  /*23ef0*/  LDL.LU R111, [R1+0x128c] ;  /* 0x00128c00016f7983 */ /* 0x000ea20000300800 */
[-C--:B------:R-:W-:Y:S08]  /*23f00*/  HMMA.1688.F32.TF32 R248, R168, R136.reuse, R92 ;  /* 0x00000088a8f8723c */ /* 0x080ff0000008105c */
[-C--:B---3--:R-:W-:Y:S11]  /*23f10*/  HMMA.1688.F32.TF32 R56, R164, R136.reuse, R56 ;  /* 0x00000088a438723c */ /* 0x088ff60000081038 */
[----:B------:R-:W-:Y:S04]  /*23f20*/  @!UPT UIADD3 URZ, URZ, URZ, URZ ;  /* 0x0000003f3f3ff290 */ /* 0x000fe8000fffe03f */
[----:B------:R-:W-:Y:S08]  /*23f30*/  STL [R1+0x1d84], R248 ;  /* 0x001d84f801007387 */ /* 0x000ff00000100800 */
[----:B------:R-:W-:Y:S04]  /*23f40*/  STL.64 [R1+0x20], R56 ;  /* 0x0000203801007387 */ /* 0x000fe80000100a00 */
[----:B------:R1:W-:Y:S02]  /*23f50*/  STL.64 [R1+0x28], R58 ;  /* 0x0000283a01007387 */ /* 0x0003e40000100a00 */
[-C--:B-1----:R-:W-:Y:S02]  /*23f60*/  HMMA.1688.F32.TF32 R56, R172, R136.reuse, R80 ;  /* 0x00000088ac38723c */ /* 0x082fe40000081050 */
[----:B------:R-:W-:Y:S04]  /*23f70*/  STL [R1+0x1d80], R249 ;  /* 0x001d80f901007387 */ /* 0x000fe80000100800 */
[----:B------:R-:W-:Y:S04]  /*23f80*/  STL [R1+0x1d7c], R250 ;  /* 0x001d7cfa01007387 */ /* 0x000fe80000100800 */
[----:B------:R-:W-:Y:S11]  /*23f90*/  STL [R1+0x1d78], R251 ;  /* 0x001d78fb01007387 */ /* 0x000ff60000100800 */
[----:B------:R-:W-:Y:S02]  /*23fa0*/  @!UPT UIADD3 URZ, URZ, URZ, URZ ;  /* 0x0000003f3f3ff290 */ /* 0x000fe4000fffe03f */
[----:B------:R-:W-:Y:S04]  /*23fb0*/  STL.64 [R1+0x1d90], R58 ;  /* 0x001d903a01007387 */ /* 0x000fe80000100a00 */
[----:B------:R1:W-:Y:S02]  /*23fc0*/  STL.64 [R1+0x1d88], R56 ;  /* 0x001d883801007387 */ /* 0x0003e40000100a00 */
[-C--:B-1----:R-:W-:Y:S08]  /*23fd0*/  HMMA.1688.F32.TF32 R56, R176, R136.reuse, R72 ;  /* 0x00000088b038723c */ /* 0x082ff00000081048 */
[-C--:B------:R-:W-:Y:S08]  /*23fe0*/  HMMA.1688.F32.TF32 R64, R180, R136.reuse, R88 ;  /* 0x00000088b440723c */ /* 0x080ff00000081058 */
[-C--:B------:R-:W-:Y:S07]  /*23ff0*/  HMMA.1688.F32.TF32 R60, R184, R136.reuse, R60 ;  /* 0x00000088b83c723c */ /* 0x080fee000008103c */
[----:B------:R-:W-:Y:S04]  /*24000*/  STL.64 [R1+0x2a0], R56 ;  /* 0x0002a03801007387 */ /* 0x000fe80000100a00 */
[----:B------:R1:W-:Y:S02]  /*24010*/  STL.64 [R1+0x2a8], R58 ;  /* 0x0002a83a01007387 */ /* 0x0003e40000100a00 */
[-C--:B-1----:R-:W-:Y:S02]  /*24020*/  HMMA.1688.F32.TF32 R56, R188, R136.reuse, R208 ;  /* 0x00000088bc38723c */ /* 0x082fe400000810d0 */
[----:B------:R-:W-:Y:S04]  /*24030*/  STL.64 [R1+0x400], R64 ;  /* 0x0004004001007387 */ /* 0x000fe80000100a00 */
[----:B------:R-:W-:Y:S04]  /*24040*/  STL.64 [R1+0x408], R66 ;  /* 0x0004084201007387 */ /* 0x000fe80000100a00 */
[----:B------:R-:W-:Y:S04]  /*24050*/  STL.64 [R1+0x600], R60 ;  /* 0x0006003c01007387 */ /* 0x000fe80000100a00 */
[----:B------:R-:W-:Y:S09]  /*24060*/  STL.64 [R1+0x608], R62 ;  /* 0x0006083e01007387 */ /* 0x000ff20000100a00 */
[----:B------:R-:W-:Y:S04]  /*24070*/  STL.64 [R1+0x770], R56 ;  /* 0x0007703801007387 */ /* 0x000fe80000100a00 */
[----:B------:R1:W-:Y:S02]  /*24080*/  STL.64 [R1+0x778], R58 ;  /* 0x0007783a01007387 */ /* 0x0003e40000100a00 */
[-C--:B-1----:R-:W-:Y:S08]  /*24090*/  HMMA.1688.F32.TF32 R56, R200, R136.reuse, R120 ;  /* 0x00000088c838723c */ /* 0x082ff00000081078 */
[-C--:B------:R-:W-:Y:S08]  /*240a0*/  HMMA.1688.F32.TF32 R64, R192, R136.reuse, R144 ;  /* 0x00000088c040723c */ /* 0x080ff00000081090 */
[----:B------:R-:W-:Y:S08]  /*240b0*/  HMMA.1688.F32.TF32 R60, R196, R136, R124 ;  /* 0x00000088c43c723c */ /* 0x000ff0000008107c */
[----:B------:R-:W-:-:S02]  /*240c0*/  IMAD.MOV.U32 R17, RZ, RZ, R56 ;  /* 0x000000ffff117224 */ /* 0x000fc400078e0038 */
[----:B------:R-:W-:Y:S02]  /*240d0*/  IMAD.MOV.U32 R16, RZ, RZ, R57 ;  /* 0x000000ffff107224 */ /* 0x000fe400078e0039 */
[----:B------:R-:W-:Y:S02]  /*240e0*/  IMAD.MOV.U32 R3, RZ, RZ, R58 ;  /* 0x000000ffff037224 */ /* 0x000fe400078e003a */
[----:B------:R-:W-:Y:S01]  /*240f0*/  IMAD.MOV.U32 R133, RZ, RZ, R59 ;  /* 0x000000ffff857224 */ /* 0x000fe200078e003b */
[----:B------:R-:W-:Y:S04]  /*24100*/  STL.64 [R1+0x8e0], R64 ;  /* 0x0008e04001007387 */ /* 0x000fe80000100a00 */
[----:B------:R-:W-:Y:S04]  /*24110*/  STL.64 [R1+0x8e8], R66 ;  /* 0x0008e84201007387 */ /* 0x000fe80000100a00 */
[----:B------:R-:W-:Y:S04]  /*24120*/  STL.64 [R1+0xb80], R60 ;  /* 0x000b803c01007387 */ /* 0x000fe80000100a00 */
[----:B------:R2:W-:Y:S04]  /*24130*/  STL.64 [R1+0xb88], R62 ;  /* 0x000b883e01007387 */ /* 0x0005e80000100a00 */
[----:B------:R-:W-:Y:S04]  /*24140*/  STL [R1+0x1d20], R133 ;  /* 0x001d208501007387 */ /* 0x000fe80000100800 */
[----:B------:R-:W-:Y:S04]  /*24150*/  STL [R1+0x1d1c], R3 ;  /* 0x001d1c0301007387 */ /* 0x000fe80000100800 */
[----:B------:R-:W-:Y:S04]  /*24160*/  STL [R1+0x1d18], R16 ;  /* 0x001d181001007387 */ /* 0x000fe80000100800 */
[----:B------:R-:W-:Y:S01]  /*24170*/  STL [R1+0x1d14], R17 ;  /* 0x001d141101007387 */ /* 0x000fe20000100800 */
[----:B----4-:R-:W-:Y:S08]  /*24180*/  HMMA.1688.F32.TF32 R56, R36, R140, R116 ;  /* 0x0000008c2438723c */ /* 0x010ff00000081074 */
[----:B--2---:R-:W-:Y:S11]  /*24190*/  HMMA.1688.F32.TF32 R60, R204, R136, R112 ;  /* 0x00000088cc3c723c */ /* 0x004ff60000081070 */
[----:B------:R-:W-:Y:S05]  /*241a0*/  @!UPT UIADD3 URZ, URZ, URZ, URZ ;  /* 0x0000003f3f3ff290 */ /* 0x000fea000fffe03f */
[----:B------:R-:W-:Y:S01]  /*241b0*/  IMAD.MOV.U32 R34, RZ, RZ, R56 ;  /* 0x000000ffff227224 */ /* 0x000fe200078e0038 */
[----:B------:R-:W-:Y:S01]  /*241c0*/  MOV R136, R59 ;  /* 0x0000003b00887202 */ /* 0x000fe20000000f00 */
[----:B------:R-:W-:Y:S02]  /*241d0*/  IMAD.MOV.U32 R103, RZ, RZ, R57 ;  /* 0x000000ffff677224 */ /* 0x000fe400078e0039 */
[----:B------:R-:W-:Y:S02]  /*241e0*/  IMAD.MOV.U32 R137, RZ, RZ, R58 ;  /* 0x000000ffff897224 */ /* 0x000fe400078e003a */
[-C--:B------:R-:W-:Y:S01]  /*241f0*/  HMMA.1688.F32.TF32 R56, R40, R140.reuse, R108 ;  /* 0x0000008c2838723c */ /* 0x080fe2000008106c */
[----:B------:R1:W-:Y:S04]  /*24200*/  STL.64 [R1+0xf20], R60 ;  /* 0x000f203c01007387 */ /* 0x0003e80000100a00 */
[----:B------:R2:W-:Y:S04]  /*24210*/  STL.64 [R1+0xf28], R62 ;  /* 0x000f283e01007387 */ /* 0x0005e80000100a00 */
[----:B------:R-:W3:Y:S11]  /*24220*/  LDL.LU R116, [R1+0x4f0] ;  /* 0x0004f00001747983 */ /* 0x000ef60000300800 */
[----:B------:R-:W-:Y:S03]  /*24230*/  @!UPT UIADD3 URZ, URZ, URZ, URZ ;  /* 0x0000003f3f3ff290 */ /* 0x000fe6000fffe03f */
        /* <DEDUP_REMOVED lines=53> */
[-C--:B---3--:R-:W-:Y:S08]  /*24590*/  HMMA.1688.F32.TF32 R68, R44, R140.reuse, R64 ;  /* 0x0000008c2c44723c */ /* 0x088ff00000081040 */
[----:B------:R-:W-:Y:S11]  /*245a0*/  HMMA.1688.F32.TF32 R64, R48, R140, R92 ;  /* 0x0000008c3040723c */ /* 0x000ff6000008105c */
[----:B------:R-:W-:Y:S04]  /*245b0*/  @!UPT UIADD3 URZ, URZ, URZ, URZ ;  /* 0x0000003f3f3ff290 */ /* 0x000fe8000fffe03f */
[----:B------:R-:W-:Y:S04]  /*245c0*/  STL.64 [R1+0x140], R68 ;  /* 0x0001404401007387 */ /* 0x000fe80000100a00 */
[----:B------:R-:W-:Y:S05]  /*245d0*/  STL.64 [R1+0x148], R70 ;  /* 0x0001484601007387 */ /* 0x000fea0000100a00 */
[----:B----4-:R-:W-:Y:S02]  /*245e0*/  IMAD.MOV.U32 R59, RZ, RZ, R64 ;  /* 0x000000ffff3b7224 */ /* 0x010fe400078e0040 */
[----:B------:R-:W-:-:S02]  /*245f0*/  IMAD.MOV.U32 R58, RZ, RZ, R65 ;  /* 0x000000ffff3a7224 */ /* 0x000fc400078e0041 */
[----:B------:R-:W-:Y:S02]  /*24600*/  IMAD.MOV.U32 R57, RZ, RZ, R66 ;  /* 0x000000ffff397224 */ /* 0x000fe400078e0042 */
[----:B------:R-:W-:Y:S01]  /*24610*/  IMAD.MOV.U32 R56, RZ, RZ, R67 ;  /* 0x000000ffff387224 */ /* 0x000fe200078e0043 */
[----:B------:R-:W-:Y:S04]  /*24620*/  STL.64 [R1+0x1e40], R58 ;  /* 0x001e403a01007387 */ /* 0x000fe80000100a00 */
[----:B------:R1:W-:Y:S01]  /*24630*/  STL.64 [R1+0x1e38], R56 ;  /* 0x001e383801007387 */ /* 0x0003e20000100a00 */
[-C--:B------:R-:W-:Y:S08]  /*24640*/  HMMA.1688.F32.TF32 R240, R52, R140.reuse, R80 ;  /* 0x0000008c34f0723c */ /* 0x080ff00000081050 */
[-C--:B-1----:R-:W-:Y:S08]  /*24650*/  HMMA.1688.F32.TF32 R56, R164, R140.reuse, R72 ;  /* 0x0000008ca438723c */ /* 0x082ff00000081048 */
[-C--:B--2---:R-:W-:Y:S08]  /*24660*/  HMMA.1688.F32.TF32 R60, R172, R140.reuse, R60 ;  /* 0x0000008cac3c723c */ /* 0x084ff0000008103c */
[----:B------:R-:W-:Y:S08]  /*24670*/  HMMA.1688.F32.TF32 R244, R168, R140, R88 ;  /* 0x0000008ca8f4723c */ /* 0x000ff00000081058 */
[----:B------:R-:W-:-:S02]  /*24680*/  IMAD.MOV.U32 R250, RZ, RZ, R58 ;  /* 0x000000fffffa7224 */ /* 0x000fc400078e003a */
[----:B------:R-:W-:Y:S02]  /*24690*/  IMAD.MOV.U32 R251, RZ, RZ, R59 ;  /* 0x000000fffffb7224 */ /* 0x000fe400078e003b */
[----:B------:R-:W-:Y:S02]  /*246a0*/  IMAD.MOV.U32 R248, RZ, RZ, R56 ;  /* 0x000000fffff87224 */ /* 0x000fe400078e0038 */
[----:B------:R-:W-:Y:S01]  /*246b0*/  IMAD.MOV.U32 R249, RZ, RZ, R57 ;  /* 0x000000fffff97224 */ /* 0x000fe200078e0039 */
[----:B------:R-:W-:Y:S04]  /*246c0*/  STL.64 [R1+0x1da0], R242 ;  /* 0x001da0f201007387 */ /* 0x000fe80000100a00 */
[----:B------:R-:W-:Y:S04]  /*246d0*/  STL.64 [R1+0x1d98], R240 ;  /* 0x001d98f001007387 */ /* 0x000fe80000100a00 */
[----:B------:R-:W-:Y:S01]  /*246e0*/  STL.64 [R1+0x1db0], R250 ;  /* 0x001db0fa01007387 */ /* 0x000fe20000100a00 */
[-C--:B------:R-:W-:Y:S03]  /*246f0*/  HMMA.1688.F32.TF32 R56, R176, R140.reuse, R208 ;  /* 0x0000008cb038723c */ /* 0x080fe600000810d0 */
[----:B------:R-:W-:Y:S04]  /*24700*/  STL.64 [R1+0x1da8], R248 ;  /* 0x001da8f801007387 */ /* 0x000fe80000100a00 */
[----:B------:R-:W-:Y:S01]  /*24710*/  STL.64 [R1+0x1dc0], R246 ;  /* 0x001dc0f601007387 */ /* 0x000fe20000100a00 */
[-C--:B------:R-:W-:Y:S03]  /*24720*/  HMMA.1688.F32.TF32 R64, R180, R140.reuse, R144 ;  /* 0x0000008cb440723c */ /* 0x080fe60000081090 */
[----:B------:R-:W-:Y:S04]  /*24730*/  STL.64 [R1+0x1db8], R244 ;  /* 0x001db8f401007387 */ /* 0x000fe80000100a00 */
        /* <DEDUP_REMOVED lines=13> */
[----:B------:R1:W-:Y:S05]  /*24810*/  STL.64 [R1+0x6b8], R58 ;  /* 0x0006b83a01007387 */ /* 0x0003ea0000100a00 */
[----:B------:R2:W-:Y:S04]  /*24820*/  STL.64 [R1+0x7f0], R64 ;  /* 0x0007f04001007387 */ /* 0x0005e80000100a00 */
[----:B------:R3:W-:Y:S01]  /*24830*/  STL.64 [R1+0x7f8], R66 ;  /* 0x0007f84201007387 */ /* 0x0007e20000100a00 */
[----:B-1----:R-:W-:Y:S03]  /*24840*/  HMMA.1688.F32.TF32 R56, R200, R140, R108 ;  /* 0x0000008cc838723c */ /* 0x002fe6000008106c */
        /* <DEDUP_REMOVED lines=54> */
[----:B------:R-:W-:Y:S01]  /*24bb0*/  IMAD.MOV.U32 R8, RZ, RZ, R56 ;  /* 0x000000ffff087224 */ /* 0x000fe200078e0038 */
[----:B------:R-:W-:Y:S01]  /*24bc0*/  MOV R9, R57 ;  /* 0x0000003900097202 */ /* 0x000fe20000000f00 */
[----:B------:R-:W-:-:S02]  /*24bd0*/  IMAD.MOV.U32 R21, RZ, RZ, R58 ;  /* 0x000000ffff157224 */ /* 0x000fc400078e003a */
[----:B------:R-:W-:-:S05]  /*24be0*/  IMAD.MOV.U32 R20, RZ, RZ, R59 ;  /* 0x000000ffff147224 */ /* 0x000fca00078e003b */
[----:B------:R-:W-:Y:S04]  /*24bf0*/  STL [R1+0x1d30], R20 ;  /* 0x001d301401007387 */ /* 0x000fe80000100800 */
[----:B------:R-:W-:Y:S04]  /*24c00*/  STL [R1+0x1d2c], R21 ;  /* 0x001d2c1501007387 */ /* 0x000fe80000100800 */
[----:B------:R-:W-:Y:S04]  /*24c10*/  STL [R1+0x1d28], R9 ;  /* 0x001d280901007387 */ /* 0x000fe80000100800 */
[----:B------:R-:W-:Y:S01]  /*24c20*/  STL [R1+0x1d24], R8 ;  /* 0x001d240801007387 */ /* 0x000fe20000100800 */
[----:B----4-:R-:W-:Y:S03]  /*24c30*/  HMMA.1688.F32.TF32 R56, R204, R140, R144 ;  /* 0x0000008ccc38723c */ /* 0x010fe60000081090 */
[----:B------:R-:W4:Y:S05]  /*24c40*/  LDSM.16.M88.4 R144, [R5+0x26000] ;  /* 0x026000000590783b */ /* 0x000f2a0000000200 */
[C---:B-1----:R-:W-:Y:S08]  /*24c50*/  HMMA.1688.F32.TF32 R60, R36.reuse, R152, R92 ;  /* 0x00000098243c723c */ /* 0x042ff0000008105c */
[----:B--2---:R-:W-:Y:S08]  /*24c60*/  HMMA.1688.F32.TF32 R240, R36, R148, R64 ;  /* 0x0000009424f0723c */ /* 0x004ff00000081040 */
[-C--:B----4-:R-:W-:Y:S08]  /*24c70*/  HMMA.1688.F32.TF32 R64, R40, R144.reuse, R72 ;  /* 0x000000902840723c */ /* 0x090ff00000081048 */
[----:B------:R-:W-:Y:S08]  /*24c80*/  HMMA.1688.F32.TF32 R244, R36, R144, R68 ;  /* 0x0000009024f4723c */ /* 0x000ff00000081044 */
[C---:B---3--:R-:W-:Y:S08]  /*24c90*/  HMMA.1688.F32.TF32 R68, R40.reuse, R148, R88 ;  /* 0x000000942844723c */ /* 0x048ff00000081058 */
[----:B------:R-:W-:Y:S08]  /*24ca0*/  HMMA.1688.F32.TF32 R72, R40, R152, R208 ;  /* 0x000000982848723c */ /* 0x000ff000000810d0 */
[----:B------:R-:W-:Y:S08]  /*24cb0*/  HMMA.1688.F32.TF32 R76, R44, R144, R120 ;  /* 0x000000902c4c723c */ /* 0x000ff00000081078 */
[-C--:B------:R-:W-:Y:S08]  /*24cc0*/  HMMA.1688.F32.TF32 R40, R40, R156.reuse, R124 ;  /* 0x0000009c2828723c */ /* 0x080ff0000008107c */
[----:B------:R-:W-:Y:S08]  /*24cd0*/  HMMA.1688.F32.TF32 R36, R36, R156, R80 ;  /* 0x0000009c2424723c */ /* 0x000ff00000081050 */
[C---:B------:R-:W-:Y:S01]  /*24ce0*/  HMMA.1688.F32.TF32 R80, R44.reuse, R148, R112 ;  /* 0x000000942c50723c */ /* 0x040fe20000081070 */
[----:B------:R-:W-:Y:S04]  /*24cf0*/  STL.64 [R1+0xe00], R56 ;  /* 0x000e003801007387 */ /* 0x000fe80000100a00 */
[----:B------:R-:W-:Y:S03]  /*24d00*/  STL.64 [R1+0xe08], R58 ;  /* 0x000e083a01007387 */ /* 0x000fe60000100a00 */
[C---:B------:R-:W-:Y:S01]  /*24d10*/  HMMA.1688.F32.TF32 R84, R44.reuse, R152, R116 ;  /* 0x000000982c54723c */ /* 0x040fe20000081074 */
[----:B------:R-:W-:Y:S04]  /*24d20*/  STL.64 [R1+0x1e50], R66 ;  /* 0x001e504201007387 */ /* 0x000fe80000100a00 */
[----:B------:R-:W-:Y:S04]  /*24d30*/  STL.64 [R1+0x1e48], R64 ;  /* 0x001e484001007387 */ /* 0x000fe80000100a00 */
[----:B------:R-:W-:Y:S04]  /*24d40*/  STL.64 [R1+0x1e60], R70 ;  /* 0x001e604601007387 */ /* 0x000fe80000100a00 */
[----:B------:R1:W-:Y:S04]  /*24d50*/  STL.64 [R1+0x1e58], R68 ;  /* 0x001e584401007387 */ /* 0x0003e80000100a00 */
[----:B------:R-:W-:Y:S04]  /*24d60*/  STL.64 [R1+0x1e70], R74 ;  /* 0x001e704a01007387 */ /* 0x000fe80000100a00 */
[----:B------:R2:W-:Y:S04]  /*24d70*/  STL.64 [R1+0x1e68], R72 ;  /* 0x001e684801007387 */ /* 0x0005e80000100a00 */
[----:B------:R-:W-:Y:S04]  /*24d80*/  STL.64 [R1+0x1e80], R42 ;  /* 0x001e802a01007387 */ /* 0x000fe80000100a00 */
[----:B------:R-:W-:Y:S04]  /*24d90*/  STL.64 [R1+0x1e78], R40 ;  /* 0x001e782801007387 */ /* 0x000fe80000100a00 */
[----:B------:R-:W-:Y:S04]  /*24da0*/  STL.64 [R1+0x1e90], R78 ;  /* 0x001e904e01007387 */ /* 0x000fe80000100a00 */
[----:B------:R-:W-:Y:S04]  /*24db0*/  STL.64 [R1+0x1e88], R76 ;  /* 0x001e884c01007387 */ /* 0x000fe80000100a00 */
[----:B------:R-:W-:Y:S04]  /*24dc0*/  STL.64 [R1+0x1ea0], R82 ;  /* 0x001ea05201007387 */ /* 0x000fe80000100a00 */
[----:B------:R3:W-:Y:S04]  /*24dd0*/  STL.64 [R1+0x1e98], R80 ;  /* 0x001e985001007387 */ /* 0x0007e80000100a00 */
        /* <DEDUP_REMOVED lines=59> */
[----:B------:R-:W-:Y:S04]  /*25190*/  STL.64 [R1+0x1ec0], R46 ;  /* 0x001ec02e01007387 */ /* 0x000fe80000100a00 */
[----:B------:R-:W-:Y:S01]  /*251a0*/  STL.64 [R1+0x1eb8], R44 ;  /* 0x001eb82c01007387 */ /* 0x000fe20000100a00 */
[-C--:B--2---:R-:W-:Y:S08]  /*251b0*/  HMMA.1688.F32.TF32 R108, R52, R148.reuse, R108 ;  /* 0x00000094346c723c */ /* 0x084ff0000008106c */
[C---:B---3--:R-:W-:Y:S08]  /*251c0*/  HMMA.1688.F32.TF32 R92, R48.reuse, R148, R92 ;  /* 0x00000094305c723c */ /* 0x048ff0000008105c */
[C---:B----4-:R-:W-:Y:S08]  /*251d0*/  HMMA.1688.F32.TF32 R88, R48.reuse, R144, R88 ;  /* 0x000000903058723c */ /* 0x050ff00000081058 */
[C---:B------:R-:W-:Y:S08]  /*251e0*/  HMMA.1688.F32.TF32 R96, R48.reuse, R152, R96 ;  /* 0x000000983060723c */ /* 0x040ff00000081060 */
[----:B------:R-:W-:Y:S07]  /*251f0*/  HMMA.1688.F32.TF32 R48, R48, R156, R236 ;  /* 0x0000009c3030723c */ /* 0x000fee00000810ec */
[----:B------:R-:W-:Y:S01]  /*25200*/  STL.64 [R1+0x1de0], R90 ;  /* 0x001de05a01007387 */ /* 0x000fe20000100a00 */
[C---:B------:R-:W-:Y:S03]  /*25210*/  HMMA.1688.F32.TF32 R104, R52.reuse, R144, R104 ;  /* 0x000000903468723c */ /* 0x040fe60000081068 */
[----:B------:R2:W-:Y:S05]  /*25220*/  STL.64 [R1+0x1dd8], R88 ;  /* 0x001dd85801007387 */ /* 0x0005ea0000100a00 */
[C---:B------:R-:W-:Y:S01]  /*25230*/  HMMA.1688.F32.TF32 R112, R52.reuse, R152, R112 ;  /* 0x000000983470723c */ /* 0x040fe20000081070 */
[----:B------:R-:W-:Y:S07]  /*25240*/  STL.64 [R1+0x1df0], R94 ;  /* 0x001df05e01007387 */ /* 0x000fee0000100a00 */
[----:B------:R-:W-:Y:S01]  /*25250*/  HMMA.1688.F32.TF32 R52, R52, R156, R216 ;  /* 0x0000009c3434723c */ /* 0x000fe200000810d8 */
        /* <DEDUP_REMOVED lines=10> */
[----:B------:R-:W-:Y:S04]  /*25300*/  STL.64 [R1+0x1ec8], R112 ;  /* 0x001ec87001007387 */ /* 0x000fe80000100a00 */
[----:B------:R-:W-:Y:S04]  /*25310*/  STL.64 [R1+0x1ee0], R54 ;  /* 0x001ee03601007387 */ /* 0x000fe80000100a00 */
[----:B------:R2:W-:Y:S04]  /*25320*/  STL.64 [R1+0x1ed8], R52 ;  /* 0x001ed83401007387 */ /* 0x0005e80000100a00 */
[----:B-1----:R-:W4:Y:S04]  /*25330*/  LDL.LU R68, [R1+0xb20] ;  /* 0x000b200001447983 */ /* 0x002f280000300800 */
        /* <DEDUP_REMOVED lines=21> */
[----:B------:R-:W2:Y:S04]  /*25490*/  LDL.LU R90, [R1+0xc78] ;  /* 0x000c7800015a7983 */ /* 0x000ea80000300800 */
[----:B------:R-:W2:Y:S04]  /*254a0*/  LDL.LU R91, [R1+0xc7c] ;  /* 0x000c7c00015b7983 */ /* 0x000ea80000300800 */
[----:B---3--:R-:W3:Y:S04]  /*254b0*/  LDL.LU R92, [R1+0xc90] ;  /* 0x000c9000015c7983 */ /* 0x008ee80000300800 */
[----:B------:R-:W3:Y:S04]  /*254c0*/  LDL.LU R93, [R1+0xc94] ;  /* 0x000c9400015d7983 */ /* 0x000ee80000300800 */
[----:B------:R-:W3:Y:S04]  /*254d0*/  LDL.LU R94, [R1+0xc98] ;  /* 0x000c9800015e7983 */ /* 0x000ee80000300800 */
[----:B------:R-:W3:Y:S04]  /*254e0*/  LDL.LU R95, [R1+0xc9c] ;  /* 0x000c9c00015f7983 */ /* 0x000ee80000300800 */
[----:B------:R-:W2:Y:S04]  /*254f0*/  LDL.LU R96, [R1+0xcd0] ;  /* 0x000cd00001607983 */ /* 0x000ea80000300800 */
[----:B------:R-:W2:Y:S04]  /*25500*/  LDL.LU R97, [R1+0xcd4] ;  /* 0x000cd40001617983 */ /* 0x000ea80000300800 */
[----:B------:R-:W2:Y:S04]  /*25510*/  LDL.LU R98, [R1+0xcd8] ;  /* 0x000cd80001627983 */ /* 0x000ea80000300800 */
[----:B------:R-:W2:Y:S01]  /*25520*/  LDL.LU R99, [R1+0xcdc] ;  /* 0x000cdc0001637983 */ /* 0x000ea20000300800 */
[-C--:B------:R-:W-:Y:S03]  /*25530*/  HMMA.1688.F32.TF32 R160, R168, R144.reuse, R232 ;  /* 0x00000090a8a0723c */ /* 0x080fe600000810e8 */
        /* <DEDUP_REMOVED lines=9> */
[----:B------:R-:W4:Y:S01]  /*255d0*/  LDL.LU R56, [R1+0xe40] ;  /* 0x000e400001387983 */ /* 0x000f220000300800 */
[C---:B------:R-:W-:Y:S03]  /*255e0*/  HMMA.1688.F32.TF32 R120, R164.reuse, R148, R120 ;  /* 0x00000094a478723c */ /* 0x040fe60000081078 */
[----:B------:R-:W4:Y:S04]  /*255f0*/  LDL.LU R57, [R1+0xe44] ;  /* 0x000e440001397983 */ /* 0x000f280000300800 */
[----:B------:R-:W4:Y:S01]  /*25600*/  LDL.LU R58, [R1+0xe48] ;  /* 0x000e4800013a7983 */ /* 0x000f220000300800 */
[C---:B------:R-:W-:Y:S03]  /*25610*/  HMMA.1688.F32.TF32 R124, R164.reuse, R152, R124 ;  /* 0x00000098a47c723c */ /* 0x040fe6000008107c */
[----:B------:R-:W4:Y:S05]  /*25620*/  LDL.LU R59, [R1+0xe4c] ;  /* 0x000e4c00013b7983 */ /* 0x000f2a0000300800 */
[----:B------:R-:W-:Y:S01]  /*25630*/  HMMA.1688.F32.TF32 R164, R164, R156, R224 ;  /* 0x0000009ca4a4723c */ /* 0x000fe200000810e0 */
        /* <DEDUP_REMOVED lines=48> */
[C---:B---3--:R-:W-:Y:S08]  /*25940*/  HMMA.1688.F32.TF32 R52, R180.reuse, R152, R92 ;  /* 0x00000098b434723c */ /* 0x048ff0000008105c */
[----:B--2---:R-:W-:Y:S08]  /*25950*/  HMMA.1688.F32.TF32 R96, R180, R148, R96 ;  /* 0x00000094b460723c */ /* 0x004ff00000081060 */
[C---:B----4-:R-:W-:Y:S08]  /*25960*/  HMMA.1688.F32.TF32 R224, R172.reuse, R152, R224 ;  /* 0x00000098ace0723c */ /* 0x050ff000000810e0 */
[C---:B------:R-:W-:Y:S08]  /*25970*/  HMMA.1688.F32.TF32 R220, R172.reuse, R148, R220 ;  /* 0x00000094acdc723c */ /* 0x040ff000000810dc */
[C---:B------:R-:W-:Y:S08]  /*25980*/  HMMA.1688.F32.TF32 R216, R172.reuse, R144, R216 ;  /* 0x00000090acd8723c */ /* 0x040ff000000810d8 */
[----:B------:R-:W-:Y:S01]  /*25990*/  HMMA.1688.F32.TF32 R172, R172, R156, R56 ;  /* 0x0000009cacac723c */ /* 0x000fe20000081038 */
[----:B------:R-:W2:Y:S04]  /*259a0*/  LDL.LU R56, [R1+0xae0] ;  /* 0x000ae00001387983 */ /* 0x000ea80000300800 */
[----:B------:R-:W2:Y:S04]  /*259b0*/  LDL.LU R57, [R1+0xae4] ;  /* 0x000ae40001397983 */ /* 0x000ea80000300800 */
[----:B------:R-:W2:Y:S04]  /*259c0*/  LDL.LU R58, [R1+0xae8] ;  /* 0x000ae800013a7983 */ /* 0x000ea80000300800 */
[----:B------:R-:W2:Y:S01]  /*259d0*/  LDL.LU R59, [R1+0xaec] ;  /* 0x000aec00013b7983 */ /* 0x000ea20000300800 */
[-C--:B------:R-:W-:Y:S08]  /*259e0*/  HMMA.1688.F32.TF32 R48, R180, R144.reuse, R48 ;  /* 0x00000090b430723c */ /* 0x080ff00000081030 */
[----:B------:R-:W-:Y:S11]  /*259f0*/  HMMA.1688.F32.TF32 R44, R184, R144, R44 ;  /* 0x00000090b82c723c */ /* 0x000ff6000008102c */
[----:B------:R-:W-:Y:S04]  /*25a00*/  @!UPT UIADD3 URZ, URZ, URZ, URZ ;  /* 0x0000003f3f3ff290 */ /* 0x000fe8000fffe03f */
[----:B------:R-:W-:Y:S04]  /*25a10*/  STL.64 [R1+0x220], R48 ;  /* 0x0002203001007387 */ /* 0x000fe80000100a00 */
[----:B------:R1:W-:Y:S02]  /*25a20*/  STL.64 [R1+0x228], R50 ;  /* 0x0002283201007387 */ /* 0x0003e40000100a00 */
[----:B-1----:R-:W-:Y:S02]  /*25a30*/  HMMA.1688.F32.TF32 R48, R180, R156, R88 ;  /* 0x0000009cb430723c */ /* 0x002fe40000081058 */
[----:B------:R-:W-:Y:S04]  /*25a40*/  STL.64 [R1+0x210], R96 ;  /* 0x0002106001007387 */ /* 0x000fe80000100a00 */
[----:B------:R-:W-:Y:S04]  /*25a50*/  STL.64 [R1+0x218], R98 ;  /* 0x0002186201007387 */ /* 0x000fe80000100a00 */
[----:B------:R-:W-:Y:S04]  /*25a60*/  STL.64 [R1+0x200], R52 ;  /* 0x0002003401007387 */ /* 0x000fe80000100a00 */
[----:B------:R1:W-:Y:S01]  /*25a70*/  STL.64 [R1+0x208], R54 ;  /* 0x0002083601007387 */ /* 0x0003e20000100a00 */
[-C--:B------:R-:W-:Y:S03]  /*25a80*/  HMMA.1688.F32.TF32 R40, R188, R148.reuse, R40 ;  /* 0x00000094bc28723c */ /* 0x080fe60000081028 */
[----:B------:R-:W-:Y:S04]  /*25a90*/  LDS R180, [R2+0xc000] ;  /* 0x00c0000002b47984 */ /* 0x000fe80000000800 */
[----:B------:R-:W-:Y:S01]  /*25aa0*/  LDS R182, [R2+0xe000] ;  /* 0x00e0000002b67984 */ /* 0x000fe20000000800 */
[C---:B-1----:R-:W-:Y:S03]  /*25ab0*/  HMMA.1688.F32.TF32 R52, R184.reuse, R148, R84 ;  /* 0x00000094b834723c */ /* 0x042fe60000081054 */
[----:B------:R-:W-:Y:S04]  /*25ac0*/  STL.64 [R1+0x1e0], R48 ;  /* 0x0001e03001007387 */ /* 0x000fe80000100a00 */
[----:B------:R1:W-:Y:S04]  /*25ad0*/  STL.64 [R1+0x1e8], R50 ;  /* 0x0001e83201007387 */ /* 0x0003e80000100a00 */
[----:B------:R-:W-:Y:S04]  /*25ae0*/  STL.64 [R1+0x3d0], R44 ;  /* 0x0003d02c01007387 */ /* 0x000fe80000100a00 */
[----:B------:R3:W-:Y:S01]  /*25af0*/  STL.64 [R1+0x3d8], R46 ;  /* 0x0003d82e01007387 */ /* 0x0007e20000100a00 */
[C---:B-1----:R-:W-:Y:S03]  /*25b00*/  HMMA.1688.F32.TF32 R48, R184.reuse, R152, R80 ;  /* 0x00000098b830723c */ /* 0x042fe60000081050 */
[----:B------:R-:W-:Y:S04]  /*25b10*/  LDS R181, [R0+0xc000] ;  /* 0x00c0000000b57984 */ /* 0x000fe80000000800 */
[----:B------:R-:W1:Y:S01]  /*25b20*/  LDS R183, [R0+0xe000] ;  /* 0x00e0000000b77984 */ /* 0x000e620000000800 */
[----:B---3--:R-:W-:Y:S03]  /*25b30*/  HMMA.1688.F32.TF32 R44, R184, R156, R64 ;  /* 0x0000009cb82c723c */ /* 0x008fe60000081040 */
[----:B------:R-:W-:Y:S04]  /*25b40*/  STL.64 [R1+0x3c0], R52 ;  /* 0x0003c03401007387 */ /* 0x000fe80000100a00 */
[----:B------:R-:W-:Y:S04]  /*25b50*/  STL.64 [R1+0x3c8], R54 ;  /* 0x0003c83601007387 */ /* 0x000fe80000100a00 */
[----:B------:R-:W3:Y:S01]  /*25b60*/  LDL.LU R64, [R1+0xad0] ;  /* 0x000ad00001407983 */ /* 0x000ee20000300800 */
[----:B------:R-:W-:Y:S03]  /*25b70*/  HMMA.1688.F32.TF32 R208, R168, R148, R208 ;  /* 0x00000094a8d0723c */ /* 0x000fe600000810d0 */
[----:B------:R-:W-:Y:S04]  /*25b80*/  LDS R184, [R2+0xc080] ;  /* 0x00c0800002b87984 */ /* 0x000fe80000000800 */
[----:B------:R-:W-:Y:S04]  /*25b90*/  STL.64 [R1+0x3a0], R48 ;  /* 0x0003a03001007387 */ /* 0x000fe80000100a00 */
[----:B------:R4:W-:Y:S04]  /*25ba0*/  STL.64 [R1+0x3a8], R50 ;  /* 0x0003a83201007387 */ /* 0x0009e80000100a00 */
[----:B------:R-:W-:Y:S04]  /*25bb0*/  STL.64 [R1+0x320], R44 ;  /* 0x0003202c01007387 */ /* 0x000fe80000100a00 */
[----:B------:R1:W-:Y:S04]  /*25bc0*/  STL.64 [R1+0x328], R46 ;  /* 0x0003282e01007387 */ /* 0x0003e80000100a00 */
[----:B------:R-:W3:Y:S04]  /*25bd0*/  LDL.LU R65, [R1+0xad4] ;  /* 0x000ad40001417983 */ /* 0x000ee80000300800 */
[----:B------:R-:W3:Y:S04]  /*25be0*/  LDL.LU R66, [R1+0xad8] ;  /* 0x000ad80001427983 */ /* 0x000ee80000300800 */
[----:B------:R-:W3:Y:S01]  /*25bf0*/  LDL.LU R67, [R1+0xadc] ;  /* 0x000adc0001437983 */ /* 0x000ee20000300800 */
[C---:B----4-:R-:W-:Y:S03]  /*25c00*/  HMMA.1688.F32.TF32 R48, R188.reuse, R144, R76 ;  /* 0x00000090bc30723c */ /* 0x050fe6000008104c */
[----:B------:R-:W-:Y:S04]  /*25c10*/  LDS R186, [R2+0xe080] ;  /* 0x00e0800002ba7984 */ /* 0x000fe80000000800 */
[----:B------:R-:W-:Y:S01]  /*25c20*/  LDS R185, [R0+0xc080] ;  /* 0x00c0800000b97984 */ /* 0x000fe20000000800 */
[----:B-1----:R-:W-:Y:S03]  /*25c30*/  HMMA.1688.F32.TF32 R44, R188, R152, R72 ;  /* 0x00000098bc2c723c */ /* 0x002fe60000081048 */
[----:B------:R-:W1:Y:S11]  /*25c40*/  LDS R187, [R0+0xe080] ;  /* 0x00e0800000bb7984 */ /* 0x000e760000000800 */
[----:B------:R-:W-:Y:S01]  /*25c50*/  @!UPT UIADD3 URZ, URZ, URZ, URZ ;  /* 0x0000003f3f3ff290 */ /* 0x000fe2000fffe03f */
[----:B------:R-:W-:Y:S04]  /*25c60*/  STL.64 [R1+0x500], R48 ;  /* 0x0005003001007387 */ /* 0x000fe80000100a00 */
[----:B------:R-:W-:Y:S04]  /*25c70*/  STL.64 [R1+0x508], R50 ;  /* 0x0005083201007387 */ /* 0x000fe80000100a00 */
[----:B------:R-:W-:Y:S04]  /*25c80*/  STL.64 [R1+0x4e0], R40 ;  /* 0x0004e02801007387 */ /* 0x000fe80000100a00 */
[----:B------:R4:W-:Y:S04]  /*25c90*/  STL.64 [R1+0x4e8], R42 ;  /* 0x0004e82a01007387 */ /* 0x0009e80000100a00 */
[----:B------:R-:W-:Y:S04]  /*25ca0*/  STL.64 [R1+0x4c0], R44 ;  /* 0x0004c02c01007387 */ /* 0x000fe80000100a00 */
[----:B------:R-:W-:Y:S01]  /*25cb0*/  STL.64 [R1+0x4c8], R46 ;  /* 0x0004c82e01007387 */ /* 0x000fe20000100a00 */
[----:B----4-:R-:W-:Y:S03]  /*25cc0*/  HMMA.1688.F32.TF32 R40, R192, R144, R248 ;  /* 0x00000090c028723c */ /* 0x010fe600000810f8 */
[----:B------:R-:W4:Y:S04]  /*25cd0*/  LDL.LU R248, [R1+0xac0] ;  /* 0x000ac00001f87983 */ /* 0x000f280000300800 */
[----:B------:R-:W4:Y:S04]  /*25ce0*/  LDL.LU R249, [R1+0xac4] ;  /* 0x000ac40001f97983 */ /* 0x000f280000300800 */
[----:B------:R-:W4:Y:S04]  /*25cf0*/  LDL.LU R250, [R1+0xac8] ;  /* 0x000ac80001fa7983 */ /* 0x000f280000300800 */
[----:B------:R-:W4:Y:S09]  /*25d00*/  LDL.LU R251, [R1+0xacc] ;  /* 0x000acc0001fb7983 */ /* 0x000f320000300800 */
[----:B------:R-:W-:-:S02]  /*25d10*/  IMAD.MOV.U32 R133, RZ, RZ, R40 ;  /* 0x000000ffff857224 */ /* 0x000fc400078e0028 */
[----:B------:R-:W-:Y:S02]  /*25d20*/  IMAD.MOV.U32 R3, RZ, RZ, R41 ;  /* 0x000000ffff037224 */ /* 0x000fe400078e0029 */
[----:B------:R-:W-:Y:S02]  /*25d30*/  IMAD.MOV.U32 R16, RZ, RZ, R42 ;  /* 0x000000ffff107224 */ /* 0x000fe400078e002a */
[----:B------:R-:W-:-:S05]  /*25d40*/  IMAD.MOV.U32 R17, RZ, RZ, R43 ;  /* 0x000000ffff117224 */ /* 0x000fca00078e002b */
[----:B------:R-:W-:Y:S04]  /*25d50*/  STL [R1+0x1d40], R17 ;  /* 0x001d401101007387 */ /* 0x000fe80000100800 */
[----:B------:R-:W-:Y:S04]  /*25d60*/  STL [R1+0x1d3c], R16 ;  /* 0x001d3c1001007387 */ /* 0x000fe80000100800 */
[----:B------:R-:W-:Y:S04]  /*25d70*/  STL [R1+0x1d38], R3 ;  /* 0x001d380301007387 */ /* 0x000fe80000100800 */
[----:B------:R1:W-:Y:S01]  /*25d80*/  STL [R1+0x1d34], R133 ;  /* 0x001d348501007387 */ /* 0x0003e20000100800 */
[----:B--2---:R-:W-:Y:S03]  /*25d90*/  HMMA.1688.F32.TF32 R40, R192, R148, R56 ;  /* 0x00000094c028723c */ /* 0x004fe60000081038 */
[----:B------:R-:W2:Y:S04]  /*25da0*/  LDL.LU R56, [R1+0xa90] ;  /* 0x000a900001387983 */ /* 0x000ea80000300800 */
[----:B------:R-:W2:Y:S04]  /*25db0*/  LDL.LU R57, [R1+0xa94] ;  /* 0x000a940001397983 */ /* 0x000ea80000300800 */
[----:B------:R-:W2:Y:S04]  /*25dc0*/  LDL.LU R58, [R1+0xa98] ;  /* 0x000a9800013a7983 */ /* 0x000ea80000300800 */
[----:B------:R-:W2:Y:S09]  /*25dd0*/  LDL.LU R59, [R1+0xa9c] ;  /* 0x000a9c00013b7983 */ /* 0x000eb20000300800 */
[----:B------:R-:W-:Y:S01]  /*25de0*/  IMAD.MOV.U32 R20, RZ, RZ, R40 ;  /* 0x000000ffff147224 */ /* 0x000fe200078e0028 */
[----:B------:R-:W-:Y:S01]  /*25df0*/  MOV R8, R43 ;  /* 0x0000002b00087202 */ /* 0x000fe20000000f00 */
[----:B------:R-:W-:-:S02]  /*25e00*/  IMAD.MOV.U32 R21, RZ, RZ, R41 ;  /* 0x000000ffff157224 */ /* 0x000fc400078e0029 */
[----:B------:R-:W-:Y:S02]  /*25e10*/  IMAD.MOV.U32 R9, RZ, RZ, R42 ;  /* 0x000000ffff097224 */ /* 0x000fe400078e002a */
[----:B------:R1:W-:Y:S04]  /*25e20*/  STL [R1+0x1d50], R8 ;  /* 0x001d500801007387 */ /* 0x0003e80000100800 */
[----:B------:R1:W-:Y:S04]  /*25e30*/  STL [R1+0x1d4c], R9 ;  /* 0x001d4c0901007387 */ /* 0x0003e80000100800 */
[----:B------:R1:W-:Y:S04]  /*25e40*/  STL [R1+0x1d48], R21 ;  /* 0x001d481501007387 */ /* 0x0003e80000100800 */
[----:B------:R1:W-:Y:S04]  /*25e50*/  STL [R1+0x1d44], R20 ;  /* 0x001d441401007387 */ /* 0x0003e80000100800 */
[----:B------:R-:W2:Y:S04]  /*25e60*/  LDL.LU R76, [R1+0xa80] ;  /* 0x000a8000014c7983 */ /* 0x000ea80000300800 */
[----:B------:R-:W2:Y:S04]  /*25e70*/  LDL.LU R77, [R1+0xa84] ;  /* 0x000a8400014d7983 */ /* 0x000ea80000300800 */
[----:B------:R-:W2:Y:S04]  /*25e80*/  LDL.LU R78, [R1+0xa88] ;  /* 0x000a8800014e7983 */ /* 0x000ea80000300800 */
[----:B------:R-:W2:Y:S01]  /*25e90*/  LDL.LU R79, [R1+0xa8c] ;  /* 0x000a8c00014f7983 */ /* 0x000ea20000300800 */
[----:B------:R-:W-:Y:S08]  /*25ea0*/  HMMA.1688.F32.TF32 R188, R188, R156, R68 ;  /* 0x0000009cbcbc723c */ /* 0x000ff00000081044 */
[C---:B---3--:R-:W-:Y:S11]  /*25eb0*/  HMMA.1688.F32.TF32 R40, R192.reuse, R152, R64 ;  /* 0x00000098c028723c */ /* 0x048ff60000081040 */
[----:B------:R-:W-:Y:S11]  /*25ec0*/  @!UPT UIADD3 URZ, URZ, URZ, URZ ;  /* 0x0000003f3f3ff290 */ /* 0x000ff6000fffe03f */
[----:B------:R-:W-:Y:S02]  /*25ed0*/  @!UPT UIADD3 URZ, URZ, URZ, URZ ;  /* 0x0000003f3f3ff290 */ /* 0x000fe4000fffe03f */
[----:B-1----:R-:W-:Y:S02]  /*25ee0*/  IMAD.MOV.U32 R133, RZ, RZ, R43 ;  /* 0x000000ffff857224 */ /* 0x002fe400078e002b */
[----:B------:R-:W-:Y:S02]  /*25ef0*/  IMAD.MOV.U32 R3, RZ, RZ, R42 ;  /* 0x000000ffff037224 */ /* 0x000fe400078e002a */
[----:B------:R-:W-:Y:S02]  /*25f00*/  IMAD.MOV.U32 R16, RZ, RZ, R41 ;  /* 0x000000ffff107224 */ /* 0x000fe400078e0029 */
[----:B------:R-:W-:Y:S01]  /*25f10*/  IMAD.MOV.U32 R17, RZ, RZ, R40 ;  /* 0x000000ffff117224 */ /* 0x000fe200078e0028 */
[----:B------:R1:W-:Y:S04]  /*25f20*/  STL [R1+0x1d60], R133 ;  /* 0x001d608501007387 */ /* 0x0003e80000100800 */
[----:B------:R3:W-:Y:S04]  /*25f30*/  STL [R1+0x1d5c], R3 ;  /* 0x001d5c0301007387 */ /* 0x0007e80000100800 */
[----:B------:R1:W-:Y:S04]  /*25f40*/  STL [R1+0x1d58], R16 ;  /* 0x001d581001007387 */ /* 0x0003e80000100800 */
[----:B------:R1:W-:Y:S04]  /*25f50*/  STL [R1+0x1d54], R17 ;  /* 0x001d541101007387 */ /* 0x0003e80000100800 */
        /* <DEDUP_REMOVED lines=16> */
[----:B----4-:R-:W-:Y:S03]  /*26060*/  HMMA.1688.F32.TF32 R192, R192, R156, R248 ;  /* 0x0000009cc0c0723c */ /* 0x010fe600000810f8 */
[----:B------:R-:W4:Y:S04]  /*26070*/  LDL.LU R248, [R1+0xa30] ;  /* 0x000a300001f87983 */ /* 0x000f280000300800 */
[----:B------:R-:W4:Y:S04]  /*26080*/  LDL.LU R249, [R1+0xa34] ;  /* 0x000a340001f97983 */ /* 0x000f280000300800 */
[----:B------:R-:W4:Y:S04]  /*26090*/  LDL.LU R250, [R1+0xa38] ;  /* 0x000a380001fa7983 */ /* 0x000f280000300800 */
[----:B------:R-:W4:Y:S01]  /*260a0*/  LDL.LU R251, [R1+0xa3c] ;  /* 0x000a3c0001fb7983 */ /* 0x000f220000300800 */
[----:B--2---:R-:W-:Y:S03]  /*260b0*/  HMMA.1688.F32.TF32 R44, R196, R144, R56 ;  /* 0x00000090c42c723c */ /* 0x004fe60000081038 */
[----:B------:R-:W2:Y:S04]  /*260c0*/  LDL.LU R56, [R1+0xa20] ;  /* 0x000a200001387983 */ /* 0x000ea80000300800 */
[----:B------:R-:W2:Y:S04]  /*260d0*/  LDL.LU R57, [R1+0xa24] ;  /* 0x000a240001397983 */ /* 0x000ea80000300800 */
[----:B------:R-:W2:Y:S04]  /*260e0*/  LDL.LU R58, [R1+0xa28] ;  /* 0x000a2800013a7983 */ /* 0x000ea80000300800 */
[----:B------:R-:W2:Y:S09]  /*260f0*/  LDL.LU R59, [R1+0xa2c] ;  /* 0x000a2c00013b7983 */ /* 0x000eb20000300800 */
[----:B------:R-:W-:-:S02]  /*26100*/  IMAD.MOV.U32 R8, RZ, RZ, R44 ;  /* 0x000000ffff087224 */ /* 0x000fc400078e002c */
[----:B------:R-:W-:Y:S02]  /*26110*/  IMAD.MOV.U32 R9, RZ, RZ, R45 ;  /* 0x000000ffff097224 */ /* 0x000fe400078e002d */
[----:B------:R-:W-:Y:S02]  /*26120*/  IMAD.MOV.U32 R21, RZ, RZ, R46 ;  /* 0x000000ffff157224 */ /* 0x000fe400078e002e */
[----:B------:R-:W-:Y:S02]  /*26130*/  IMAD.MOV.U32 R20, RZ, RZ, R47 ;  /* 0x000000ffff147224 */ /* 0x000fe400078e002f */
[C---:B------:R-:W-:Y:S08]  /*26140*/  HMMA.1688.F32.TF32 R44, R196.reuse, R148, R76 ;  /* 0x00000094c42c723c */ /* 0x040ff0000008104c */
[----:B---3--:R-:W-:Y:S11]  /*26150*/  HMMA.1688.F32.TF32 R40, R196, R152, R40 ;  /* 0x00000098c428723c */ /* 0x008ff60000081028 */
[----:B------:R-:W-:Y:S11]  /*26160*/  @!UPT UIADD3 URZ, URZ, URZ, URZ ;  /* 0x0000003f3f3ff290 */ /* 0x000ff6000fffe03f */
[----:B------:R-:W-:Y:S02]  /*26170*/  @!UPT UIADD3 URZ, URZ, URZ, URZ ;  /* 0x0000003f3f3ff290 */ /* 0x000fe4000fffe03f */
[----:B------:R-:W-:Y:S02]  /*26180*/  IMAD.MOV.U32 R128, RZ, RZ, R40 ;  /* 0x000000ffff807224 */ /* 0x000fe400078e0028 */
[----:B------:R-:W-:Y:S02]  /*26190*/  IMAD.MOV.U32 R129, RZ, RZ, R41 ;  /* 0x000000ffff817224 */ /* 0x000fe400078e0029 */
[----:B------:R-:W-:Y:S02]  /*261a0*/  IMAD.MOV.U32 R33, RZ, RZ, R42 ;  /* 0x000000ffff217224 */ /* 0x000fe400078e002a */
[----:B------:R-:W-:Y:S02]  /*261b0*/  IMAD.MOV.U32 R29, RZ, RZ, R43 ;  /* 0x000000ffff1d7224 */ /* 0x000fe400078e002b */
[C---:B------:R-:W-:Y:S11]  /*261c0*/  HMMA.1688.F32.TF32 R40, R200.reuse, R144, R68 ;  /* 0x00000090c828723c */ /* 0x040ff60000081044 */
[----:B------:R-:W-:Y:S11]  /*261d0*/  @!UPT UIADD3 URZ, URZ, URZ, URZ ;  /* 0x0000003f3f3ff290 */ /* 0x000ff6000fffe03f */
[----:B------:R-:W-:Y:S02]  /*261e0*/  @!UPT UIADD3 URZ, URZ, URZ, URZ ;  /* 0x0000003f3f3ff290 */ /* 0x000fe4000fffe03f */
[----:B------:R-:W-:Y:S01]  /*261f0*/  IMAD.MOV.U32 R28, RZ, RZ, R40 ;  /* 0x000000ffff1c7224 */ /* 0x000fe200078e0028 */
[----:B------:R-:W-:Y:S01]  /*26200*/  MOV R7, R43 ;  /* 0x0000002b00077202 */ /* 0x000fe20000000f00 */
[----:B------:R-:W-:Y:S02]  /*26210*/  IMAD.MOV.U32 R100, RZ, RZ, R41 ;  /* 0x000000ffff647224 */ /* 0x000fe400078e0029 */
[----:B------:R-:W-:Y:S02]  /*26220*/  IMAD.MOV.U32 R6, RZ, RZ, R42 ;  /* 0x000000ffff067224 */ /* 0x000fe400078e002a */
[C---:B------:R-:W-:Y:S01]  /*26230*/  HMMA.1688.F32.TF32 R40, R200.reuse, R148, R64 ;  /* 0x00000094c828723c */ /* 0x040fe20000081040 */
[----:B------:R-:W-:Y:S02]  /*26240*/  IMAD.MOV.U32 R68, RZ, RZ, R31 ;  /* 0x000000ffff447224 */ /* 0x000fe400078e001f */
[----:B------:R-:W-:Y:S11]  /*26250*/  IMAD.MOV.U32 R69, RZ, RZ, R30 ;  /* 0x000000ffff457224 */ /* 0x000ff600078e001e */
[----:B------:R-:W-:Y:S10]  /*26260*/  @!UPT UIADD3 URZ, URZ, URZ, URZ ;  /* 0x0000003f3f3ff290 */ /* 0x000ff4000fffe03f */
[----:B------:R-:W-:Y:S02]  /*26270*/  IMAD.MOV.U32 R32, RZ, RZ, R40 ;  /* 0x000000ffff207224 */ /* 0x000fe400078e0028 */
[----:B------:R-:W-:Y:S02]  /*26280*/  IMAD.MOV.U32 R13, RZ, RZ, R41 ;  /* 0x000000ffff0d7224 */ /* 0x000fe400078e0029 */
[----:B------:R-:W-:Y:S02]  /*26290*/  IMAD.MOV.U32 R12, RZ, RZ, R42 ;  /* 0x000000ffff0c7224 */ /* 0x000fe400078e002a */
[----:B------:R-:W-:Y:S02]  /*262a0*/  IMAD.MOV.U32 R5, RZ, RZ, R43 ;  /* 0x000000ffff057224 */ /* 0x000fe400078e002b */
[----:B----4-:R-:W-:Y:S01]  /*262b0*/  HMMA.1688.F32.TF32 R40, R200, R152, R248 ;  /* 0x00000098c828723c */ /* 0x010fe200000810f8 */
[----:B------:R-:W-:-:S06]  /*262c0*/  IMAD.MOV.U32 R70, RZ, RZ, R10 ;  /* 0x000000ffff467224 */ /* 0x000fcc00078e000a */
[----:B------:R-:W-:Y:S01]  /*262d0*/  IMAD.MOV.U32 R248, RZ, RZ, R34 ;  /* 0x000000fffff87224 */ /* 0x000fe200078e0022 */
[----:B------:R-:W-:Y:S01]  /*262e0*/  MOV R249, R103 ;  /* 0x0000006700f97202 */ /* 0x000fe20000000f00 */
[----:B------:R-:W3:Y:S01]  /*262f0*/  LDL.LU R34, [R1+0x1f74] ;  /* 0x001f740001227983 */ /* 0x000ee20000300800 */
[----:B------:R-:W-:Y:S03]  /*26300*/  HMMA.1688.F32.TF32 R196, R196, R156, R72 ;  /* 0x0000009cc4c4723c */ /* 0x000fe60000081048 */
[----:B------:R-:W4:Y:S01]  /*26310*/  LDL.LU R103, [R1+0x1f70] ;  /* 0x001f700001677983 */ /* 0x000f220000300800 */
[----:B------:R-:W-:-:S03]  /*26320*/  IMAD.MOV.U32 R71, RZ, RZ, R11 ;  /* 0x000000ffff477224 */ /* 0x000fc600078e000b */
[----:B------:R-:W2:Y:S01]  /*26330*/  LDL.LU R31, [R1+0x1f6c] ;  /* 0x001f6c00011f7983 */ /* 0x000ea20000300800 */
[----:B------:R-:W-:-:S03]  /*26340*/  IMAD.MOV.U32 R72, RZ, RZ, R14 ;  /* 0x000000ffff487224 */ /* 0x000fc600078e000e */
[----:B------:R-:W2:Y:S01]  /*26350*/  LDL.LU R30, [R1+0x1f68] ;  /* 0x001f6800011e7983 */ /* 0x000ea20000300800 */
[----:B------:R-:W-:-:S03]  /*26360*/  IMAD.MOV.U32 R73, RZ, RZ, R15 ;  /* 0x000000ffff497224 */ /* 0x000fc600078e000f */
[----:B------:R-:W2:Y:S01]  /*26370*/  LDL.LU R10, [R1+0x1f64] ;  /* 0x001f6400010a7983 */ /* 0x000ea20000300800 */
[----:B------:R-:W-:-:S03]  /*26380*/  IMAD.MOV.U32 R74, RZ, RZ, R22 ;  /* 0x000000ffff4a7224 */ /* 0x000fc600078e0016 */
[----:B------:R-:W2:Y:S01]  /*26390*/  LDL.LU R11, [R1+0x1f60] ;  /* 0x001f6000010b7983 */ /* 0x000ea20000300800 */
[----:B------:R-:W-:Y:S01]  /*263a0*/  IMAD.MOV.U32 R101, RZ, RZ, R40 ;  /* 0x000000ffff657224 */ /* 0x000fe200078e0028 */
[----:B------:R-:W-:Y:S02]  /*263b0*/  MOV R75, R23 ;  /* 0x00000017004b7202 */ /* 0x000fe40000000f00 */
[----:B------:R-:W2:Y:S01]  /*263c0*/  LDL.LU R14, [R1+0x1f5c] ;  /* 0x001f5c00010e7983 */ /* 0x000ea20000300800 */
[----:B------:R-:W-:-:S03]  /*263d0*/  IMAD.MOV.U32 R252, RZ, RZ, R41 ;  /* 0x000000fffffc7224 */ /* 0x000fc600078e0029 */
[----:B------:R-:W2:Y:S01]  /*263e0*/  LDL.LU R15, [R1+0x1f58] ;  /* 0x001f5800010f7983 */ /* 0x000ea20000300800 */
[----:B------:R-:W-:-:S03]  /*263f0*/  IMAD.MOV.U32 R40, RZ, RZ, R18 ;  /* 0x000000ffff287224 */ /* 0x000fc600078e0012 */
[----:B------:R-:W2:Y:S01]  /*26400*/  LDL.LU R22, [R1+0x1f54] ;  /* 0x001f540001167983 */ /* 0x000ea20000300800 */
[----:B------:R-:W-:Y:S02]  /*26410*/  IMAD.MOV.U32 R24, RZ, RZ, R42 ;  /* 0x000000ffff187224 */ /* 0x000fe400078e002a */
[----:B------:R-:W-:Y:S01]  /*26420*/  IMAD.MOV.U32 R41, RZ, RZ, R19 ;  /* 0x000000ffff297224 */ /* 0x000fe200078e0013 */
[----:B------:R-:W3:Y:S01]  /*26430*/  LDL.LU R23, [R1+0x1f50] ;  /* 0x001f500001177983 */ /* 0x000ee20000300800 */
[----:B------:R-:W-:Y:S02]  /*26440*/  IMAD.MOV.U32 R25, RZ, RZ, R43 ;  /* 0x000000ffff197224 */ /* 0x000fe400078e002b */
[----:B------:R-:W-:Y:S01]  /*26450*/  IMAD.MOV.U32 R42, RZ, RZ, R27 ;  /* 0x000000ffff2a7224 */ /* 0x000fe200078e001b */
[----:B------:R-:W4:Y:S01]  /*26460*/  LDL.LU R18, [R1+0x1f4c] ;  /* 0x001f4c0001127983 */ /* 0x000f220000300800 */
[----:B------:R-:W-:-:S03]  /*26470*/  IMAD.MOV.U32 R43, RZ, RZ, R26 ;  /* 0x000000ffff2b7224 */ /* 0x000fc600078e001a */
[----:B------:R-:W4:Y:S04]  /*26480*/  LDL.LU R19, [R1+0x1f48] ;  /* 0x001f480001137983 */ /* 0x000f280000300800 */
[----:B------:R-:W4:Y:S04]  /*26490*/  LDL.LU R27, [R1+0x1f44] ;  /* 0x001f4400011b7983 */ /* 0x000f280000300800 */
[----:B------:R-:W4:Y:S01]  /*264a0*/  LDL.LU R26, [R1+0x1f40] ;  /* 0x001f4000011a7983 */ /* 0x000f220000300800 */
[----:B--2---:R-:W-:-:S03]  /*264b0*/  IMAD.MOV.U32 R80, RZ, RZ, R22 ;  /* 0x000000ffff507224 */ /* 0x004fc600078e0016 */
[----:B------:R-:W2:Y:S01]  /*264c0*/  LDL.LU R22, [R1+0x1f3c] ;  /* 0x001f3c0001167983 */ /* 0x000ea20000300800 */
[----:B---3--:R-:W-:-:S03]  /*264d0*/  IMAD.MOV.U32 R81, RZ, RZ, R23 ;  /* 0x000000ffff517224 */ /* 0x008fc600078e0017 */
[----:B------:R-:W3:Y:S01]  /*264e0*/  LDL.LU R23, [R1+0x1f38] ;  /* 0x001f380001177983 */ /* 0x000ee20000300800 */
[----:B----4-:R-:W-:-:S03]  /*264f0*/  IMAD.MOV.U32 R82, RZ, RZ, R18 ;  /* 0x000000ffff527224 */ /* 0x010fc600078e0012 */
[----:B------:R-:W4:Y:S01]  /*26500*/  LDL.LU R18, [R1+0x1f34] ;  /* 0x001f340001127983 */ /* 0x000f220000300800 */
[----:B------:R-:W-:-:S03]  /*26510*/  IMAD.MOV.U32 R83, RZ, RZ, R19 ;  /* 0x000000ffff537224 */ /* 0x000fc600078e0013 */
[----:B------:R-:W4:Y:S01]  /*26520*/  LDL.LU R19, [R1+0x1f30] ;  /* 0x001f300001137983 */ /* 0x000f220000300800 */
[----:B------:R-:W-:-:S03]  /*26530*/  IMAD.MOV.U32 R84, RZ, RZ, R27 ;  /* 0x000000ffff547224 */ /* 0x000fc600078e001b */
[----:B------:R-:W4:Y:S01]  /*26540*/  LDL.LU R27, [R1+0x1f2c] ;  /* 0x001f2c00011b7983 */ /* 0x000f220000300800 */
[----:B------:R-:W-:-:S03]  /*26550*/  MOV R85, R26 ;  /* 0x0000001a00557202 */ /* 0x000fc60000000f00 */
[----:B------:R-:W4:Y:S01]  /*26560*/  LDL.LU R26, [R1+0x1f28] ;  /* 0x001f2800011a7983 */ /* 0x000f220000300800 */
[----:B-1----:R-:W-:Y:S01]  /*26570*/  IMAD.MOV.U32 R133, RZ, RZ, R44 ;  /* 0x000000ffff857224 */ /* 0x002fe200078e002c */
[----:B------:R-:W-:Y:S01]  /*26580*/  MOV R3, R45 ;  /* 0x0000002d00037202 */ /* 0x000fe20000000f00 */
[----:B------:R-:W-:Y:S02]  /*26590*/  IMAD.MOV.U32 R16, RZ, RZ, R46 ;  /* 0x000000ffff107224 */ /* 0x000fe400078e002e */
[----:B------:R-:W-:Y:S02]  /*265a0*/  IMAD.MOV.U32 R17, RZ, RZ, R47 ;  /* 0x000000ffff117224 */ /* 0x000fe400078e002f */
[----:B--2---:R-:W-:Y:S02]  /*265b0*/  IMAD.MOV.U32 R86, RZ, RZ, R22 ;  /* 0x000000ffff567224 */ /* 0x004fe400078e0016 */
[----:B------:R-:W2:Y:S01]  /*265c0*/  LDL.LU R22, [R1+0x1f24] ;  /* 0x001f240001167983 */ /* 0x000ea20000300800 */
[----:B---3--:R-:W-:-:S03]  /*265d0*/  IMAD.MOV.U32 R87, RZ, RZ, R23 ;  /* 0x000000ffff577224 */ /* 0x008fc600078e0017 */
[----:B------:R-:W2:Y:S04]  /*265e0*/  LDL.LU R23, [R1+0x1f20] ;  /* 0x001f200001177983 */ /* 0x000ea80000300800 */
[----:B------:R-:W3:Y:S04]  /*265f0*/  LDL.LU R44, [R1+0x520] ;  /* 0x00052000012c7983 */ /* 0x000ee80000300800 */
[----:B------:R-:W3:Y:S01]  /*26600*/  LDL.LU R45, [R1+0x524] ;  /* 0x00052400012d7983 */ /* 0x000ee20000300800 */
[----:B----4-:R-:W-:-:S03]  /*26610*/  IMAD.MOV.U32 R46, RZ, RZ, R27 ;  /* 0x000000ffff2e7224 */ /* 0x010fc600078e001b */
[----:B------:R-:W4:Y:S01]  /*26620*/  LDL.LU R27, [R1+0x1f1c] ;  /* 0x001f1c00011b7983 */ /* 0x000f220000300800 */
[----:B------:R-:W-:-:S03]  /*26630*/  IMAD.MOV.U32 R47, RZ, RZ, R26 ;  /* 0x000000ffff2f7224 */ /* 0x000fc600078e001a */
[----:B------:R-:W2:Y:S01]  /*26640*/  LDL.LU R26, [R1+0x1f18] ;  /* 0x001f1800011a7983 */ /* 0x000ea20000300800 */
[----:B------:R-:W-:Y:S03]  /*26650*/  HMMA.1688.F32.TF32 R200, R200, R156, R56 ;  /* 0x0000009cc8c8723c */ /* 0x000fe60000081038 */
[----:B------:R-:W3:Y:S04]  /*26660*/  LDL.LU R56, [R1+0x980] ;  /* 0x0009800001387983 */ /* 0x000ee80000300800 */
[----:B------:R-:W3:Y:S04]  /*26670*/  LDL.LU R57, [R1+0x984] ;  /* 0x0009840001397983 */ /* 0x000ee80000300800 */
[----:B------:R-:W3:Y:S01]  /*26680*/  LDL.LU R58, [R1+0x988] ;  /* 0x00098800013a7983 */ /* 0x000ee20000300800 */
[C---:B------:R-:W-:Y:S03]  /*26690*/  HMMA.1688.F32.TF32 R212, R168.reuse, R152, R212 ;  /* 0x00000098a8d4723c */ /* 0x040fe600000810d4 */
[----:B------:R-:W3:Y:S04]  /*266a0*/  LDL.LU R59, [R1+0x98c] ;  /* 0x00098c00013b7983 */ /* 0x000ee80000300800 */
[----:B------:R-:W3:Y:S01]  /*266b0*/  LDL.LU R92, [R1+0x720] ;  /* 0x00072000015c7983 */ /* 0x000ee20000300800 */
[----:B------:R-:W-:Y:S03]  /*266c0*/  HMMA.1688.F32.TF32 R168, R168, R156, R108 ;  /* 0x0000009ca8a8723c */ /* 0x000fe6000008106c */
[----:B------:R-:W3:Y:S04]  /*266d0*/  LDL.LU R93, [R1+0x724] ;  /* 0x00072400015d7983 */ /* 0x000ee80000300800 */
[----:B------:R-:W3:Y:S04]  /*266e0*/  LDL.LU R94, [R1+0x728] ;  /* 0x00072800015e7983 */ /* 0x000ee80000300800 */
[----:B------:R-:W3:Y:S04]  /*266f0*/  LDL.LU R95, [R1+0x72c] ;  /* 0x00072c00015f7983 */ /* 0x000ee80000300800 */
[----:B------:R-:W3:Y:S04]  /*26700*/  LDL.LU R108, [R1+0x8b0] ;  /* 0x0008b000016c7983 */ /* 0x000ee80000300800 */
[----:B------:R-:W3:Y:S04]  /*26710*/  LDL.LU R109, [R1+0x8b4] ;  /* 0x0008b400016d7983 */ /* 0x000ee80000300800 */
[----:B------:R-:W3:Y:S01]  /*26720*/  LDL.LU R110, [R1+0x8b8] ;  /* 0x0008b800016e7983 */ /* 0x000ee20000300800 */
[C---:B------:R-:W-:Y:S03]  /*26730*/  HMMA.1688.F32.TF32 R228, R176.reuse, R144, R228 ;  /* 0x00000090b0e4723c */ /* 0x040fe600000810e4 */
[----:B------:R-:W3:Y:S04]  /*26740*/  LDL.LU R111, [R1+0x8bc] ;  /* 0x0008bc00016f7983 */ /* 0x000ee80000300800 */
[----:B------:R-:W3:Y:S01]  /*26750*/  LDL.LU R48, [R1+0x800] ;  /* 0x0008000001307983 */ /* 0x000ee20000300800 */
[C---:B------:R-:W-:Y:S03]  /*26760*/  HMMA.1688.F32.TF32 R232, R176.reuse, R148, R232 ;  /* 0x00000094b0e8723c */ /* 0x040fe600000810e8 */
[----:B------:R-:W3:Y:S04]  /*26770*/  LDL.LU R49, [R1+0x804] ;  /* 0x0008040001317983 */ /* 0x000ee80000300800 */
[----:B------:R-:W3:Y:S01]  /*26780*/  LDL.LU R50, [R1+0x808] ;  /* 0x0008080001327983 */ /* 0x000ee20000300800 */
[C---:B------:R-:W-:Y:S03]  /*26790*/  HMMA.1688.F32.TF32 R236, R176.reuse, R152, R236 ;  /* 0x00000098b0ec723c */ /* 0x040fe600000810ec */
[----:B------:R-:W3:Y:S05]  /*267a0*/  LDL.LU R51, [R1+0x80c] ;  /* 0x00080c0001337983 */ /* 0x000eea0000300800 */
[----:B------:R-:W-:Y:S01]  /*267b0*/  HMMA.1688.F32.TF32 R176, R176, R156, R104 ;  /* 0x0000009cb0b0723c */ /* 0x000fe20000081068 */
        /* <DEDUP_REMOVED lines=11> */
[----:B------:R-:W3:Y:S01]  /*26870*/  LDL.LU R89, [R1+0x614] ;  /* 0x0006140001597983 */ /* 0x000ee20000300800 */
[----:B------:R-:W-:Y:S01]  /*26880*/  IMAD.MOV.U32 R78, RZ, RZ, R103 ;  /* 0x000000ffff4e7224 */ /* 0x000fe200078e0067 */
[----:B------:R-:W-:Y:S01]  /*26890*/  MOV R79, R34 ;  /* 0x00000022004f7202 */ /* 0x000fe20000000f00 */
[----:B------:R-:W-:Y:S02]  /*268a0*/  IMAD.MOV.U32 R64, RZ, RZ, R35 ;  /* 0x000000ffff407224 */ /* 0x000fe400078e0023 */
[----:B------:R-:W-:Y:S02]  /*268b0*/  IMAD.MOV.U32 R65, RZ, RZ, R102 ;  /* 0x000000ffff417224 */ /* 0x000fe400078e0066 */
[----:B----4-:R-:W-:Y:S02]  /*268c0*/  IMAD.MOV.U32 R91, RZ, RZ, R27 ;  /* 0x000000ffff5b7224 */ /* 0x010fe400078e001b */
[----:B--2---:R-:W-:Y:S02]  /*268d0*/  IMAD.MOV.U32 R90, RZ, RZ, R26 ;  /* 0x000000ffff5a7224 */ /* 0x004fe400078e001a */
[----:B------:R-:W2:Y:S04]  /*268e0*/  LDL.LU R26, [R1+0x1f14] ;  /* 0x001f1400011a7983 */ /* 0x000ea80000300800 */
[----:B------:R-:W2:Y:S04]  /*268f0*/  LDL.LU R27, [R1+0x1f10] ;  /* 0x001f1000011b7983 */ /* 0x000ea80000300800 */
[----:B------:R-:W4:Y:S04]  /*26900*/  LDL.LU R30, [R1+0x1f0c] ;  /* 0x001f0c00011e7983 */ /* 0x000f280000300800 */
[----:B------:R-:W4:Y:S04]  /*26910*/  LDL.LU R31, [R1+0x1f08] ;  /* 0x001f0800011f7983 */ /* 0x000f280000300800 */
[----:B------:R-:W2:Y:S04]  /*26920*/  LDL.LU R103, [R1+0x1f04] ;  /* 0x001f040001677983 */ /* 0x000ea80000300800 */
[----:B------:R-:W4:Y:S04]  /*26930*/  LDL.LU R34, [R1+0x1f00] ;  /* 0x001f000001227983 */ /* 0x000f280000300800 */
[----:B------:R-:W4:Y:S04]  /*26940*/  LDL.LU R35, [R1+0x1efc] ;  /* 0x001efc0001237983 */ /* 0x000f280000300800 */
[----:B------:R-:W4:Y:S01]  /*26950*/  LDL.LU R102, [R1+0x1ef8] ;  /* 0x001ef80001667983 */ /* 0x000f220000300800 */
[C---:B---3--:R-:W-:Y:S01]  /*26960*/  HMMA.1688.F32.TF32 R52, R204.reuse, R144, R56 ;  /* 0x00000090cc34723c */ /* 0x048fe20000081038 */
[----:B------:R-:W-:Y:S11]  /*26970*/  IMAD.MOV.U32 R67, RZ, RZ, R4 ;  /* 0x000000ffff437224 */ /* 0x000ff600078e0004 */
[----:B------:R-:W-:Y:S11]  /*26980*/  @!UPT UIADD3 URZ, URZ, URZ, URZ ;  /* 0x0000003f3f3ff290 */ /* 0x000ff6000fffe03f */
[----:B------:R-:W-:Y:S01]  /*26990*/  @!UPT UIADD3 URZ, URZ, URZ, URZ ;  /* 0x0000003f3f3ff290 */ /* 0x000fe2000fffe03f */
[----:B------:R-:W-:Y:S02]  /*269a0*/  IMAD.MOV.U32 R4, RZ, RZ, R52 ;  /* 0x000000ffff047224 */ /* 0x000fe400078e0034 */
[----:B------:R-:W-:Y:S02]  /*269b0*/  IMAD.MOV.U32 R145, RZ, RZ, R53 ;  /* 0x000000ffff917224 */ /* 0x000fe400078e0035 */
[----:B------:R-:W-:Y:S02]  /*269c0*/  IMAD.MOV.U32 R144, RZ, RZ, R54 ;  /* 0x000000ffff907224 */ /* 0x000fe400078e0036 */
[----:B------:R-:W-:Y:S02]  /*269d0*/  IMAD.MOV.U32 R141, RZ, RZ, R55 ;  /* 0x000000ffff8d7224 */ /* 0x000fe400078e0037 */
[----:B------:R-:W-:Y:S01]  /*269e0*/  HMMA.1688.F32.TF32 R52, R204, R148, R108 ;  /* 0x00000094cc34723c */ /* 0x000fe2000008106c */
[----:B--2---:R-:W-:Y:S02]  /*269f0*/  IMAD.MOV.U32 R59, RZ, RZ, R103 ;  /* 0x000000ffff3b7224 */ /* 0x004fe400078e0067 */
[----:B----4-:R-:W-:-:S02]  /*26a00*/  IMAD.MOV.U32 R56, RZ, RZ, R34 ;  /* 0x000000ffff387224 */ /* 0x010fc400078e0022 */
[----:B------:R-:W2:Y:S01]  /*26a10*/  LDL.LU R34, [R1+0x1ef4] ;  /* 0x001ef40001227983 */ /* 0x000ea20000300800 */
[----:B------:R-:W-:-:S03]  /*26a20*/  MOV R57, R35 ;  /* 0x0000002300397202 */ /* 0x000fc60000000f00 */
[----:B------:R-:W2:Y:S01]  /*26a30*/  LDL.LU R35, [R1+0x1ef0] ;  /* 0x001ef00001237983 */ /* 0x000ea20000300800 */
[----:B------:R-:W-:-:S03]  /*26a40*/  IMAD.MOV.U32 R58, RZ, RZ, R102 ;  /* 0x000000ffff3a7224 */ /* 0x000fc600078e0066 */
[----:B------:R-:W3:Y:S04]  /*26a50*/  LDL.LU R102, [R1+0x1eec] ;  /* 0x001eec0001667983 */ /* 0x000ee80000300800 */
[----:B------:R-:W3:Y:S01]  /*26a60*/  LDL.LU R103, [R1+0x1ee8] ;  /* 0x001ee80001677983 */ /* 0x000ee20000300800 */
[----:B------:R-:W-:Y:S02]  /*26a70*/  IMAD.MOV.U32 R250, RZ, RZ, R137 ;  /* 0x000000fffffa7224 */ /* 0x000fe400078e0089 */
[----:B------:R-:W-:Y:S02]  /*26a80*/  IMAD.MOV.U32 R251, RZ, RZ, R136 ;  /* 0x000000fffffb7224 */ /* 0x000fe400078e0088 */
[----:B------:R-:W-:Y:S02]  /*26a90*/  IMAD.MOV.U32 R66, RZ, RZ, R132 ;  /* 0x000000ffff427224 */ /* 0x000fe400078e0084 */
[----:B------:R-:W-:-:S02]  /*26aa0*/  IMAD.MOV.U32 R140, RZ, RZ, R52 ;  /* 0x000000ffff8c7224 */ /* 0x000fc400078e0034 */
[----:B------:R-:W-:Y:S02]  /*26ab0*/  IMAD.MOV.U32 R137, RZ, RZ, R53 ;  /* 0x000000ffff897224 */ /* 0x000fe400078e0035 */
[----:B------:R-:W-:Y:S02]  /*26ac0*/  IMAD.MOV.U32 R136, RZ, RZ, R54 ;  /* 0x000000ffff887224 */ /* 0x000fe400078e0036 */
[----:B------:R-:W-:Y:S02]  /*26ad0*/  IMAD.MOV.U32 R132, RZ, RZ, R55 ;  /* 0x000000ffff847224 */ /* 0x000fe400078e0037 */
[C---:B------:R-:W-:Y:S08]  /*26ae0*/  HMMA.1688.F32.TF32 R52, R204.reuse, R152, R104 ;  /* 0x00000098cc34723c */ /* 0x040ff00000081068 */
[----:B------:R-:W-:Y:S11]  /*26af0*/  HMMA.1688.F32.TF32 R48, R204, R156, R48 ;  /* 0x0000009ccc30723c */ /* 0x000ff60000081030 */
[----:B------:R-:W-:Y:S04]  /*26b00*/  @!UPT UIADD3 URZ, URZ, URZ, URZ ;  /* 0x0000003f3f3ff290 */ /* 0x000fe8000fffe03f */
[----:B------:R-:W-:Y:S04]  /*26b10*/  STL.64 [R1+0xb70], R52 ;  /* 0x000b703401007387 */ /* 0x000fe80000100a00 */
[----:B------:R-:W-:Y:S04]  /*26b20*/  STL.64 [R1+0xb78], R54 ;  /* 0x000b783601007387 */ /* 0x000fe80000100a00 */
[----:B------:R-:W-:Y:S04]  /*26b30*/  STL.64 [R1+0xab0], R48 ;  /* 0x000ab03001007387 */ /* 0x000fe80000100a00 */
[----:B------:R2:W-:Y:S01]  /*26b40*/  STL.64 [R1+0xab8], R50 ;  /* 0x000ab83201007387 */ /* 0x0005e20000100a00 */
[C---:B------:R-:W-:Y:S08]  /*26b50*/  HMMA.1688.F32.TF32 R88, R180.reuse, R30, R88 ;  /* 0x0000001eb458723c */ /* 0x040ff00000081058 */
[C---:B--2---:R-:W-:Y:S08]  /*26b60*/  HMMA.1688.F32.TF32 R48, R180.reuse, R34, R92 ;  /* 0x00000022b430723c */ /* 0x044ff0000008105c */
[C---:B---3--:R-:W-:Y:S11]  /*26b70*/  HMMA.1688.F32.TF32 R52, R180.reuse, R102, R96 ;  /* 0x00000066b434723c */ /* 0x048ff60000081060 */
[----:B------:R-:W-:Y:S11]  /*26b80*/  @!UPT UIADD3 URZ, URZ, URZ, URZ ;  /* 0x0000003f3f3ff290 */ /* 0x000ff6000fffe03f */
[----:B------:R-:W-:Y:S01]  /*26b90*/  @!UPT UIADD3 URZ, URZ, URZ, URZ ;  /* 0x0000003f3f3ff290 */ /* 0x000fe2000fffe03f */
[----:B------:R-:W-:Y:S04]  /*26ba0*/  STL.64 [R1+0xa10], R52 ;  /* 0x000a103401007387 */ /* 0x000fe80000100a00 */
[----:B------:R1:W-:Y:S04]  /*26bb0*/  STL.64 [R1+0xa18], R54 ;  /* 0x000a183601007387 */ /* 0x0003e80000100a00 */
[----:B------:R-:W-:Y:S04]  /*26bc0*/  STL.64 [R1+0x980], R48 ;  /* 0x0009803001007387 */ /* 0x000fe80000100a00 */
[----:B------:R2:W-:Y:S01]  /*26bd0*/  STL.64 [R1+0x988], R50 ;  /* 0x0009883201007387 */ /* 0x0005e20000100a00 */
[C---:B-1----:R-:W-:Y:S08]  /*26be0*/  HMMA.1688.F32.TF32 R52, R180.reuse, R26, R44 ;  /* 0x0000001ab434723c */ /* 0x042ff0000008102c */
[C---:B--2---:R-:W-:Y:S08]  /*26bf0*/  HMMA.1688.F32.TF32 R48, R180.reuse, R22, R84 ;  /* 0x00000016b430723c */ /* 0x044ff00000081054 */
        /* <DEDUP_REMOVED lines=23> */
[C---:B-1----:R-:W-:Y:S07]  /*26d70*/  HMMA.1688.F32.TF32 R40, R180.reuse, R146, R244 ;  /* 0x00000092b428723c */ /* 0x042fee00000810f4 */
        /* <DEDUP_REMOVED lines=8> */
[----:B-1----:R-:W-:Y:S01]  /*26e00*/  HMMA.1688.F32.TF32 R40, R180, R158, R36 ;  /* 0x0000009eb428723c */ /* 0x002fe20000081024 */
[----:B------:R-:W-:Y:S04]  /*26e10*/  LDS R36, [R2+0xc100] ;  /* 0x00c1000002247984 */ /* 0x000fe80000000800 */
[----:B------:R-:W-:Y:S04]  /*26e20*/  LDS R38, [R2+0xe100] ;  /* 0x00e1000002267984 */ /* 0x000fe80000000800 */
[----:B------:R-:W-:Y:S04]  /*26e30*/  STL.64 [R1+0x1260], R48 ;  /* 0x0012603001007387 */ /* 0x000fe80000100a00 */
[----:B------:R-:W-:Y:S04]  /*26e40*/  STL.64 [R1+0x1268], R50 ;  /* 0x0012683201007387 */ /* 0x000fe80000100a00 */
[----:B------:R-:W-:Y:S04]  /*26e50*/  STL.64 [R1+0x1250], R44 ;  /* 0x0012502c01007387 */ /* 0x000fe80000100a00 */
[----:B------:R-:W-:Y:S04]  /*26e60*/  STL.64 [R1+0x1258], R46 ;  /* 0x0012582e01007387 */ /* 0x000fe80000100a00 */
[----:B------:R-:W-:Y:S04]  /*26e70*/  STL.64 [R1+0x1240], R40 ;  /* 0x0012402801007387 */ /* 0x000fe80000100a00 */
[----:B------:R1:W-:Y:S04]  /*26e80*/  STL.64 [R1+0x1248], R42 ;  /* 0x0012482a01007387 */ /* 0x0003e80000100a00 */
[----:B------:R-:W2:Y:S04]  /*26e90*/  LDL.LU R248, [R1+0x150] ;  /* 0x0001500001f87983 */ /* 0x000ea80000300800 */
[----:B------:R-:W-:Y:S01]  /*26ea0*/  LDS R37, [R0+0xc100] ;  /* 0x00c1000000257984 */ /* 0x000fe20000000800 */
[C---:B-1----:R-:W-:Y:S03]  /*26eb0*/  HMMA.1688.F32.TF32 R40, R184.reuse, R102, R56 ;  /* 0x00000066b828723c */ /* 0x042fe60000081038 */
[----:B------:R-:W1:Y:S11]  /*26ec0*/  LDS R39, [R0+0xe100] ;  /* 0x00e1000000277984 */ /* 0x000e760000000800 */
[----:B------:R-:W-:Y:S09]  /*26ed0*/  @!UPT UIADD3 URZ, URZ, URZ, URZ ;  /* 0x0000003f3f3ff290 */ /* 0x000ff2000fffe03f */
        /* <DEDUP_REMOVED lines=94> */
[C---:B------:R-:W-:Y:S08]  /*274c0*/  HMMA.1688.F32.TF32 R68, R184.reuse, R134, R68 ;  /* 0x00000086b844723c */ /* 0x040ff00000081044 */
[C---:B------:R-:W-:Y:S08]  /*274d0*/  HMMA.1688.F32.TF32 R72, R184.reuse, R130, R72 ;  /* 0x00000082b848723c */ /* 0x040ff00000081048 */
[C---:B------:R-:W-:Y:S08]  /*274e0*/  HMMA.1688.F32.TF32 R76, R184.reuse, R14, R76 ;  /* 0x0000000eb84c723c */ /* 0x040ff0000008104c */
[C---:B------:R-:W-:Y:S08]  /*274f0*/  HMMA.1688.F32.TF32 R80, R184.reuse, R18, R80 ;  /* 0x00000012b850723c */ /* 0x040ff00000081050 */
[C---:B------:R-:W-:Y:S08]  /*27500*/  HMMA.1688.F32.TF32 R84, R184.reuse, R22, R84 ;  /* 0x00000016b854723c */ /* 0x040ff00000081054 */
[C---:B------:R-:W-:Y:S08]  /*27510*/  HMMA.1688.F32.TF32 R112, R184.reuse, R30, R112 ;  /* 0x0000001eb870723c */ /* 0x040ff00000081070 */
[C---:B------:R-:W-:Y:S08]  /*27520*/  HMMA.1688.F32.TF32 R52, R184.reuse, R34, R52 ;  /* 0x00000022b834723c */ /* 0x040ff00000081034 */
[C---:B------:R-:W-:Y:S11]  /*27530*/  HMMA.1688.F32.TF32 R44, R184.reuse, R26, R44 ;  /* 0x0000001ab82c723c */ /* 0x040ff6000008102c */
[----:B------:R-:W-:Y:S04]  /*27540*/  @!UPT UIADD3 URZ, URZ, URZ, URZ ;  /* 0x0000003f3f3ff290 */ /* 0x000fe8000fffe03f */
[----:B------:R-:W-:Y:S04]  /*27550*/  STL.64 [R1+0x800], R52 ;  /* 0x0008003401007387 */ /* 0x000fe80000100a00 */
[----:B------:R2:W-:Y:S01]  /*27560*/  STL.64 [R1+0x808], R54 ;  /* 0x0008083601007387 */ /* 0x0005e20000100a00 */
[C---:B---3--:R-:W-:Y:S03]  /*27570*/  HMMA.1688.F32.TF32 R40, R184.reuse, R10, R40 ;  /* 0x0000000ab828723c */ /* 0x048fe60000081028 */
[----:B--2---:R-:W2:Y:S04]  /*27580*/  LDL.LU.64 R54, [R1+0x1ee0] ;  /* 0x001ee00001367983 */ /* 0x004ea80000300a00 */
[----:B------:R-:W2:Y:S04]  /*27590*/  LDL.LU.64 R52, [R1+0x1ed8] ;  /* 0x001ed80001347983 */ /* 0x000ea80000300a00 */
[----:B------:R-:W-:Y:S04]  /*275a0*/  STL.64 [R1+0x850], R112 ;  /* 0x0008507001007387 */ /* 0x000fe80000100a00 */
[----:B------:R3:W-:Y:S04]  /*275b0*/  STL.64 [R1+0x858], R114 ;  /* 0x0008587201007387 */ /* 0x0007e80000100a00 */
        /* <DEDUP_REMOVED lines=33> */
[----:B------:R-:W2:Y:S01]  /*277d0*/  LDL.LU.64 R64, [R1+0x1e48] ;  /* 0x001e480001407983 */ /* 0x000ea20000300a00 */
[C---:B----4-:R-:W-:Y:S11]  /*277e0*/  HMMA.1688.F32.TF32 R56, R184.reuse, R142, R56 ;  /* 0x0000008eb838723c */ /* 0x050ff60000081038 */
[----:B------:R-:W-:Y:S11]  /*277f0*/  @!UPT UIADD3 URZ, URZ, URZ, URZ ;  /* 0x0000003f3f3ff290 */ /* 0x000ff6000fffe03f */
[----:B------:R-:W-:Y:S01]  /*27800*/  @!UPT UIADD3 URZ, URZ, URZ, URZ ;  /* 0x0000003f3f3ff290 */ /* 0x000fe2000fffe03f */
[----:B------:R-:W-:Y:S04]  /*27810*/  STL.64 [R1+0x10a0], R56 ;  /* 0x0010a03801007387 */ /* 0x000fe80000100a00 */
[----:B------:R1:W-:Y:S04]  /*27820*/  STL.64 [R1+0x10a8], R58 ;  /* 0x0010a83a01007387 */ /* 0x0003e80000100a00 */
[----:B-1----:R-:W4:Y:S04]  /*27830*/  LDL.LU.64 R58, [R1+0x1e40] ;  /* 0x001e4000013a7983 */ /* 0x002f280000300a00 */
[----:B------:R-:W3:Y:S01]  /*27840*/  LDL.LU.64 R56, [R1+0x1e38] ;  /* 0x001e380001387983 */ /* 0x000ee20000300a00 */
[C---:B--2---:R-:W-:Y:S11]  /*27850*/  HMMA.1688.F32.TF32 R64, R184.reuse, R146, R64 ;  /* 0x00000092b840723c */ /* 0x044ff60000081040 */
[----:B------:R-:W-:Y:S11]  /*27860*/  @!UPT UIADD3 URZ, URZ, URZ, URZ ;  /* 0x0000003f3f3ff290 */ /* 0x000ff6000fffe03f */
[----:B------:R-:W-:Y:S01]  /*27870*/  @!UPT UIADD3 URZ, URZ, URZ, URZ ;  /* 0x0000003f3f3ff290 */ /* 0x000fe2000fffe03f */
[----:B------:R-:W-:Y:S04]  /*27880*/  STL.64 [R1+0x11c0], R64 ;  /* 0x0011c04001007387 */ /* 0x000fe80000100a00 */
[----:B------:R1:W-:Y:S02]  /*27890*/  STL.64 [R1+0x11c8], R66 ;  /* 0x0011c84201007387 */ /* 0x0003e40000100a00 */
[C---:B-1----:R-:W-:Y:S08]  /*278a0*/  HMMA.1688.F32.TF32 R64, R184.reuse, R150, R68 ;  /* 0x00000096b840723c */ /* 0x042ff00000081044 */
[C---:B------:R-:W-:Y:S11]  /*278b0*/  HMMA.1688.F32.TF32 R68, R184.reuse, R154, R72 ;  /* 0x0000009ab844723c */ /* 0x040ff60000081048 */
[----:B------:R-:W-:Y:S04]  /*278c0*/  @!UPT UIADD3 URZ, URZ, URZ, URZ ;  /* 0x0000003f3f3ff290 */ /* 0x000fe8000fffe03f */
[----:B------:R-:W-:Y:S04]  /*278d0*/  STL.64 [R1+0x11b0], R64 ;  /* 0x0011b04001007387 */ /* 0x000fe80000100a00 */
[----:B------:R1:W-:Y:S02]  /*278e0*/  STL.64 [R1+0x11b8], R66 ;  /* 0x0011b84201007387 */ /* 0x0003e40000100a00 */
[----:B-1----:R-:W-:Y:S02]  /*278f0*/  HMMA.1688.F32.TF32 R64, R184, R158, R40 ;  /* 0x0000009eb840723c */ /* 0x002fe40000081028 */
[----:B------:R-:W-:Y:S04]  /*27900*/  STL.64 [R1+0x11a0], R68 ;  /* 0x0011a04401007387 */ /* 0x000fe80000100a00 */
[----:B------:R1:W-:Y:S02]  /*27910*/  STL.64 [R1+0x11a8], R70 ;  /* 0x0011a84601007387 */ /* 0x0003e40000100a00 */
[C---:B------:R-:W-:Y:S02]  /*27920*/  HMMA.1688.F32.TF32 R72, R36.reuse, R30, R108 ;  /* 0x0000001e2448723c */ /* 0x040fe4000008106c */
[----:B------:R-:W-:Y:S04]  /*27930*/  LDS R40, [R2+0xc180] ;  /* 0x00c1800002287984 */ /* 0x000fe80000000800 */
[----:B------:R-:W-:Y:S02]  /*27940*/  LDS R42, [R2+0xe180] ;  /* 0x00e18000022a7984 */ /* 0x000fe40000000800 */
[C---:B-1----:R-:W-:Y:S02]  /*27950*/  HMMA.1688.F32.TF32 R68, R36.reuse, R34, R204 ;  /* 0x000000222444723c */ /* 0x042fe400000810cc */
[----:B------:R-:W-:Y:S04]  /*27960*/  LDS R41, [R0+0xc180] ;  /* 0x00c1800000297984 */ /* 0x000fe80000000800 */
[----:B------:R-:W1:Y:S04]  /*27970*/  LDS R43, [R0+0xe180] ;  /* 0x00e18000002b7984 */ /* 0x000e680000000800 */
[----:B------:R-:W-:Y:S04]  /*27980*/  STL.64 [R1+0x1190], R64 ;  /* 0x0011904001007387 */ /* 0x000fe80000100a00 */
[----:B------:R2:W-:Y:S02]  /*27990*/  STL.64 [R1+0x1198], R66 ;  /* 0x0011984201007387 */ /* 0x0005e40000100a00 */
[C---:B--2---:R-:W-:Y:S11]  /*279a0*/  HMMA.1688.F32.TF32 R64, R36.reuse, R102, R180 ;  /* 0x000000662440723c */ /* 0x044ff600000810b4 */
[----:B------:R-:W-:Y:S11]  /*279b0*/  @!UPT UIADD3 URZ, URZ, URZ, URZ ;  /* 0x0000003f3f3ff290 */ /* 0x000ff6000fffe03f */
[----:B------:R-:W-:Y:S01]  /*279c0*/  @!UPT UIADD3 URZ, URZ, URZ, URZ ;  /* 0x0000003f3f3ff290 */ /* 0x000fe2000fffe03f */
[----:B------:R-:W-:Y:S04]  /*279d0*/  STL.64 [R1+0x6f0], R64 ;  /* 0x0006f04001007387 */ /* 0x000fe80000100a00 */
[----:B------:R2:W-:Y:S04]  /*279e0*/  STL.64 [R1+0x6f8], R66 ;  /* 0x0006f84201007387 */ /* 0x0005e80000100a00 */
        /* <DEDUP_REMOVED lines=17> */
[----:B------:R1:W-:Y:S01]  /*27b00*/  STL.64 [R1+0xa38], R66 ;  /* 0x000a384201007387 */ /* 0x0003e20000100a00 */
[C---:B------:R-:W-:Y:S03]  /*27b10*/  HMMA.1688.F32.TF32 R60, R36.reuse, R138, R248 ;  /* 0x0000008a243c723c */ /* 0x040fe600000810f8 */
[----:B------:R-:W-:Y:S04]  /*27b20*/  STL.64 [R1+0xb20], R68 ;  /* 0x000b204401007387 */ /* 0x000fe80000100a00 */
[----:B------:R-:W-:Y:S01]  /*27b30*/  STL.64 [R1+0xb28], R70 ;  /* 0x000b284601007387 */ /* 0x000fe20000100a00 */
[C---:B-1----:R-:W-:Y:S03]  /*27b40*/  HMMA.1688.F32.TF32 R64, R36.reuse, R134, R244 ;  /* 0x000000862440723c */ /* 0x042fe600000810f4 */
[----:B------:R-:W-:Y:S04]  /*27b50*/  STL.64 [R1+0xc70], R48 ;  /* 0x000c703001007387 */ /* 0x000fe80000100a00 */
[----:B------:R1:W-:Y:S02]  /*27b60*/  STL.64 [R1+0xc78], R50 ;  /* 0x000c783201007387 */ /* 0x0003e40000100a00 */
[C---:B-1----:R-:W-:Y:S11]  /*27b70*/  HMMA.1688.F32.TF32 R48, R36.reuse, R142, R240 ;  /* 0x0000008e2430723c */ /* 0x042ff600000810f0 */
[----:B------:R-:W-:Y:S03]  /*27b80*/  @!UPT UIADD3 URZ, URZ, URZ, URZ ;  /* 0x0000003f3f3ff290 */ /* 0x000fe6000fffe03f */
        /* <DEDUP_REMOVED lines=11> */
[----:B------:R-:W-:Y:S04]  /*27c40*/  STL.64 [R1+0x10f8], R66 ;  /* 0x0010f84201007387 */ /* 0x000fe80000100a00 */
[----:B------:R-:W-:Y:S04]  /*27c50*/  STL.64 [R1+0x10e0], R60 ;  /* 0x0010e03c01007387 */ /* 0x000fe80000100a00 */
[----:B------:R-:W-:Y:S04]  /*27c60*/  STL.64 [R1+0x10e8], R62 ;  /* 0x0010e83e01007387 */ /* 0x000fe80000100a00 */
[----:B------:R-:W2:Y:S04]  /*27c70*/  LDL.LU R204, [R1+0x1c0] ;  /* 0x0001c00001cc7983 */ /* 0x000ea80000300800 */
[----:B------:R1:W-:Y:S04]  /*27c80*/  STL.64 [R1+0x10d0], R48 ;  /* 0x0010d03001007387 */ /* 0x0003e80000100a00 */
[----:B------:R1:W-:Y:S04]  /*27c90*/  STL.64 [R1+0x10d8], R50 ;  /* 0x0010d83201007387 */ /* 0x0003e80000100a00 */
[----:B------:R-:W-:Y:S04]  /*27ca0*/  STL.64 [R1+0x10c0], R36 ;  /* 0x0010c02401007387 */ /* 0x000fe80000100a00 */
[----:B------:R-:W-:Y:S04]  /*27cb0*/  STL.64 [R1+0x10c8], R38 ;  /* 0x0010c82601007387 */ /* 0x000fe80000100a00 */
        /* <DEDUP_REMOVED lines=53> */
[----:B------:R-:W2:Y:S04]  /*28010*/  LDL.LU R50, [R1+0x648] ;  /* 0x0006480001327983 */ /* 0x000ea80000300800 */
[----:B------:R-:W2:Y:S04]  /*28020*/  LDL.LU R51, [R1+0x64c] ;  /* 0x00064c0001337983 */ /* 0x000ea80000300800 */
[----:B------:R-:W2:Y:S01]  /*28030*/  LDL.LU R60, [R1+0x2f0] ;  /* 0x0002f000013c7983 */ /* 0x000ea20000300800 */
[----:B---3--:R-:W-:-:S03]  /*28040*/  MOV R47, R56 ;  /* 0x00000038002f7202 */ /* 0x008fc60000000f00 */
[----:B------:R-:W3:Y:S01]  /*28050*/  LDL.LU R61, [R1+0x2f4] ;  /* 0x0002f400013d7983 */ /* 0x000ee20000300800 */
[----:B------:R-:W-:-:S03]  /*28060*/  IMAD.MOV.U32 R46, RZ, RZ, R57 ;  /* 0x000000ffff2e7224 */ /* 0x000fc600078e0039 */
[----:B------:R-:W3:Y:S01]  /*28070*/  LDL.LU R62, [R1+0x2f8] ;  /* 0x0002f800013e7983 */ /* 0x000ee20000300800 */
[----:B----4-:R-:W-:-:S03]  /*28080*/  IMAD.MOV.U32 R45, RZ, RZ, R58 ;  /* 0x000000ffff2d7224 */ /* 0x010fc600078e003a */
[----:B------:R-:W3:Y:S01]  /*28090*/  LDL.LU R63, [R1+0x2fc] ;  /* 0x0002fc00013f7983 */ /* 0x000ee20000300800 */
[----:B------:R-:W-:-:S03]  /*280a0*/  IMAD.MOV.U32 R44, RZ, RZ, R59 ;  /* 0x000000ffff2c7224 */ /* 0x000fc600078e003b */
        /* <DEDUP_REMOVED lines=20> */
[----:B------:R-:W-:Y:S04]  /*281f0*/  LDS R36, [R2+0xc200] ;  /* 0x00c2000002247984 */ /* 0x000fe80000000800 */
[----:B------:R-:W-:Y:S04]  /*28200*/  LDS R38, [R2+0xe200] ;  /* 0x00e2000002267984 */ /* 0x000fe80000000800 */
[----:B------:R-:W-:Y:S04]  /*28210*/  LDS R37, [R0+0xc200] ;  /* 0x00c2000000257984 */ /* 0x000fe80000000800 */
[----:B------:R-:W1:Y:S01]  /*28220*/  LDS R39, [R0+0xe200] ;  /* 0x00e2000000277984 */ /* 0x000e620000000800 */
[C---:B--2---:R-:W-:Y:S08]  /*28230*/  HMMA.1688.F32.TF32 R88, R40.reuse, R18, R88 ;  /* 0x000000122858723c */ /* 0x044ff00000081058 */
[C---:B------:R-:W-:Y:S08]  /*28240*/  HMMA.1688.F32.TF32 R92, R40.reuse, R22, R92 ;  /* 0x00000016285c723c */ /* 0x040ff0000008105c */
[C---:B------:R-:W-:Y:S08]  /*28250*/  HMMA.1688.F32.TF32 R96, R40.reuse, R26, R96 ;  /* 0x0000001a2860723c */ /* 0x040ff00000081060 */
[C---:B------:R-:W-:Y:S08]  /*28260*/  HMMA.1688.F32.TF32 R104, R40.reuse, R34, R104 ;  /* 0x000000222868723c */ /* 0x040ff00000081068 */
[C---:B------:R-:W-:Y:S08]  /*28270*/  HMMA.1688.F32.TF32 R108, R40.reuse, R102, R108 ;  /* 0x00000066286c723c */ /* 0x040ff0000008106c */
[C---:B------:R-:W-:Y:S11]  /*28280*/  HMMA.1688.F32.TF32 R48, R40.reuse, R30, R48 ;  /* 0x0000001e2830723c */ /* 0x040ff60000081030 */
[----:B------:R-:W-:Y:S04]  /*28290*/  @!UPT UIADD3 URZ, URZ, URZ, URZ ;  /* 0x0000003f3f3ff290 */ /* 0x000fe8000fffe03f */
[----:B------:R-:W-:Y:S04]  /*282a0*/  STL.64 [R1+0x610], R108 ;  /* 0x0006106c01007387 */ /* 0x000fe80000100a00 */
[----:B------:R2:W-:Y:S04]  /*282b0*/  STL.64 [R1+0x618], R110 ;  /* 0x0006186e01007387 */ /* 0x0005e80000100a00 */
[----:B--2---:R-:W2:Y:S04]  /*282c0*/  LDL.LU.64 R110, [R1+0x1e30] ;  /* 0x001e3000016e7983 */ /* 0x004ea80000300a00 */
        /* <DEDUP_REMOVED lines=21> */
[C---:B---3--:R-:W-:Y:S08]  /*28420*/  HMMA.1688.F32.TF32 R60, R40.reuse, R14, R60 ;  /* 0x0000000e283c723c */ /* 0x048ff0000008103c */
[C---:B------:R-:W-:Y:S08]  /*28430*/  HMMA.1688.F32.TF32 R244, R40.reuse, R10, R244 ;  /* 0x0000000a28f4723c */ /* 0x040ff000000810f4 */
[C---:B------:R-:W-:Y:S08]  /*28440*/  HMMA.1688.F32.TF32 R248, R40.reuse, R130, R248 ;  /* 0x0000008228f8723c */ /* 0x040ff000000810f8 */
[C---:B------:R-:W-:Y:S01]  /*28450*/  HMMA.1688.F32.TF32 R240, R40.reuse, R134, R240 ;  /* 0x0000008628f0723c */ /* 0x040fe200000810f0 */
[----:B------:R-:W-:Y:S07]  /*28460*/  STL.64 [R1+0x7d0], R60 ;  /* 0x0007d03c01007387 */ /* 0x000fee0000100a00 */
[C---:B----4-:R-:W-:Y:S01]  /*28470*/  HMMA.1688.F32.TF32 R56, R40.reuse, R138, R56 ;  /* 0x0000008a2838723c */ /* 0x050fe20000081038 */
[----:B------:R1:W-:Y:S07]  /*28480*/  STL.64 [R1+0x7d8], R62 ;  /* 0x0007d83e01007387 */ /* 0x0003ee0000100a00 */
[----:B------:R-:W-:Y:S01]  /*28490*/  HMMA.1688.F32.TF32 R44, R40, R142, R44 ;  /* 0x0000008e282c723c */ /* 0x000fe2000008102c */
        /* <DEDUP_REMOVED lines=19> */
[----:B------:R1:W-:Y:S01]  /*285d0*/  STL.64 [R1+0xe28], R46 ;  /* 0x000e282e01007387 */ /* 0x0003e20000100a00 */
[C---:B------:R-:W-:Y:S08]  /*285e0*/  HMMA.1688.F32.TF32 R84, R36.reuse, R102, R84 ;  /* 0x000000662454723c */ /* 0x040ff00000081054 */
[----:B------:R-:W-:Y:S08]  /*285f0*/  HMMA.1688.F32.TF32 R64, R36, R14, R64 ;  /* 0x0000000e2440723c */ /* 0x000ff00000081040 */
[C---:B--2---:R-:W-:Y:S08]  /*28600*/  HMMA.1688.F32.TF32 R92, R40.reuse, R150, R92 ;  /* 0x00000096285c723c */ /* 0x044ff0000008105c */
[C---:B-1----:R-:W-:Y:S08]  /*28610*/  HMMA.1688.F32.TF32 R44, R40.reuse, R146, R88 ;  /* 0x00000092282c723c */ /* 0x042ff00000081058 */
[C---:B------:R-:W-:Y:S11]  /*28620*/  HMMA.1688.F32.TF32 R88, R40.reuse, R154, R96 ;  /* 0x0000009a2858723c */ /* 0x040ff60000081060 */
[----:B------:R-:W-:Y:S04]  /*28630*/  @!UPT UIADD3 URZ, URZ, URZ, URZ ;  /* 0x0000003f3f3ff290 */ /* 0x000fe8000fffe03f */
[----:B------:R-:W-:Y:S04]  /*28640*/  STL.64 [R1+0x1090], R44 ;  /* 0x0010902c01007387 */ /* 0x000fe80000100a00 */
[----:B------:R1:W-:Y:S02]  /*28650*/  STL.64 [R1+0x1098], R46 ;  /* 0x0010982e01007387 */ /* 0x0003e40000100a00 */
[----:B-1----:R-:W-:Y:S02]  /*28660*/  HMMA.1688.F32.TF32 R44, R40, R158, R48 ;  /* 0x0000009e282c723c */ /* 0x002fe40000081030 */
[----:B------:R-:W-:Y:S04]  /*28670*/  STL.64 [R1+0x1070], R92 ;  /* 0x0010705c01007387 */ /* 0x000fe80000100a00 */
[----:B------:R-:W-:Y:S04]  /*28680*/  STL.64 [R1+0x1078], R94 ;  /* 0x0010785e01007387 */ /* 0x000fe80000100a00 */
[----:B------:R-:W-:Y:S01]  /*28690*/  STL.64 [R1+0x1060], R88 ;  /* 0x0010605801007387 */ /* 0x000fe20000100a00 */
[C---:B------:R-:W-:Y:S03]  /*286a0*/  HMMA.1688.F32.TF32 R48, R36.reuse, R34, R80 ;  /* 0x000000222430723c */ /* 0x040fe60000081050 */
[----:B------:R-:W-:Y:S04]  /*286b0*/  STL.64 [R1+0x1068], R90 ;  /* 0x0010685a01007387 */ /* 0x000fe80000100a00 */
[----:B------:R-:W-:Y:S01]  /*286c0*/  LDS R40, [R2+0xc280] ;  /* 0x00c2800002287984 */ /* 0x000fe20000000800 */
[C---:B------:R-:W-:Y:S03]  /*286d0*/  HMMA.1688.F32.TF32 R104, R36.reuse, R146, R104 ;  /* 0x000000922468723c */ /* 0x040fe60000081068 */
[----:B------:R-:W-:Y:S04]  /*286e0*/  LDS R42, [R2+0xe280] ;  /* 0x00e28000022a7984 */ /* 0x000fe80000000800 */
[----:B------:R-:W-:Y:S04]  /*286f0*/  STL.64 [R1+0xfc0], R44 ;  /* 0x000fc02c01007387 */ /* 0x000fe80000100a00 */
[----:B------:R1:W-:Y:S04]  /*28700*/  STL.64 [R1+0xfc8], R46 ;  /* 0x000fc82e01007387 */ /* 0x0003e80000100a00 */
[----:B------:R-:W-:Y:S04]  /*28710*/  LDS R41, [R0+0xc280] ;  /* 0x00c2800000297984 */ /* 0x000fe80000000800 */
[----:B------:R-:W2:Y:S01]  /*28720*/  LDS R43, [R0+0xe280] ;  /* 0x00e28000002b7984 */ /* 0x000ea20000000800 */
[C---:B-1----:R-:W-:Y:S03]  /*28730*/  HMMA.1688.F32.TF32 R44, R36.reuse, R30, R76 ;  /* 0x0000001e242c723c */ /* 0x042fe6000008104c */
[----:B------:R-:W-:Y:S04]  /*28740*/  STL.64 [R1+0x4f0], R84 ;  /* 0x0004f05401007387 */ /* 0x000fe80000100a00 */
[----:B------:R-:W-:Y:S01]  /*28750*/  STL.64 [R1+0x4f8], R86 ;  /* 0x0004f85601007387 */ /* 0x000fe20000100a00 */
[C---:B------:R-:W-:Y:S03]  /*28760*/  HMMA.1688.F32.TF32 R76, R36.reuse, R26, R184 ;  /* 0x0000001a244c723c */ /* 0x040fe600000810b8 */
[----:B------:R-:W-:Y:S04]  /*28770*/  STL.64 [R1+0x470], R48 ;  /* 0x0004703001007387 */ /* 0x000fe80000100a00 */
[----:B------:R1:W-:Y:S08]  /*28780*/  STL.64 [R1+0x478], R50 ;  /* 0x0004783201007387 */ /* 0x0003f00000100a00 */
[----:B------:R-:W-:Y:S01]  /*28790*/  STL.64 [R1+0x530], R44 ;  /* 0x0005302c01007387 */ /* 0x000fe20000100a00 */
[C---:B-1----:R-:W-:Y:S03]  /*287a0*/  HMMA.1688.F32.TF32 R48, R36.reuse, R22, R72 ;  /* 0x000000162430723c */ /* 0x042fe60000081048 */
[----:B------:R1:W-:Y:S05]  /*287b0*/  STL.64 [R1+0x538], R46 ;  /* 0x0005382e01007387 */ /* 0x0003ea0000100a00 */
[C---:B-1----:R-:W-:Y:S01]  /*287c0*/  HMMA.1688.F32.TF32 R44, R36.reuse, R18, R68 ;  /* 0x00000012242c723c */ /* 0x042fe20000081044 */
[----:B------:R-:W-:Y:S04]  /*287d0*/  STL.64 [R1+0x520], R76 ;  /* 0x0005204c01007387 */ /* 0x000fe80000100a00 */
[----:B------:R-:W-:Y:S10]  /*287e0*/  STL.64 [R1+0x528], R78 ;  /* 0x0005284e01007387 */ /* 0x000ff40000100a00 */
[----:B------:R-:W-:Y:S04]  /*287f0*/  STL.64 [R1+0x560], R48 ;  /* 0x0005603001007387 */ /* 0x000fe80000100a00 */
[----:B------:R1:W-:Y:S04]  /*28800*/  STL.64 [R1+0x568], R50 ;  /* 0x0005683201007387 */ /* 0x0003e80000100a00 */
[----:B------:R-:W-:Y:S01]  /*28810*/  STL.64 [R1+0x5a0], R44 ;  /* 0x0005a02c01007387 */ /* 0x000fe20000100a00 */
[C---:B-1----:R-:W-:Y:S03]  /*28820*/  HMMA.1688.F32.TF32 R48, R36.reuse, R10, R180 ;  /* 0x0000000a2430723c */ /* 0x042fe600000810b4 */
[----:B------:R1:W-:Y:S05]  /*28830*/  STL.64 [R1+0x5a8], R46 ;  /* 0x0005a82e01007387 */ /* 0x0003ea0000100a00 */
[----:B-1----:R-:W-:Y:S01]  /*28840*/  HMMA.1688.F32.TF32 R44, R36, R130, R204 ;  /* 0x00000082242c723c */ /* 0x002fe200000810cc */
[----:B------:R-:W-:Y:S04]  /*28850*/  STL.64 [R1+0x630], R64 ;  /* 0x0006304001007387 */ /* 0x000fe80000100a00 */
[----:B------:R-:W-:Y:S04]  /*28860*/  STL.64 [R1+0x638], R66 ;  /* 0x0006384201007387 */ /* 0x000fe80000100a00 */
        /* <DEDUP_REMOVED lines=56> */
[----:B---3--:R-:W-:-:S02]  /*28bf0*/  IMAD.MOV.U32 R64, RZ, RZ, R248 ;  /* 0x000000ffff407224 */ /* 0x008fc400078e00f8 */
[----:B------:R-:W-:Y:S01]  /*28c00*/  IMAD.MOV.U32 R65, RZ, RZ, R249 ;  /* 0x000000ffff417224 */ /* 0x000fe200078e00f9 */
[----:B------:R-:W3:Y:S01]  /*28c10*/  LDL.LU R248, [R1+0x1d84] ;  /* 0x001d840001f87983 */ /* 0x000ee20000300800 */
[----:B------:R-:W-:Y:S02]  /*28c20*/  IMAD.MOV.U32 R66, RZ, RZ, R250 ;  /* 0x000000ffff427224 */ /* 0x000fe400078e00fa */
[----:B------:R-:W-:Y:S01]  /*28c30*/  IMAD.MOV.U32 R67, RZ, RZ, R251 ;  /* 0x000000ffff437224 */ /* 0x000fe200078e00fb */
[----:B------:R-:W3:Y:S04]  /*28c40*/  LDL.LU R249, [R1+0x1d80] ;  /* 0x001d800001f97983 */ /* 0x000ee80000300800 */
[----:B------:R-:W3:Y:S04]  /*28c50*/  LDL.LU R250, [R1+0x1d7c] ;  /* 0x001d7c0001fa7983 */ /* 0x000ee80000300800 */
[----:B------:R-:W3:Y:S01]  /*28c60*/  LDL.LU R251, [R1+0x1d78] ;  /* 0x001d780001fb7983 */ /* 0x000ee20000300800 */
[C---:B------:R-:W-:Y:S08]  /*28c70*/  HMMA.1688.F32.TF32 R240, R36.reuse, R142, R240 ;  /* 0x0000008e24f0723c */ /* 0x040ff000000810f0 */
[C---:B--2---:R-:W-:Y:S08]  /*28c80*/  HMMA.1688.F32.TF32 R204, R36.reuse, R138, R204 ;  /* 0x0000008a24cc723c */ /* 0x044ff000000810cc */
[C---:B----4-:R-:W-:Y:S11]  /*28c90*/  HMMA.1688.F32.TF32 R180, R36.reuse, R134, R180 ;  /* 0x0000008624b4723c */ /* 0x050ff600000810b4 */
[----:B------:R-:W-:Y:S11]  /*28ca0*/  @!UPT UIADD3 URZ, URZ, URZ, URZ ;  /* 0x0000003f3f3ff290 */ /* 0x000ff6000fffe03f */
[----:B------:R-:W-:Y:S01]  /*28cb0*/  @!UPT UIADD3 URZ, URZ, URZ, URZ ;  /* 0x0000003f3f3ff290 */ /* 0x000fe2000fffe03f */
[----:B------:R1:W-:Y:S04]  /*28cc0*/  STL.64 [R1+0xa70], R180 ;  /* 0x000a70b401007387 */ /* 0x0003e80000100a00 */
[----:B------:R2:W-:Y:S04]  /*28cd0*/  STL.64 [R1+0xa78], R182 ;  /* 0x000a78b601007387 */ /* 0x0005e80000100a00 */
[----:B-1----:R-:W4:Y:S04]  /*28ce0*/  LDL.LU R180, [R1+0xeb0] ;  /* 0x000eb00001b47983 */ /* 0x002f280000300800 */
[----:B------:R1:W-:Y:S04]  /*28cf0*/  STL.64 [R1+0xc00], R204 ;  /* 0x000c00cc01007387 */ /* 0x0003e80000100a00 */
[----:B------:R1:W-:Y:S04]  /*28d00*/  STL.64 [R1+0xc08], R206 ;  /* 0x000c08ce01007387 */ /* 0x0003e80000100a00 */
[----:B------:R-:W4:Y:S04]  /*28d10*/  LDL.LU R181, [R1+0xeb4] ;  /* 0x000eb40001b57983 */ /* 0x000f280000300800 */
[----:B--2---:R-:W4:Y:S04]  /*28d20*/  LDL.LU R182, [R1+0xeb8] ;  /* 0x000eb80001b67983 */ /* 0x004f280000300800 */
[----:B------:R-:W4:Y:S04]  /*28d30*/  LDL.LU R183, [R1+0xebc] ;  /* 0x000ebc0001b77983 */ /* 0x000f280000300800 */
[----:B-1----:R-:W2:Y:S04]  /*28d40*/  LDL.LU R204, [R1+0xcb0] ;  /* 0x000cb00001cc7983 */ /* 0x002ea80000300800 */
[----:B------:R-:W2:Y:S04]  /*28d50*/  LDL.LU R205, [R1+0xcb4] ;  /* 0x000cb40001cd7983 */ /* 0x000ea80000300800 */
[----:B------:R-:W2:Y:S04]  /*28d60*/  LDL.LU R206, [R1+0xcb8] ;  /* 0x000cb80001ce7983 */ /* 0x000ea80000300800 */
[----:B------:R-:W2:Y:S04]  /*28d70*/  LDL.LU R207, [R1+0xcbc] ;  /* 0x000cbc0001cf7983 */ /* 0x000ea80000300800 */
[----:B------:R-:W-:Y:S01]  /*28d80*/  STL.64 [R1+0xd30], R240 ;  /* 0x000d30f001007387 */ /* 0x000fe20000100a00 */
[C---:B------:R-:W-:Y:S03]  /*28d90*/  HMMA.1688.F32.TF32 R108, R36.reuse, R150, R108 ;  /* 0x00000096246c723c */ /* 0x040fe6000008106c */
[----:B------:R1:W-:Y:S05]  /*28da0*/  STL.64 [R1+0xd38], R242 ;  /* 0x000d38f201007387 */ /* 0x0003ea0000100a00 */
[C---:B------:R-:W-:Y:S01]  /*28db0*/  HMMA.1688.F32.TF32 R52, R36.reuse, R158, R52 ;  /* 0x0000009e2434723c */ /* 0x040fe20000081034 */
[----:B-1----:R-:W3:Y:S04]  /*28dc0*/  LDL.LU.64 R242, [R1+0x1d70] ;  /* 0x001d700001f27983 */ /* 0x002ee80000300a00 */
[----:B------:R-:W3:Y:S04]  /*28dd0*/  LDL.LU.64 R240, [R1+0x1d68] ;  /* 0x001d680001f07983 */ /* 0x000ee80000300a00 */
[----:B------:R-:W-:Y:S04]  /*28de0*/  STL.64 [R1+0xf80], R104 ;  /* 0x000f806801007387 */ /* 0x000fe80000100a00 */
[----:B------:R1:W-:Y:S02]  /*28df0*/  STL.64 [R1+0xf88], R106 ;  /* 0x000f886a01007387 */ /* 0x0003e40000100a00 */
[----:B-1----:R-:W-:Y:S02]  /*28e00*/  HMMA.1688.F32.TF32 R104, R36, R154, R112 ;  /* 0x0000009a2468723c */ /* 0x002fe40000081070 */
[----:B------:R-:W-:Y:S04]  /*28e10*/  STL.64 [R1+0xf70], R108 ;  /* 0x000f706c01007387 */ /* 0x000fe80000100a00 */
[----:B------:R-:W-:Y:S02]  /*28e20*/  STL.64 [R1+0xf78], R110 ;  /* 0x000f786e01007387 */ /* 0x000fe40000100a00 */
[C---:B------:R-:W-:Y:S02]  /*28e30*/  HMMA.1688.F32.TF32 R88, R40.reuse, R26, R88 ;  /* 0x0000001a2858723c */ /* 0x040fe40000081058 */
[----:B------:R-:W-:Y:S04]  /*28e40*/  LDS R36, [R2+0xc300] ;  /* 0x00c3000002247984 */ /* 0x000fe80000000800 */
[----:B------:R-:W-:Y:S04]  /*28e50*/  LDS R38, [R2+0xe300] ;  /* 0x00e3000002267984 */ /* 0x000fe80000000800 */
[----:B------:R-:W-:Y:S04]  /*28e60*/  LDS R37, [R0+0xc300] ;  /* 0x00c3000000257984 */ /* 0x000fe80000000800 */
[----:B------:R-:W4:Y:S04]  /*28e70*/  LDS R39, [R0+0xe300] ;  /* 0x00e3000000277984 */ /* 0x000f280000000800 */
[----:B------:R-:W-:Y:S04]  /*28e80*/  STL.64 [R1+0xf60], R104 ;  /* 0x000f606801007387 */ /* 0x000fe80000100a00 */
[----:B------:R1:W-:Y:S04]  /*28e90*/  STL.64 [R1+0xf68], R106 ;  /* 0x000f686a01007387 */ /* 0x0003e80000100a00 */
[----:B------:R-:W-:Y:S04]  /*28ea0*/  STL.64 [R1+0xf50], R52 ;  /* 0x000f503401007387 */ /* 0x000fe80000100a00 */
[----:B------:R1:W-:Y:S02]  /*28eb0*/  STL.64 [R1+0xf58], R54 ;  /* 0x000f583601007387 */ /* 0x0003e40000100a00 */
[C---:B-1----:R-:W-:Y:S08]  /*28ec0*/  HMMA.1688.F32.TF32 R104, R40.reuse, R102, R48 ;  /* 0x000000662868723c */ /* 0x042ff00000081030 */
[C---:B------:R-:W-:Y:S08]  /*28ed0*/  HMMA.1688.F32.TF32 R52, R40.reuse, R34, R96 ;  /* 0x000000222834723c */ /* 0x040ff00000081060 */
[C---:B------:R-:W-:Y:S07]  /*28ee0*/  HMMA.1688.F32.TF32 R48, R40.reuse, R30, R92 ;  /* 0x0000001e2830723c */ /* 0x040fee000008105c */
[----:B------:R-:W-:Y:S04]  /*28ef0*/  STL.64 [R1+0x360], R104 ;  /* 0x0003606801007387 */ /* 0x000fe80000100a00 */
[----:B------:R-:W-:Y:S04]  /*28f00*/  STL.64 [R1+0x368], R106 ;  /* 0x0003686a01007387 */ /* 0x000fe80000100a00 */
[----:B------:R-:W-:Y:S04]  /*28f10*/  STL.64 [R1+0x340], R52 ;  /* 0x0003403401007387 */ /* 0x000fe80000100a00 */
[----:B------:R1:W-:Y:S04]  /*28f20*/  STL.64 [R1+0x348], R54 ;  /* 0x0003483601007387 */ /* 0x0003e80000100a00 */
[----:B------:R-:W-:Y:S04]  /*28f30*/  STL.64 [R1+0x440], R48 ;  /* 0x0004403001007387 */ /* 0x000fe80000100a00 */
[----:B------:R1:W-:Y:S02]  /*28f40*/  STL.64 [R1+0x448], R50 ;  /* 0x0004483201007387 */ /* 0x0003e40000100a00 */
[C---:B-1----:R-:W-:Y:S08]  /*28f50*/  HMMA.1688.F32.TF32 R52, R40.reuse, R22, R44 ;  /* 0x000000162834723c */ /* 0x042ff0000008102c */
[C---:B------:R-:W-:Y:S08]  /*28f60*/  HMMA.1688.F32.TF32 R48, R40.reuse, R18, R84 ;  /* 0x000000122830723c */ /* 0x040ff00000081054 */
[C---:B------:R-:W-:Y:S01]  /*28f70*/  HMMA.1688.F32.TF32 R44, R40.reuse, R14, R80 ;  /* 0x0000000e282c723c */ /* 0x040fe20000081050 */
[----:B------:R-:W-:Y:S04]  /*28f80*/  STL.64 [R1+0x430], R88 ;  /* 0x0004305801007387 */ /* 0x000fe80000100a00 */
[----:B------:R-:W-:Y:S04]  /*28f90*/  STL.64 [R1+0x438], R90 ;  /* 0x0004385a01007387 */ /* 0x000fe80000100a00 */
[----:B------:R-:W-:Y:S04]  /*28fa0*/  STL.64 [R1+0x450], R52 ;  /* 0x0004503401007387 */ /* 0x000fe80000100a00 */
[----:B------:R1:W-:Y:S04]  /*28fb0*/  STL.64 [R1+0x458], R54 ;  /* 0x0004583601007387 */ /* 0x0003e80000100a00 */
[----:B------:R-:W-:Y:S04]  /*28fc0*/  STL.64 [R1+0x460], R48 ;  /* 0x0004603001007387 */ /* 0x000fe80000100a00 */
[----:B------:R1:W-:Y:S02]  /*28fd0*/  STL.64 [R1+0x468], R50 ;  /* 0x0004683201007387 */ /* 0x0003e40000100a00 */
[C---:B-1----:R-:W-:Y:S02]  /*28fe0*/  HMMA.1688.F32.TF32 R52, R40.reuse, R10, R76 ;  /* 0x0000000a2834723c */ /* 0x042fe4000008104c */
[----:B------:R-:W-:Y:S04]  /*28ff0*/  STL.64 [R1+0x540], R44 ;  /* 0x0005402c01007387 */ /* 0x000fe80000100a00 */
[----:B------:R1:W-:Y:S02]  /*29000*/  STL.64 [R1+0x548], R46 ;  /* 0x0005482e01007387 */ /* 0x0003e40000100a00 */
[C---:B------:R-:W-:Y:S08]  /*29010*/  HMMA.1688.F32.TF32 R48, R40.reuse, R130, R184 ;  /* 0x000000822830723c */ /* 0x040ff000000810b8 */
[C---:B-1----:R-:W-:Y:S07]  /*29020*/  HMMA.1688.F32.TF32 R44, R40.reuse, R134, R72 ;  /* 0x00000086282c723c */ /* 0x042fee0000081048 */
        /* <DEDUP_REMOVED lines=17> */
[----:B-1----:R-:W-:Y:S01]  /*29140*/  HMMA.1688.F32.TF32 R44, R40, R158, R164 ;  /* 0x0000009e282c723c */ /* 0x002fe200000810a4 */
[----:B------:R-:W-:Y:S04]  /*29150*/  LDS R40, [R2+0xc380] ;  /* 0x00c3800002287984 */ /* 0x000fe80000000800 */
[----:B------:R-:W-:Y:S04]  /*29160*/  LDS R42, [R2+0xe380] ;  /* 0x00e38000022a7984 */ /* 0x000fe80000000800 */
[----:B------:R-:W-:Y:S04]  /*29170*/  STL.64 [R1+0xe50], R52 ;  /* 0x000e503401007387 */ /* 0x000fe80000100a00 */
[----:B------:R-:W-:Y:S04]  /*29180*/  STL.64 [R1+0xe58], R54 ;  /* 0x000e583601007387 */ /* 0x000fe80000100a00 */
[----:B------:R-:W-:Y:S04]  /*29190*/  STL.64 [R1+0xe40], R48 ;  /* 0x000e403001007387 */ /* 0x000fe80000100a00 */
[----:B------:R4:W-:Y:S04]  /*291a0*/  STL.64 [R1+0xe48], R50 ;  /* 0x000e483201007387 */ /* 0x0009e80000100a00 */
[----:B------:R-:W-:Y:S04]  /*291b0*/  STL.64 [R1+0xe30], R44 ;  /* 0x000e302c01007387 */ /* 0x000fe80000100a00 */
[----:B------:R2:W-:Y:S01]  /*291c0*/  STL.64 [R1+0xe38], R46 ;  /* 0x000e382e01007387 */ /* 0x0005e20000100a00 */
[C---:B----4-:R-:W-:Y:S03]  /*291d0*/  HMMA.1688.F32.TF32 R48, R36.reuse, R102, R180 ;  /* 0x000000662430723c */ /* 0x050fe600000810b4 */
[----:B------:R-:W4:Y:S04]  /*291e0*/  LDL.LU R64, [R1+0x330] ;  /* 0x0003300001407983 */ /* 0x000f280000300800 */
[----:B------:R-:W-:Y:S01]  /*291f0*/  LDS R41, [R0+0xc380] ;  /* 0x00c3800000297984 */ /* 0x000fe20000000800 */
[C---:B--2---:R-:W-:Y:S03]  /*29200*/  HMMA.1688.F32.TF32 R44, R36.reuse, R34, R204 ;  /* 0x00000022242c723c */ /* 0x044fe600000810cc */
[----:B------:R-:W1:Y:S11]  /*29210*/  LDS R43, [R0+0xe380] ;  /* 0x00e38000002b7984 */ /* 0x000e760000000800 */
[----:B------:R-:W-:Y:S01]  /*29220*/  @!UPT UIADD3 URZ, URZ, URZ, URZ ;  /* 0x0000003f3f3ff290 */ /* 0x000fe2000fffe03f */
[----:B------:R2:W-:Y:S04]  /*29230*/  STL.64 [R1+0x240], R48 ;  /* 0x0002403001007387 */ /* 0x0005e80000100a00 */
[----:B------:R1:W-:Y:S04]  /*29240*/  STL.64 [R1+0x248], R50 ;  /* 0x0002483201007387 */ /* 0x0003e80000100a00 */
[----:B------:R1:W-:Y:S04]  /*29250*/  STL.64 [R1+0x250], R44 ;  /* 0x0002502c01007387 */ /* 0x0003e80000100a00 */
[----:B------:R1:W-:Y:S04]  /*29260*/  STL.64 [R1+0x258], R46 ;  /* 0x0002582e01007387 */ /* 0x0003e80000100a00 */
        /* <DEDUP_REMOVED lines=11> */
[----:B------:R-:W3:Y:S04]  /*29320*/  LDL.LU R204, [R1] ;  /* 0x0000000001cc7983 */ /* 0x000ee80000300800 */
        /* <DEDUP_REMOVED lines=11> */
[----:B--2---:R-:W2:Y:S04]  /*293e0*/  LDL.LU R48, [R1+0x4a0] ;  /* 0x0004a00001307983 */ /* 0x004ea80000300800 */
[----:B------:R-:W2:Y:S04]  /*293f0*/  LDL.LU R49, [R1+0x4a4] ;  /* 0x0004a40001317983 */ /* 0x000ea80000300800 */
        /* <DEDUP_REMOVED lines=43> */
[C---:B--2---:R-:W-:Y:S08]  /*296b0*/  HMMA.1688.F32.TF32 R52, R36.reuse, R30, R112 ;  /* 0x0000001e2434723c */ /* 0x044ff00000081070 */
[C---:B------:R-:W-:Y:S08]  /*296c0*/  HMMA.1688.F32.TF32 R108, R36.reuse, R26, R108 ;  /* 0x0000001a246c723c */ /* 0x040ff0000008106c */
[C---:B----4-:R-:W-:Y:S07]  /*296d0*/  HMMA.1688.F32.TF32 R104, R36.reuse, R22, R104 ;  /* 0x000000162468723c */ /* 0x050fee0000081068 */
[----:B------:R-:W-:Y:S04]  /*296e0*/  STL.64 [R1+0x270], R52 ;  /* 0x0002703401007387 */ /* 0x000fe80000100a00 */
[----:B------:R1:W-:Y:S02]  /*296f0*/  STL.64 [R1+0x278], R54 ;  /* 0x0002783601007387 */ /* 0x0003e40000100a00 */
[C---:B-1----:R-:W-:Y:S08]  /*29700*/  HMMA.1688.F32.TF32 R52, R36.reuse, R18, R48 ;  /* 0x000000122434723c */ /* 0x042ff00000081030 */
[C---:B------:R-:W-:Y:S01]  /*29710*/  HMMA.1688.F32.TF32 R48, R36.reuse, R14, R96 ;  /* 0x0000000e2430723c */ /* 0x040fe20000081060 */
        /* <DEDUP_REMOVED lines=8> */
[C---:B-1----:R-:W-:Y:S08]  /*297a0*/  HMMA.1688.F32.TF32 R52, R36.reuse, R130, R88 ;  /* 0x000000822434723c */ /* 0x042ff00000081058 */
[C---:B--2---:R-:W-:Y:S01]  /*297b0*/  HMMA.1688.F32.TF32 R48, R36.reuse, R134, R204 ;  /* 0x000000862430723c */ /* 0x044fe200000810cc */
[----:B------:R-:W-:Y:S04]  /*297c0*/  STL.64 [R1+0x4a0], R92 ;  /* 0x0004a05c01007387 */ /* 0x000fe80000100a00 */
[----:B------:R-:W-:Y:S03]  /*297d0*/  STL.64 [R1+0x4a8], R94 ;  /* 0x0004a85e01007387 */ /* 0x000fe60000100a00 */
[C---:B------:R-:W-:Y:S01]  /*297e0*/  HMMA.1688.F32.TF32 R88, R36.reuse, R138, R248 ;  /* 0x0000008a2458723c */ /* 0x040fe200000810f8 */
[----:B------:R-:W2:Y:S06]  /*297f0*/  LDL.LU R204, [R1+0x1100] ;  /* 0x0011000001cc7983 */ /* 0x000eac0000300800 */
[----:B------:R-:W-:Y:S04]  /*29800*/  STL.64 [R1+0x5b0], R52 ;  /* 0x0005b03401007387 */ /* 0x000fe80000100a00 */
[----:B------:R1:W-:Y:S04]  /*29810*/  STL.64 [R1+0x5b8], R54 ;  /* 0x0005b83601007387 */ /* 0x0003e80000100a00 */
[----:B------:R-:W-:Y:S04]  /*29820*/  STL.64 [R1+0x6d0], R48 ;  /* 0x0006d03001007387 */ /* 0x000fe80000100a00 */
[----:B------:R3:W-:Y:S01]  /*29830*/  STL.64 [R1+0x6d8], R50 ;  /* 0x0006d83201007387 */ /* 0x0007e20000100a00 */
[C---:B-1----:R-:W-:Y:S03]  /*29840*/  HMMA.1688.F32.TF32 R52, R36.reuse, R142, R244 ;  /* 0x0000008e2434723c */ /* 0x042fe600000810f4 */
[----:B------:R-:W2:Y:S04]  /*29850*/  LDL.LU R205, [R1+0x1104] ;  /* 0x0011040001cd7983 */ /* 0x000ea80000300800 */
[----:B------:R-:W2:Y:S01]  /*29860*/  LDL.LU R206, [R1+0x1108] ;  /* 0x0011080001ce7983 */ /* 0x000ea20000300800 */
[C---:B---3--:R-:W-:Y:S03]  /*29870*/  HMMA.1688.F32.TF32 R48, R36.reuse, R146, R160 ;  /* 0x000000922430723c */ /* 0x048fe600000810a0 */
[----:B------:R-:W2:Y:S04]  /*29880*/  LDL.LU R207, [R1+0x110c] ;  /* 0x00110c0001cf7983 */ /* 0x000ea80000300800 */
        /* <DEDUP_REMOVED lines=8> */
[----:B-1----:R-:W-:Y:S01]  /*29910*/  HMMA.1688.F32.TF32 R48, R36, R158, R168 ;  /* 0x0000009e2430723c */ /* 0x002fe200000810a8 */
[----:B------:R-:W-:Y:S07]  /*29920*/  LDS R36, [R2+0xc400] ;  /* 0x00c4000002247984 */ /* 0x000fee0000000800 */
        /* <DEDUP_REMOVED lines=13> */
[C---:B-1----:R-:W-:Y:S03]  /*29a00*/  HMMA.1688.F32.TF32 R44, R40.reuse, R26, R76 ;  /* 0x0000001a282c723c */ /* 0x042fe6000008104c */
[----:B------:R-:W2:Y:S04]  /*29a10*/  LDS R39, [R0+0xe400] ;  /* 0x00e4000000277984 */ /* 0x000ea80000000800 */
        /* <DEDUP_REMOVED lines=36> */
[----:B------:R-:W-:Y:S04]  /*29c60*/  LDS R40, [R2+0xc480] ;  /* 0x00c4800002287984 */ /* 0x000fe80000000800 */
[----:B------:R-:W-:Y:S04]  /*29c70*/  LDS R42, [R2+0xe480] ;  /* 0x00e48000022a7984 */ /* 0x000fe80000000800 */
[----:B------:R-:W-:Y:S04]  /*29c80*/  STL.64 [R1+0xce0], R52 ;  /* 0x000ce03401007387 */ /* 0x000fe80000100a00 */
[----:B------:R-:W-:Y:S04]  /*29c90*/  STL.64 [R1+0xce8], R54 ;  /* 0x000ce83601007387 */ /* 0x000fe80000100a00 */
[----:B------:R-:W-:Y:S04]  /*29ca0*/  STL.64 [R1+0xcd0], R48 ;  /* 0x000cd03001007387 */ /* 0x000fe80000100a00 */
[----:B------:R-:W-:Y:S04]  /*29cb0*/  STL.64 [R1+0xcd8], R50 ;  /* 0x000cd83201007387 */ /* 0x000fe80000100a00 */
[----:B------:R1:W-:Y:S04]  /*29cc0*/  STL.64 [R1+0xcb0], R44 ;  /* 0x000cb02c01007387 */ /* 0x0003e80000100a00 */
        /* <DEDUP_REMOVED lines=33> */
[C---:B--2---:R-:W-:Y:S03]  /*29ee0*/  HMMA.1688.F32.TF32 R240, R36.reuse, R102, R204 ;  /* 0x0000006624f0723c */ /* 0x044fe600000810cc */
[----:B------:R-:W2:Y:S04]  /*29ef0*/  LDL.LU R204, [R1+0x700] ;  /* 0x0007000001cc7983 */ /* 0x000ea80000300800 */
[----:B------:R-:W2:Y:S04]  /*29f00*/  LDL.LU R205, [R1+0x704] ;  /* 0x0007040001cd7983 */ /* 0x000ea80000300800 */
[----:B------:R-:W2:Y:S04]  /*29f10*/  LDL.LU R206, [R1+0x708] ;  /* 0x0007080001ce7983 */ /* 0x000ea80000300800 */
[----:B------:R-:W2:Y:S04]  /*29f20*/  LDL.LU R207, [R1+0x70c] ;  /* 0x00070c0001cf7983 */ /* 0x000ea80000300800 */
[----:B-1----:R-:W2:Y:S04]  /*29f30*/  LDL.LU R44, [R1+0x510] ;  /* 0x00051000012c7983 */ /* 0x002ea80000300800 */
[----:B------:R-:W2:Y:S04]  /*29f40*/  LDL.LU R45, [R1+0x514] ;  /* 0x00051400012d7983 */ /* 0x000ea80000300800 */
[----:B---3--:R-:W3:Y:S04]  /*29f50*/  LDL.LU R46, [R1+0x518] ;  /* 0x00051800012e7983 */ /* 0x008ee80000300800 */
[----:B------:R-:W3:Y:S04]  /*29f60*/  LDL.LU R47, [R1+0x51c] ;  /* 0x00051c00012f7983 */ /* 0x000ee80000300800 */
[----:B------:R-:W2:Y:S04]  /*29f70*/  LDL.LU R80, [R1+0x2b0] ;  /* 0x0002b00001507983 */ /* 0x000ea80000300800 */
[----:B------:R-:W2:Y:S04]  /*29f80*/  LDL.LU R81, [R1+0x2b4] ;  /* 0x0002b40001517983 */ /* 0x000ea80000300800 */
[----:B------:R-:W2:Y:S04]  /*29f90*/  LDL.LU R82, [R1+0x2b8] ;  /* 0x0002b80001527983 */ /* 0x000ea80000300800 */
[----:B------:R-:W2:Y:S04]  /*29fa0*/  LDL.LU R83, [R1+0x2bc] ;  /* 0x0002bc0001537983 */ /* 0x000ea80000300800 */
[----:B------:R-:W-:Y:S04]  /*29fb0*/  STL.64 [R1+0x1b28], R240 ;  /* 0x001b28f001007387 */ /* 0x000fe80000100a00 */
[----:B------:R-:W-:Y:S04]  /*29fc0*/  STL.64 [R1+0x1b20], R242 ;  /* 0x001b20f201007387 */ /* 0x000fe80000100a00 */
[----:B------:R-:W-:Y:S04]  /*29fd0*/  LDS R41, [R0+0xc480] ;  /* 0x00c4800000297984 */ /* 0x000fe80000000800 */
[----:B------:R-:W1:Y:S01]  /*29fe0*/  LDS R43, [R0+0xe480] ;  /* 0x00e48000002b7984 */ /* 0x000e620000000800 */
[C---:B----4-:R-:W-:Y:S08]  /*29ff0*/  HMMA.1688.F32.TF32 R52, R36.reuse, R26, R68 ;  /* 0x0000001a2434723c */ /* 0x050ff00000081044 */
[C---:B------:R-:W-:Y:S08]  /*2a000*/  HMMA.1688.F32.TF32 R48, R36.reuse, R34, R88 ;  /* 0x000000222430723c */ /* 0x040ff00000081058 */
[C---:B------:R-:W-:Y:S11]  /*2a010*/  HMMA.1688.F32.TF32 R56, R36.reuse, R30, R72 ;  /* 0x0000001e2438723c */ /* 0x040ff60000081048 */
[----:B------:R-:W-:Y:S04]  /*2a020*/  @!UPT UIADD3 URZ, URZ, URZ, URZ ;  /* 0x0000003f3f3ff290 */ /* 0x000fe8000fffe03f */
[----:B------:R-:W-:Y:S04]  /*2a030*/  STL.64 [R1+0xa0], R48 ;  /* 0x0000a03001007387 */ /* 0x000fe80000100a00 */
[----:B------:R4:W-:Y:S02]  /*2a040*/  STL.64 [R1+0xa8], R50 ;  /* 0x0000a83201007387 */ /* 0x0009e40000100a00 */
[C---:B----4-:R-:W-:Y:S02]  /*2a050*/  HMMA.1688.F32.TF32 R48, R36.reuse, R22, R64 ;  /* 0x000000162430723c */ /* 0x050fe40000081040 */
[----:B------:R-:W-:Y:S04]  /*2a060*/  STL.64 [R1+0x90], R56 ;  /* 0x0000903801007387 */ /* 0x000fe80000100a00 */
[----:B------:R-:W-:Y:S04]  /*2a070*/  STL.64 [R1+0x98], R58 ;  /* 0x0000983a01007387 */ /* 0x000fe80000100a00 */
[----:B------:R-:W1:Y:S04]  /*2a080*/  LDL.LU R72, [R1+0x11d0] ;  /* 0x0011d00001487983 */ /* 0x000e680000300800 */
[----:B------:R-:W-:Y:S04]  /*2a090*/  STL.64 [R1+0x120], R52 ;  /* 0x0001203401007387 */ /* 0x000fe80000100a00 */
[----:B------:R-:W-:Y:S05]  /*2a0a0*/  STL.64 [R1+0x128], R54 ;  /* 0x0001283601007387 */ /* 0x000fea0000100a00 */
[----:B------:R-:W-:Y:S04]  /*2a0b0*/  STL.64 [R1+0x110], R48 ;  /* 0x0001103001007387 */ /* 0x000fe80000100a00 */
[----:B------:R4:W-:Y:S04]  /*2a0c0*/  STL.64 [R1+0x118], R50 ;  /* 0x0001183201007387 */ /* 0x0009e80000100a00 */
[----:B------:R-:W1:Y:S04]  /*2a0d0*/  LDL.LU R73, [R1+0x11d4] ;  /* 0x0011d40001497983 */ /* 0x000e680000300800 */
[----:B------:R-:W1:Y:S01]  /*2a0e0*/  LDL.LU R74, [R1+0x11d8] ;  /* 0x0011d800014a7983 */ /* 0x000e620000300800 */
[C---:B----4-:R-:W-:Y:S03]  /*2a0f0*/  HMMA.1688.F32.TF32 R48, R36.reuse, R18, R180 ;  /* 0x000000122430723c */ /* 0x050fe600000810b4 */
        /* <DEDUP_REMOVED lines=11> */
[----:B------:R2:W-:Y:S04]  /*2a1b0*/  STL.64 [R1+0x148], R50 ;  /* 0x0001483201007387 */ /* 0x0005e80000100a00 */
[----:B------:R-:W4:Y:S04]  /*2a1c0*/  LDL.LU R181, [R1+0xee4] ;  /* 0x000ee40001b57983 */ /* 0x000f280000300800 */
[----:B------:R-:W4:Y:S04]  /*2a1d0*/  LDL.LU R182, [R1+0xee8] ;  /* 0x000ee80001b67983 */ /* 0x000f280000300800 */
[----:B------:R-:W4:Y:S01]  /*2a1e0*/  LDL.LU R183, [R1+0xeec] ;  /* 0x000eec0001b77983 */ /* 0x000f220000300800 */
[C---:B--2---:R-:W-:Y:S03]  /*2a1f0*/  HMMA.1688.F32.TF32 R48, R36.reuse, R14, R204 ;  /* 0x0000000e2430723c */ /* 0x044fe600000810cc */
[----:B------:R-:W2:Y:S11]  /*2a200*/  LDL.LU R204, [R1+0xca0] ;  /* 0x000ca00001cc7983 */ /* 0x000eb60000300800 */
[----:B------:R-:W-:Y:S09]  /*2a210*/  @!UPT UIADD3 URZ, URZ, URZ, URZ ;  /* 0x0000003f3f3ff290 */ /* 0x000ff2000fffe03f */
[----:B------:R-:W-:Y:S04]  /*2a220*/  STL.64 [R1+0x130], R48 ;  /* 0x0001303001007387 */ /* 0x000fe80000100a00 */
[----:B------:R3:W-:Y:S04]  /*2a230*/  STL.64 [R1+0x138], R50 ;  /* 0x0001383201007387 */ /* 0x0007e80000100a00 */
[----:B------:R-:W2:Y:S04]  /*2a240*/  LDL.LU R205, [R1+0xca4] ;  /* 0x000ca40001cd7983 */ /* 0x000ea80000300800 */
[----:B------:R-:W2:Y:S04]  /*2a250*/  LDL.LU R206, [R1+0xca8] ;  /* 0x000ca80001ce7983 */ /* 0x000ea80000300800 */
[----:B------:R-:W2:Y:S01]  /*2a260*/  LDL.LU R207, [R1+0xcac] ;  /* 0x000cac0001cf7983 */ /* 0x000ea20000300800 */
[C---:B---3--:R-:W-:Y:S08]  /*2a270*/  HMMA.1688.F32.TF32 R44, R36.reuse, R10, R44 ;  /* 0x0000000a242c723c */ /* 0x048ff0000008102c */
[C---:B------:R-:W-:Y:S08]  /*2a280*/  HMMA.1688.F32.TF32 R48, R36.reuse, R130, R84 ;  /* 0x000000822430723c */ /* 0x040ff00000081054 */
[C---:B------:R-:W-:Y:S07]  /*2a290*/  HMMA.1688.F32.TF32 R52, R36.reuse, R134, R80 ;  /* 0x000000862434723c */ /* 0x040fee0000081050 */
[----:B------:R-:W-:Y:S04]  /*2a2a0*/  STL.64 [R1+0x180], R44 ;  /* 0x0001802c01007387 */ /* 0x000fe80000100a00 */
[----:B------:R3:W-:Y:S04]  /*2a2b0*/  STL.64 [R1+0x188], R46 ;  /* 0x0001882e01007387 */ /* 0x0007e80000100a00 */
[----:B------:R-:W-:Y:S04]  /*2a2c0*/  STL.64 [R1+0x380], R48 ;  /* 0x0003803001007387 */ /* 0x000fe80000100a00 */
[----:B------:R3:W-:Y:S02]  /*2a2d0*/  STL.64 [R1+0x388], R50 ;  /* 0x0003883201007387 */ /* 0x0007e40000100a00 */
[C---:B---3--:R-:W-:Y:S08]  /*2a2e0*/  HMMA.1688.F32.TF32 R44, R36.reuse, R138, R76 ;  /* 0x0000008a242c723c */ /* 0x048ff0000008104c */
[C---:B------:R-:W-:Y:S01]  /*2a2f0*/  HMMA.1688.F32.TF32 R48, R36.reuse, R142, R184 ;  /* 0x0000008e2430723c */ /* 0x040fe200000810b8 */
[----:B------:R-:W-:Y:S04]  /*2a300*/  STL.64 [R1+0x4b0], R52 ;  /* 0x0004b03401007387 */ /* 0x000fe80000100a00 */
[----:B------:R3:W-:Y:S10]  /*2a310*/  STL.64 [R1+0x4b8], R54 ;  /* 0x0004b83601007387 */ /* 0x0007f40000100a00 */
[----:B------:R-:W-:Y:S01]  /*2a320*/  STL.64 [R1+0x5e0], R44 ;  /* 0x0005e02c01007387 */ /* 0x000fe20000100a00 */
[C---:B---3--:R-:W-:Y:S03]  /*2a330*/  HMMA.1688.F32.TF32 R52, R36.reuse, R146, R228 ;  /* 0x000000922434723c */ /* 0x048fe600000810e4 */
[----:B------:R3:W-:Y:S04]  /*2a340*/  STL.64 [R1+0x5e8], R46 ;  /* 0x0005e82e01007387 */ /* 0x0007e80000100a00 */
[----:B------:R-:W-:Y:S04]  /*2a350*/  STL.64 [R1+0x750], R48 ;  /* 0x0007503001007387 */ /* 0x000fe80000100a00 */
[----:B------:R3:W-:Y:S02]  /*2a360*/  STL.64 [R1+0x758], R50 ;  /* 0x0007583201007387 */ /* 0x0007e40000100a00 */
[C---:B---3--:R-:W-:Y:S08]  /*2a370*/  HMMA.1688.F32.TF32 R44, R36.reuse, R150, R232 ;  /* 0x00000096242c723c */ /* 0x048ff000000810e8 */
[C---:B------:R-:W-:Y:S08]  /*2a380*/  HMMA.1688.F32.TF32 R48, R36.reuse, R154, R236 ;  /* 0x0000009a2430723c */ /* 0x040ff000000810ec */
[----:B------:R-:W-:Y:S01]  /*2a390*/  HMMA.1688.F32.TF32 R36, R36, R158, R176 ;  /* 0x0000009e2424723c */ /* 0x000fe200000810b0 */
[----:B------:R-:W-:Y:S04]  /*2a3a0*/  STL.64 [R1+0xc30], R52 ;  /* 0x000c303401007387 */ /* 0x000fe80000100a00 */
[----:B------:R-:W-:Y:S04]  /*2a3b0*/  STL.64 [R1+0xc38], R54 ;  /* 0x000c383601007387 */ /* 0x000fe80000100a00 */
[----:B------:R-:W-:Y:S04]  /*2a3c0*/  STL.64 [R1+0xc20], R44 ;  /* 0x000c202c01007387 */ /* 0x000fe80000100a00 */
[----:B------:R-:W-:Y:S04]  /*2a3d0*/  STL.64 [R1+0xc28], R46 ;  /* 0x000c282e01007387 */ /* 0x000fe80000100a00 */
[----:B------:R3:W-:Y:S04]  /*2a3e0*/  STL.64 [R1+0xc10], R48 ;  /* 0x000c103001007387 */ /* 0x0007e80000100a00 */
[----:B------:R1:W-:Y:S04]  /*2a3f0*/  STL.64 [R1+0xc18], R50 ;  /* 0x000c183201007387 */ /* 0x0003e80000100a00 */
[----:B------:R-:W-:Y:S04]  /*2a400*/  STL.64 [R1+0xbf0], R36 ;  /* 0x000bf02401007387 */ /* 0x000fe80000100a00 */
[----:B------:R1:W-:Y:S04]  /*2a410*/  STL.64 [R1+0xbf8], R38 ;  /* 0x000bf82601007387 */ /* 0x0003e80000100a00 */
[----:B------:R-:W-:Y:S04]  /*2a420*/  LDS R44, [R2+0xc500] ;  /* 0x00c50000022c7984 */ /* 0x000fe80000000800 */
[----:B------:R-:W-:Y:S04]  /*2a430*/  LDS R46, [R2+0xe500] ;  /* 0x00e50000022e7984 */ /* 0x000fe80000000800 */
[----:B------:R-:W-:Y:S04]  /*2a440*/  LDS R45, [R0+0xc500] ;  /* 0x00c50000002d7984 */ /* 0x000fe80000000800 */
[----:B------:R-:W1:Y:S02]  /*2a450*/  LDS R47, [R0+0xe500] ;  /* 0x00e50000002f7984 */ /* 0x000e640000000800 */
[C---:B-1----:R-:W-:Y:S08]  /*2a460*/  HMMA.1688.F32.TF32 R124, R40.reuse, R102, R72 ;  /* 0x00000066287c723c */ /* 0x042ff00000081048 */
[C---:B----4-:R-:W-:Y:S08]  /*2a470*/  HMMA.1688.F32.TF32 R96, R40.reuse, R34, R68 ;  /* 0x000000222860723c */ /* 0x050ff00000081044 */
[C---:B------:R-:W-:Y:S07]  /*2a480*/  HMMA.1688.F32.TF32 R92, R40.reuse, R30, R64 ;  /* 0x0000001e285c723c */ /* 0x040fee0000081040 */
[----:B------:R-:W-:Y:S04]  /*2a490*/  STL.64 [R1+0x1b38], R124 ;  /* 0x001b387c01007387 */ /* 0x000fe80000100a00 */
[----:B------:R-:W-:Y:S01]  /*2a4a0*/  STL.64 [R1+0x1b30], R126 ;  /* 0x001b307e01007387 */ /* 0x000fe20000100a00 */
[C---:B------:R-:W-:Y:S03]  /*2a4b0*/  HMMA.1688.F32.TF32 R232, R40.reuse, R26, R180 ;  /* 0x0000001a28e8723c */ /* 0x040fe600000810b4 */
[----:B------:R-:W-:Y:S04]  /*2a4c0*/  STL [R1+0x1b4c], R96 ;  /* 0x001b4c6001007387 */ /* 0x000fe80000100800 */
[----:B------:R-:W-:Y:S04]  /*2a4d0*/  STL [R1+0x1b48], R97 ;  /* 0x001b486101007387 */ /* 0x000fe80000100800 */
[----:B------:R-:W-:Y:S04]  /*2a4e0*/  STL.64 [R1+0x1b40], R98 ;  /* 0x001b406201007387 */ /* 0x000fe80000100a00 */
        /* <DEDUP_REMOVED lines=40> */
[C---:B--2---:R-:W-:Y:S03]  /*2a770*/  HMMA.1688.F32.TF32 R228, R40.reuse, R22, R204 ;  /* 0x0000001628e4723c */ /* 0x044fe600000810cc */
        /* <DEDUP_REMOVED lines=12> */
[----:B------:R-:W-:Y:S04]  /*2a840*/  STL [R1+0x1b7c], R228 ;  /* 0x001b7ce401007387 */ /* 0x000fe80000100800 */
[----:B------:R-:W-:Y:S04]  /*2a850*/  STL [R1+0x1b78], R229 ;  /* 0x001b78e501007387 */ /* 0x000fe80000100800 */
[----:B------:R-:W-:Y:S04]  /*2a860*/  STL [R1+0x1b74], R230 ;  /* 0x001b74e601007387 */ /* 0x000fe80000100800 */
[----:B------:R-:W-:Y:S01]  /*2a870*/  STL [R1+0x1b70], R231 ;  /* 0x001b70e701007387 */ /* 0x000fe20000100800 */
[C---:B----4-:R-:W-:Y:S03]  /*2a880*/  HMMA.1688.F32.TF32 R36, R40.reuse, R18, R72 ;  /* 0x000000122824723c */ /* 0x050fe60000081048 */
[----:B------:R-:W4:Y:S05]  /*2a890*/  LDL.LU R72, [R1+0x12a0] ;  /* 0x0012a00001487983 */ /* 0x000f2a0000300800 */
[C---:B---3--:R-:W-:Y:S11]  /*2a8a0*/  HMMA.1688.F32.TF32 R48, R40.reuse, R14, R48 ;  /* 0x0000000e2830723c */ /* 0x048ff60000081030 */
[----:B------:R-:W-:Y:S04]  /*2a8b0*/  @!UPT UIADD3 URZ, URZ, URZ, URZ ;  /* 0x0000003f3f3ff290 */ /* 0x000fe8000fffe03f */
[----:B------:R-:W-:Y:S04]  /*2a8c0*/  STL.64 [R1+0x80], R36 ;  /* 0x0000802401007387 */ /* 0x000fe80000100a00 */
[----:B------:R1:W-:Y:S01]  /*2a8d0*/  STL.64 [R1+0x88], R38 ;  /* 0x0000882601007387 */ /* 0x0003e20000100a00 */
[C---:B------:R-:W-:Y:S03]  /*2a8e0*/  HMMA.1688.F32.TF32 R52, R40.reuse, R130, R84 ;  /* 0x000000822834723c */ /* 0x040fe60000081054 */
[----:B------:R-:W4:Y:S04]  /*2a8f0*/  LDL.LU R73, [R1+0x12a4] ;  /* 0x0012a40001497983 */ /* 0x000f280000300800 */
[----:B------:R-:W4:Y:S01]  /*2a900*/  LDL.LU R74, [R1+0x12a8] ;  /* 0x0012a800014a7983 */ /* 0x000f220000300800 */
[C---:B-1----:R-:W-:Y:S03]  /*2a910*/  HMMA.1688.F32.TF32 R36, R40.reuse, R10, R88 ;  /* 0x0000000a2824723c */ /* 0x042fe60000081058 */
[----:B------:R-:W4:Y:S04]  /*2a920*/  LDL.LU R75, [R1+0x12ac] ;  /* 0x0012ac00014b7983 */ /* 0x000f280000300800 */
[----:B------:R-:W-:Y:S04]  /*2a930*/  STL.64 [R1+0x70], R48 ;  /* 0x0000703001007387 */ /* 0x000fe80000100a00 */
[----:B------:R1:W-:Y:S02]  /*2a940*/  STL.64 [R1+0x78], R50 ;  /* 0x0000783201007387 */ /* 0x0003e40000100a00 */
[C---:B-1----:R-:W-:Y:S10]  /*2a950*/  HMMA.1688.F32.TF32 R48, R40.reuse, R134, R68 ;  /* 0x000000862830723c */ /* 0x042ff40000081044 */
[----:B------:R-:W-:Y:S04]  /*2a960*/  STL.64 [R1+0x100], R36 ;  /* 0x0001002401007387 */ /* 0x000fe80000100a00 */
[----:B------:R1:W-:Y:S02]  /*2a970*/  STL.64 [R1+0x108], R38 ;  /* 0x0001082601007387 */ /* 0x0003e40000100a00 */
[C---:B-1----:R-:W-:Y:S02]  /*2a980*/  HMMA.1688.F32.TF32 R36, R40.reuse, R138, R64 ;  /* 0x0000008a2824723c */ /* 0x042fe40000081040 */
[----:B------:R-:W-:Y:S04]  /*2a990*/  STL.64 [R1+0x2c0], R52 ;  /* 0x0002c03401007387 */ /* 0x000fe80000100a00 */
[----:B------:R-:W-:Y:S04]  /*2a9a0*/  STL.64 [R1+0x2c8], R54 ;  /* 0x0002c83601007387 */ /* 0x000fe80000100a00 */
[----:B------:R-:W3:Y:S04]  /*2a9b0*/  LDL.LU R68, [R1+0x1200] ;  /* 0x0012000001447983 */ /* 0x000ee80000300800 */
[----:B------:R-:W-:Y:S04]  /*2a9c0*/  STL.64 [R1+0x410], R48 ;  /* 0x0004103001007387 */ /* 0x000fe80000100a00 */
[----:B------:R-:W-:Y:S05]  /*2a9d0*/  STL.64 [R1+0x418], R50 ;  /* 0x0004183201007387 */ /* 0x000fea0000100a00 */
[----:B------:R-:W-:Y:S04]  /*2a9e0*/  STL.64 [R1+0x510], R36 ;  /* 0x0005102401007387 */ /* 0x000fe80000100a00 */
[----:B------:R1:W-:Y:S04]  /*2a9f0*/  STL.64 [R1+0x518], R38 ;  /* 0x0005182601007387 */ /* 0x0003e80000100a00 */
[----:B------:R-:W3:Y:S04]  /*2aa00*/  LDL.LU R69, [R1+0x1204] ;  /* 0x0012040001457983 */ /* 0x000ee80000300800 */
[----:B------:R-:W3:Y:S01]  /*2aa10*/  LDL.LU R70, [R1+0x1208] ;  /* 0x0012080001467983 */ /* 0x000ee20000300800 */
[C---:B-1----:R-:W-:Y:S03]  /*2aa20*/  HMMA.1688.F32.TF32 R36, R40.reuse, R142, R180 ;  /* 0x0000008e2824723c */ /* 0x042fe600000810b4 */
[----:B------:R-:W3:Y:S04]  /*2aa30*/  LDL.LU R71, [R1+0x120c] ;  /* 0x00120c0001477983 */ /* 0x000ee80000300800 */
[----:B------:R-:W3:Y:S11]  /*2aa40*/  LDL.LU R64, [R1+0x1140] ;  /* 0x0011400001407983 */ /* 0x000ef60000300800 */
[----:B------:R-:W-:Y:S05]  /*2aa50*/  @!UPT UIADD3 URZ, URZ, URZ, URZ ;  /* 0x0000003f3f3ff290 */ /* 0x000fea000fffe03f */
[----:B------:R-:W-:Y:S04]  /*2aa60*/  STL.64 [R1+0x650], R36 ;  /* 0x0006502401007387 */ /* 0x000fe80000100a00 */
[----:B------:R2:W-:Y:S04]  /*2aa70*/  STL.64 [R1+0x658], R38 ;  /* 0x0006582601007387 */ /* 0x0005e80000100a00 */
[----:B------:R-:W3:Y:S04]  /*2aa80*/  LDL.LU R65, [R1+0x1144] ;  /* 0x0011440001417983 */ /* 0x000ee80000300800 */
[----:B------:R-:W3:Y:S01]  /*2aa90*/  LDL.LU R66, [R1+0x1148] ;  /* 0x0011480001427983 */ /* 0x000ee20000300800 */
[C---:B--2---:R-:W-:Y:S03]  /*2aaa0*/  HMMA.1688.F32.TF32 R36, R40.reuse, R146, R204 ;  /* 0x000000922824723c */ /* 0x044fe600000810cc */
[----:B------:R-:W2:Y:S04]  /*2aab0*/  LDL.LU R67, [R1+0x114c] ;  /* 0x00114c0001437983 */ /* 0x000ea80000300800 */
[----:B------:R-:W2:Y:S11]  /*2aac0*/  LDL.LU R180, [R1+0x1030] ;  /* 0x0010300001b47983 */ /* 0x000eb60000300800 */
[----:B------:R-:W-:Y:S05]  /*2aad0*/  @!UPT UIADD3 URZ, URZ, URZ, URZ ;  /* 0x0000003f3f3ff290 */ /* 0x000fea000fffe03f */
        /* <DEDUP_REMOVED lines=8> */
[----:B------:R-:W2:Y:S01]  /*2ab60*/  LDL.LU R207, [R1+0xf1c] ;  /* 0x000f1c0001cf7983 */ /* 0x000ea20000300800 */
[C---:B-1----:R-:W-:Y:S08]  /*2ab70*/  HMMA.1688.F32.TF32 R36, R40.reuse, R150, R80 ;  /* 0x000000962824723c */ /* 0x042ff00000081050 */
[C---:B------:R-:W-:Y:S08]  /*2ab80*/  HMMA.1688.F32.TF32 R48, R40.reuse, R154, R76 ;  /* 0x0000009a2830723c */ /* 0x040ff0000008104c */
[----:B------:R-:W-:Y:S07]  /*2ab90*/  HMMA.1688.F32.TF32 R40, R40, R158, R184 ;  /* 0x0000009e2828723c */ /* 0x000fee00000810b8 */
[----:B------:R-:W-:Y:S04]  /*2aba0*/  STL.64 [R1+0xb40], R36 ;  /* 0x000b402401007387 */ /* 0x000fe80000100a00 */
[----:B------:R-:W-:Y:S04]  /*2abb0*/  STL.64 [R1+0xb48], R38 ;  /* 0x000b482601007387 */ /* 0x000fe80000100a00 */
[----:B------:R1:W-:Y:S04]  /*2abc0*/  STL.64 [R1+0xb30], R48 ;  /* 0x000b303001007387 */ /* 0x0003e80000100a00 */
[----:B------:R1:W-:Y:S04]  /*2abd0*/  STL.64 [R1+0xb38], R50 ;  /* 0x000b383201007387 */ /* 0x0003e80000100a00 */
[----:B------:R-:W-:Y:S04]  /*2abe0*/  STL.64 [R1+0xb10], R40 ;  /* 0x000b102801007387 */ /* 0x000fe80000100a00 */
[----:B------:R-:W-:Y:S04]  /*2abf0*/  STL.64 [R1+0xb18], R42 ;  /* 0x000b182a01007387 */ /* 0x000fe80000100a00 */
[----:B------:R-:W-:Y:S04]  /*2ac00*/  LDS R36, [R2+0xc580] ;  /* 0x00c5800002247984 */ /* 0x000fe80000000800 */
[----:B------:R-:W-:Y:S04]  /*2ac10*/  LDS R38, [R2+0xe580] ;  /* 0x00e5800002267984 */ /* 0x000fe80000000800 */
[----:B------:R-:W-:Y:S04]  /*2ac20*/  LDS R37, [R0+0xc580] ;  /* 0x00c5800000257984 */ /* 0x000fe80000000800 */
[----:B------:R-:W1:Y:S04]  /*2ac30*/  LDS R39, [R0+0xe580] ;  /* 0x00e5800000277984 */ /* 0x000e680000000800 */
[----:B------:R-:W-:Y:S04]  /*2ac40*/  LDS R40, [R2+0xc600] ;  /* 0x00c6000002287984 */ /* 0x000fe80000000800 */
[----:B------:R-:W-:Y:S04]  /*2ac50*/  LDS R42, [R2+0xe600] ;  /* 0x00e60000022a7984 */ /* 0x000fe80000000800 */
[----:B------:R-:W-:Y:S04]  /*2ac60*/  LDS R41, [R0+0xc600] ;  /* 0x00c6000000297984 */ /* 0x000fe80000000800 */
[----:B------:R-:W1:Y:S01]  /*2ac70*/  LDS R43, [R0+0xe600] ;  /* 0x00e60000002b7984 */ /* 0x000e620000000800 */
[C---:B----4-:R-:W-:Y:S11]  /*2ac80*/  HMMA.1688.F32.TF32 R120, R44.reuse, R102, R72 ;  /* 0x000000662c78723c */ /* 0x050ff60000081048 */
[----:B------:R-:W-:Y:S11]  /*2ac90*/  @!UPT UIADD3 URZ, URZ, URZ, URZ ;  /* 0x0000003f3f3ff290 */ /* 0x000ff6000fffe03f */
[----:B------:R-:W-:Y:S01]  /*2aca0*/  @!UPT UIADD3 URZ, URZ, URZ, URZ ;  /* 0x0000003f3f3ff290 */ /* 0x000fe2000fffe03f */
[----:B------:R-:W-:Y:S04]  /*2acb0*/  STL [R1+0x1b8c], R120 ;  /* 0x001b8c7801007387 */ /* 0x000fe80000100800 */
[----:B------:R-:W-:Y:S04]  /*2acc0*/  STL [R1+0x1b88], R121 ;  /* 0x001b887901007387 */ /* 0x000fe80000100800 */
[----:B------:R-:W-:Y:S04]  /*2acd0*/  STL [R1+0x1b84], R122 ;  /* 0x001b847a01007387 */ /* 0x000fe80000100800 */
[----:B------:R-:W-:Y:S01]  /*2ace0*/  STL [R1+0x1b80], R123 ;  /* 0x001b807b01007387 */ /* 0x000fe20000100800 */
[C---:B---3--:R-:W-:Y:S08]  /*2acf0*/  HMMA.1688.F32.TF32 R88, R44.reuse, R34, R68 ;  /* 0x000000222c58723c */ /* 0x048ff00000081044 */
[C---:B--2---:R-:W-:Y:S11]  /*2ad00*/  HMMA.1688.F32.TF32 R84, R44.reuse, R30, R64 ;  /* 0x0000001e2c54723c */ /* 0x044ff60000081040 */
[----:B------:R-:W-:Y:S04]  /*2ad10*/  @!UPT UIADD3 URZ, URZ, URZ, URZ ;  /* 0x0000003f3f3ff290 */ /* 0x000fe8000fffe03f */
[----:B------:R-:W-:Y:S04]  /*2ad20*/  STL [R1+0x1b9c], R88 ;  /* 0x001b9c5801007387 */ /* 0x000fe80000100800 */
[----:B------:R-:W-:Y:S04]  /*2ad30*/  STL [R1+0x1b98], R89 ;  /* 0x001b985901007387 */ /* 0x000fe80000100800 */
[----:B------:R-:W-:Y:S04]  /*2ad40*/  STL [R1+0x1b94], R90 ;  /* 0x001b945a01007387 */ /* 0x000fe80000100800 */
[----:B------:R-:W-:Y:S01]  /*2ad50*/  STL [R1+0x1b90], R91 ;  /* 0x001b905b01007387 */ /* 0x000fe20000100800 */
[C---:B------:R-:W-:Y:S03]  /*2ad60*/  HMMA.1688.F32.TF32 R224, R44.reuse, R26, R180 ;  /* 0x0000001a2ce0723c */ /* 0x040fe600000810b4 */
[----:B------:R-:W-:Y:S04]  /*2ad70*/  STL [R1+0x1bac], R84 ;  /* 0x001bac5401007387 */ /* 0x000fe80000100800 */
[----:B------:R-:W-:Y:S04]  /*2ad80*/  STL [R1+0x1ba8], R85 ;  /* 0x001ba85501007387 */ /* 0x000fe80000100800 */
[----:B------:R-:W-:Y:S04]  /*2ad90*/  STL [R1+0x1ba4], R86 ;  /* 0x001ba45601007387 */ /* 0x000fe80000100800 */
[----:B------:R2:W-:Y:S01]  /*2ada0*/  STL [R1+0x1ba0], R87 ;  /* 0x001ba05701007387 */ /* 0x0005e20000100800 */
[C---:B------:R-:W-:Y:S07]  /*2adb0*/  HMMA.1688.F32.TF32 R220, R44.reuse, R22, R204 ;  /* 0x000000162cdc723c */ /* 0x040fee00000810cc */
[----:B------:R-:W-:Y:S04]  /*2adc0*/  STL [R1+0x1c70], R226 ;  /* 0x001c70e201007387 */ /* 0x000fe80000100800 */
[----:B------:R-:W-:Y:S04]  /*2add0*/  STL.64 [R1+0x1bb8], R224 ;  /* 0x001bb8e001007387 */ /* 0x000fe80000100a00 */
[----:B------:R-:W-:Y:S04]  /*2ade0*/  STL [R1+0x1bb0], R227 ;  /* 0x001bb0e301007387 */ /* 0x000fe80000100800 */
        /* <DEDUP_REMOVED lines=82> */
[C---:B--2---:R-:W-:Y:S08]  /*2b310*/  HMMA.1688.F32.TF32 R56, R44.reuse, R10, R160 ;  /* 0x0000000a2c38723c */ /* 0x044ff000000810a0 */
[C---:B---3--:R-:W-:Y:S08]  /*2b320*/  HMMA.1688.F32.TF32 R60, R44.reuse, R14, R208 ;  /* 0x0000000e2c3c723c */ /* 0x048ff000000810d0 */
[C---:B----4-:R-:W-:Y:S11]  /*2b330*/  HMMA.1688.F32.TF32 R84, R44.reuse, R18, R212 ;  /* 0x000000122c54723c */ /* 0x050ff600000810d4 */
[----:B------:R-:W-:Y:S11]  /*2b340*/  @!UPT UIADD3 URZ, URZ, URZ, URZ ;  /* 0x0000003f3f3ff290 */ /* 0x000ff6000fffe03f */
[----:B------:R-:W-:Y:S01]  /*2b350*/  @!UPT UIADD3 URZ, URZ, URZ, URZ ;  /* 0x0000003f3f3ff290 */ /* 0x000fe2000fffe03f */
        /* <DEDUP_REMOVED lines=18> */
[----:B------:R-:W-:Y:S08]  /*2b480*/  HMMA.1688.F32.TF32 R52, R44, R154, R108 ;  /* 0x0000009a2c34723c */ /* 0x000ff0000008106c */
[----:B------:R-:W-:Y:S08]  /*2b490*/  HMMA.1688.F32.TF32 R116, R36, R102, R48 ;  /* 0x000000662474723c */ /* 0x000ff00000081030 */
[----:B------:R-:W-:Y:S01]  /*2b4a0*/  HMMA.1688.F32.TF32 R44, R44, R158, R104 ;  /* 0x0000009e2c2c723c */ /* 0x000fe20000081068 */
[----:B------:R-:W-:Y:S04]  /*2b4b0*/  STL.64 [R1+0x590], R84 ;  /* 0x0005905401007387 */ /* 0x000fe80000100a00 */
[----:B------:R-:W-:Y:S03]  /*2b4c0*/  STL.64 [R1+0x598], R86 ;  /* 0x0005985601007387 */ /* 0x000fe60000100a00 */
[C---:B------:R-:W-:Y:S01]  /*2b4d0*/  HMMA.1688.F32.TF32 R80, R36.reuse, R34, R80 ;  /* 0x000000222450723c */ /* 0x040fe20000081050 */
        /* <DEDUP_REMOVED lines=10> */
[----:B------:R-:W-:Y:S04]  /*2b580*/  STL.64 [R1+0xa50], R44 ;  /* 0x000a502c01007387 */ /* 0x000fe80000100a00 */
[----:B------:R1:W-:Y:S02]  /*2b590*/  STL.64 [R1+0xa58], R46 ;  /* 0x000a582e01007387 */ /* 0x0003e40000100a00 */
[C---:B-1----:R-:W-:Y:S02]  /*2b5a0*/  HMMA.1688.F32.TF32 R44, R36.reuse, R18, R68 ;  /* 0x00000012242c723c */ /* 0x042fe40000081044 */
[----:B------:R-:W-:Y:S04]  /*2b5b0*/  STL.64 [R1+0x1bd0], R118 ;  /* 0x001bd07601007387 */ /* 0x000fe80000100a00 */
[----:B------:R-:W-:Y:S04]  /*2b5c0*/  STL.64 [R1+0x1be8], R80 ;  /* 0x001be85001007387 */ /* 0x000fe80000100a00 */
[----:B------:R-:W-:Y:S01]  /*2b5d0*/  STL.64 [R1+0x1be0], R82 ;  /* 0x001be05201007387 */ /* 0x000fe20000100a00 */
[C---:B------:R-:W-:Y:S03]  /*2b5e0*/  HMMA.1688.F32.TF32 R52, R36.reuse, R14, R64 ;  /* 0x0000000e2434723c */ /* 0x040fe60000081040 */
[----:B------:R-:W-:Y:S04]  /*2b5f0*/  STL.64 [R1+0x1bf8], R76 ;  /* 0x001bf84c01007387 */ /* 0x000fe80000100a00 */
[----:B------:R-:W-:Y:S04]  /*2b600*/  STL.64 [R1+0x1bf0], R78 ;  /* 0x001bf04e01007387 */ /* 0x000fe80000100a00 */
[----:B------:R-:W-:Y:S01]  /*2b610*/  STL.64 [R1+0x1c08], R216 ;  /* 0x001c08d801007387 */ /* 0x000fe20000100a00 */
[C---:B------:R-:W-:Y:S03]  /*2b620*/  HMMA.1688.F32.TF32 R48, R36.reuse, R10, R180 ;  /* 0x0000000a2430723c */ /* 0x040fe600000810b4 */
[----:B------:R-:W-:Y:S04]  /*2b630*/  STL.64 [R1+0x1c00], R218 ;  /* 0x001c00da01007387 */ /* 0x000fe80000100a00 */
[----:B------:R-:W-:Y:S04]  /*2b640*/  STL.64 [R1+0x1c18], R212 ;  /* 0x001c18d401007387 */ /* 0x000fe80000100a00 */
[----:B------:R-:W-:Y:S04]  /*2b650*/  STL.64 [R1+0x1c10], R214 ;  /* 0x001c10d601007387 */ /* 0x000fe80000100a00 */
[----:B------:R-:W-:Y:S04]  /*2b660*/  STL.64 [R1+0x40], R44 ;  /* 0x0000402c01007387 */ /* 0x000fe80000100a00 */
[----:B------:R1:W-:Y:S02]  /*2b670*/  STL.64 [R1+0x48], R46 ;  /* 0x0000482e01007387 */ /* 0x0003e40000100a00 */
[----:B-1----:R-:W-:Y:S02]  /*2b680*/  HMMA.1688.F32.TF32 R44, R36, R130, R204 ;  /* 0x00000082242c723c */ /* 0x002fe400000810cc */
[----:B------:R-:W-:Y:S04]  /*2b690*/  STL.64 [R1+0x30], R52 ;  /* 0x0000303401007387 */ /* 0x000fe80000100a00 */
[----:B------:R-:W-:Y:S04]  /*2b6a0*/  STL.64 [R1+0x38], R54 ;  /* 0x0000383601007387 */ /* 0x000fe80000100a00 */
[----:B------:R-:W2:Y:S04]  /*2b6b0*/  LDL.LU R184, [R1+0xdf0] ;  /* 0x000df00001b87983 */ /* 0x000ea80000300800 */
[----:B------:R1:W-:Y:S04]  /*2b6c0*/  STL.64 [R1+0xe0], R48 ;  /* 0x0000e03001007387 */ /* 0x0003e80000100a00 */
[----:B------:R3:W-:Y:S05]  /*2b6d0*/  STL.64 [R1+0xe8], R50 ;  /* 0x0000e83201007387 */ /* 0x0007ea0000100a00 */
[----:B------:R-:W-:Y:S04]  /*2b6e0*/  STL.64 [R1+0x200], R44 ;  /* 0x0002002c01007387 */ /* 0x000fe80000100a00 */
[----:B------:R4:W-:Y:S04]  /*2b6f0*/  STL.64 [R1+0x208], R46 ;  /* 0x0002082e01007387 */ /* 0x0009e80000100a00 */
        /* <DEDUP_REMOVED lines=64> */
[----:B---3--:R-:W-:Y:S08]  /*2bb00*/  HMMA.1688.F32.TF32 R68, R40, R30, R68 ;  /* 0x0000001e2844723c */ /* 0x008ff00000081044 */
[C---:B----4-:R-:W-:Y:S08]  /*2bb10*/  HMMA.1688.F32.TF32 R56, R36.reuse, R138, R160 ;  /* 0x0000008a2438723c */ /* 0x050ff000000810a0 */
[C---:B------:R-:W-:Y:S08]  /*2bb20*/  HMMA.1688.F32.TF32 R60, R36.reuse, R134, R208 ;  /* 0x00000086243c723c */ /* 0x040ff000000810d0 */
[C---:B------:R-:W-:Y:S11]  /*2bb30*/  HMMA.1688.F32.TF32 R44, R36.reuse, R142, R244 ;  /* 0x0000008e242c723c */ /* 0x040ff600000810f4 */
[----:B------:R-:W-:Y:S04]  /*2bb40*/  @!UPT UIADD3 URZ, URZ, URZ, URZ ;  /* 0x0000003f3f3ff290 */ /* 0x000fe8000fffe03f */
        /* <DEDUP_REMOVED lines=8> */
[----:B-1----:R-:W-:Y:S08]  /*2bbd0*/  HMMA.1688.F32.TF32 R44, R36, R154, R52 ;  /* 0x0000009a242c723c */ /* 0x002ff00000081034 */
        /* <DEDUP_REMOVED lines=9> */
[----:B------:R1:W-:Y:S03]  /*2bc70*/  STL.64 [R1+0x9d8], R46 ;  /* 0x0009d82e01007387 */ /* 0x0003e60000100a00 */
[C---:B------:R-:W-:Y:S01]  /*2bc80*/  HMMA.1688.F32.TF32 R204, R40.reuse, R22, R204 ;  /* 0x0000001628cc723c */ /* 0x040fe200000810cc */
[----:B------:R-:W-:Y:S04]  /*2bc90*/  STL.64 [R1+0x1c28], R112 ;  /* 0x001c287001007387 */ /* 0x000fe80000100a00 */
[----:B------:R-:W-:Y:S04]  /*2bca0*/  STL.64 [R1+0x9c0], R36 ;  /* 0x0009c02401007387 */ /* 0x000fe80000100a00 */
[----:B------:R2:W-:Y:S01]  /*2bcb0*/  STL.64 [R1+0x9c8], R38 ;  /* 0x0009c82601007387 */ /* 0x0005e20000100a00 */
[C---:B-1----:R-:W-:Y:S08]  /*2bcc0*/  HMMA.1688.F32.TF32 R44, R40.reuse, R10, R184 ;  /* 0x0000000a282c723c */ /* 0x042ff000000810b8 */
[C---:B--2---:R-:W-:Y:S01]  /*2bcd0*/  HMMA.1688.F32.TF32 R36, R40.reuse, R18, R104 ;  /* 0x000000122824723c */ /* 0x044fe20000081068 */
        /* <DEDUP_REMOVED lines=15> */
[----:B-1----:R-:W-:Y:S01]  /*2bdd0*/  HMMA.1688.F32.TF32 R48, R40, R130, R64 ;  /* 0x000000822830723c */ /* 0x002fe20000081040 */
[----:B------:R-:W-:-:S02]  /*2bde0*/  IMAD.MOV.U32 R184, RZ, RZ, R133 ;  /* 0x000000ffffb87224 */ /* 0x000fc400078e0085 */
[----:B------:R-:W-:Y:S01]  /*2bdf0*/  LDS R36, [R2+0xc680] ;  /* 0x00c6800002247984 */ /* 0x000fe20000000800 */
[----:B------:R-:W-:Y:S02]  /*2be00*/  IMAD.MOV.U32 R185, RZ, RZ, R3 ;  /* 0x000000ffffb97224 */ /* 0x000fe400078e0003 */
[----:B------:R-:W-:Y:S01]  /*2be10*/  IMAD.MOV.U32 R186, RZ, RZ, R16 ;  /* 0x000000ffffba7224 */ /* 0x000fe200078e0010 */
[----:B------:R-:W-:Y:S01]  /*2be20*/  LDS R38, [R2+0xe680] ;  /* 0x00e6800002267984 */ /* 0x000fe20000000800 */
[----:B--2---:R-:W-:Y:S01]  /*2be30*/  HMMA.1688.F32.TF32 R44, R40, R134, R180 ;  /* 0x00000086282c723c */ /* 0x004fe200000810b4 */
[----:B------:R-:W-:Y:S02]  /*2be40*/  IMAD.MOV.U32 R187, RZ, RZ, R17 ;  /* 0x000000ffffbb7224 */ /* 0x000fe400078e0011 */
[----:B------:R-:W-:Y:S04]  /*2be50*/  LDS R37, [R0+0xc680] ;  /* 0x00c6800000257984 */ /* 0x000fe80000000800 */
[----:B------:R-:W1:Y:S08]  /*2be60*/  LDS R39, [R0+0xe680] ;  /* 0x00e6800000277984 */ /* 0x000e700000000800 */
[----:B------:R2:W-:Y:S04]  /*2be70*/  STL.64 [R1+0x1f0], R48 ;  /* 0x0001f03001007387 */ /* 0x0005e80000100a00 */
[----:B------:R3:W-:Y:S04]  /*2be80*/  STL.64 [R1+0x1f8], R50 ;  /* 0x0001f83201007387 */ /* 0x0007e80000100a00 */
[----:B------:R-:W4:Y:S04]  /*2be90*/  LDL.LU R133, [R1+0x1d60] ;  /* 0x001d600001857983 */ /* 0x000f280000300800 */
[----:B------:R-:W-:Y:S04]  /*2bea0*/  STL.64 [R1+0x2e0], R44 ;  /* 0x0002e02c01007387 */ /* 0x000fe80000100a00 */
[----:B------:R1:W-:Y:S04]  /*2beb0*/  STL.64 [R1+0x2e8], R46 ;  /* 0x0002e82e01007387 */ /* 0x0003e80000100a00 */
[----:B------:R-:W4:Y:S04]  /*2bec0*/  LDL.LU R3, [R1+0x1d5c] ;  /* 0x001d5c0001037983 */ /* 0x000f280000300800 */
[----:B------:R-:W4:Y:S04]  /*2bed0*/  LDL.LU R16, [R1+0x1d58] ;  /* 0x001d580001107983 */ /* 0x000f280000300800 */
[----:B------:R-:W4:Y:S01]  /*2bee0*/  LDL.LU R17, [R1+0x1d54] ;  /* 0x001d540001117983 */ /* 0x000f220000300800 */
[----:B--2---:R-:W-:Y:S01]  /*2bef0*/  IMAD.MOV.U32 R48, RZ, RZ, R8 ;  /* 0x000000ffff307224 */ /* 0x004fe200078e0008 */
[----:B------:R-:W-:Y:S01]  /*2bf00*/  MOV R49, R9 ;  /* 0x0000000900317202 */ /* 0x000fe20000000f00 */
[----:B---3--:R-:W-:Y:S01]  /*2bf10*/  IMAD.MOV.U32 R50, RZ, RZ, R21 ;  /* 0x000000ffff327224 */ /* 0x008fe200078e0015 */
[----:B------:R-:W2:Y:S01]  /*2bf20*/  LDL.LU R8, [R1+0x1d50] ;  /* 0x001d500001087983 */ /* 0x000ea20000300800 */
[----:B------:R-:W-:-:S03]  /*2bf30*/  IMAD.MOV.U32 R51, RZ, RZ, R20 ;  /* 0x000000ffff337224 */ /* 0x000fc600078e0014 */
        /* <DEDUP_REMOVED lines=31> */
[----:B----4-:R-:W-:-:S02]  /*2c130*/  IMAD.MOV.U32 R163, RZ, RZ, R133 ;  /* 0x000000ffffa37224 */ /* 0x010fc400078e0085 */
[----:B------:R-:W-:Y:S02]  /*2c140*/  IMAD.MOV.U32 R162, RZ, RZ, R3 ;  /* 0x000000ffffa27224 */ /* 0x000fe400078e0003 */
[----:B------:R-:W-:Y:S02]  /*2c150*/  IMAD.MOV.U32 R161, RZ, RZ, R16 ;  /* 0x000000ffffa17224 */ /* 0x000fe400078e0010 */
[----:B------:R-:W-:Y:S02]  /*2c160*/  IMAD.MOV.U32 R160, RZ, RZ, R17 ;  /* 0x000000ffffa07224 */ /* 0x000fe400078e0011 */
        /* <DEDUP_REMOVED lines=11> */
[----:B------:R-:W4:Y:S01]  /*2c220*/  LDL.LU R99, [R1+0x8ec] ;  /* 0x0008ec0001637983 */ /* 0x000f220000300800 */
[----:B--2---:R-:W-:-:S02]  /*2c230*/  IMAD.MOV.U32 R176, RZ, RZ, R20 ;  /* 0x000000ffffb07224 */ /* 0x004fc400078e0014 */
[----:B------:R-:W-:Y:S01]  /*2c240*/  IMAD.MOV.U32 R177, RZ, RZ, R21 ;  /* 0x000000ffffb17224 */ /* 0x000fe200078e0015 */
[----:B------:R-:W2:Y:S01]  /*2c250*/  LDL.LU R20, [R1+0x1d30] ;  /* 0x001d300001147983 */ /* 0x000ea20000300800 */
[----:B---3--:R-:W-:Y:S01]  /*2c260*/  IMAD.MOV.U32 R178, RZ, RZ, R9 ;  /* 0x000000ffffb27224 */ /* 0x008fe200078e0009 */
[----:B------:R-:W-:Y:S02]  /*2c270*/  MOV R179, R8 ;  /* 0x0000000800b37202 */ /* 0x000fe40000000f00 */
[----:B------:R-:W3:Y:S04]  /*2c280*/  LDL.LU R21, [R1+0x1d2c] ;  /* 0x001d2c0001157983 */ /* 0x000ee80000300800 */
[----:B------:R-:W2:Y:S04]  /*2c290*/  LDL.LU R9, [R1+0x1d28] ;  /* 0x001d280001097983 */ /* 0x000ea80000300800 */
[----:B------:R-:W2:Y:S01]  /*2c2a0*/  LDL.LU R8, [R1+0x1d24] ;  /* 0x001d240001087983 */ /* 0x000ea20000300800 */
        /* <DEDUP_REMOVED lines=28> */
[C---:B------:R-:W-:Y:S08]  /*2c470*/  HMMA.1688.F32.TF32 R68, R40.reuse, R138, R96 ;  /* 0x0000008a2844723c */ /* 0x040ff00000081060 */
[----:B-1----:R-:W-:Y:S01]  /*2c480*/  HMMA.1688.F32.TF32 R44, R40, R142, R164 ;  /* 0x0000008e282c723c */ /* 0x002fe200000810a4 */
[----:B------:R-:W-:-:S02]  /*2c490*/  IMAD.MOV.U32 R180, RZ, RZ, R128 ;  /* 0x000000ffffb47224 */ /* 0x000fc400078e0080 */
[----:B------:R-:W-:Y:S01]  /*2c4a0*/  IMAD.MOV.U32 R181, RZ, RZ, R129 ;  /* 0x000000ffffb57224 */ /* 0x000fe200078e0081 */
[----:B------:R-:W4:Y:S01]  /*2c4b0*/  LDL.LU R128, [R1+0x1d10] ;  /* 0x001d100001807983 */ /* 0x000f220000300800 */
[----:B------:R-:W-:Y:S02]  /*2c4c0*/  IMAD.MOV.U32 R182, RZ, RZ, R33 ;  /* 0x000000ffffb67224 */ /* 0x000fe400078e0021 */
[----:B------:R-:W-:Y:S01]  /*2c4d0*/  IMAD.MOV.U32 R183, RZ, RZ, R29 ;  /* 0x000000ffffb77224 */ /* 0x000fe200078e001d */
[----:B------:R-:W4:Y:S01]  /*2c4e0*/  LDL.LU R129, [R1+0x1d0c] ;  /* 0x001d0c0001817983 */ /* 0x000f220000300800 */
[C---:B------:R-:W-:Y:S03]  /*2c4f0*/  HMMA.1688.F32.TF32 R72, R40.reuse, R146, R124 ;  /* 0x000000922848723c */ /* 0x040fe6000008107c */
[----:B------:R-:W4:Y:S04]  /*2c500*/  LDL.LU R33, [R1+0x1d08] ;  /* 0x001d080001217983 */ /* 0x000f280000300800 */
[----:B------:R-:W4:Y:S04]  /*2c510*/  LDL.LU R29, [R1+0x1d04] ;  /* 0x001d0400011d7983 */ /* 0x000f280000300800 */
[----:B------:R-:W-:Y:S04]  /*2c520*/  STL.64 [R1+0x3c0], R68 ;  /* 0x0003c04401007387 */ /* 0x000fe80000100a00 */
[----:B------:R1:W-:Y:S04]  /*2c530*/  STL.64 [R1+0x3c8], R70 ;  /* 0x0003c84601007387 */ /* 0x0003e80000100a00 */
[----:B------:R-:W-:Y:S04]  /*2c540*/  STL.64 [R1+0x4e0], R44 ;  /* 0x0004e02c01007387 */ /* 0x000fe80000100a00 */
[----:B------:R2:W-:Y:S01]  /*2c550*/  STL.64 [R1+0x4e8], R46 ;  /* 0x0004e82e01007387 */ /* 0x0005e20000100a00 */
[----:B-1----:R-:W-:Y:S08]  /*2c560*/  HMMA.1688.F32.TF32 R68, R40, R150, R176 ;  /* 0x000000962844723c */ /* 0x002ff000000810b0 */
[C---:B------:R-:W-:Y:S08]  /*2c570*/  HMMA.1688.F32.TF32 R48, R36.reuse, R146, R48 ;  /* 0x000000922430723c */ /* 0x040ff00000081030 */
[C---:B------:R-:W-:Y:S08]  /*2c580*/  HMMA.1688.F32.TF32 R56, R36.reuse, R26, R56 ;  /* 0x0000001a2438723c */ /* 0x040ff00000081038 */
[----:B------:R-:W-:Y:S01]  /*2c590*/  HMMA.1688.F32.TF32 R52, R36, R22, R52 ;  /* 0x000000162434723c */ /* 0x000fe20000081034 */
[----:B------:R-:W-:Y:S01]  /*2c5a0*/  IMAD.MOV.U32 R92, RZ, RZ, R101 ;  /* 0x000000ffff5c7224 */ /* 0x000fe200078e0065 */
[----:B------:R-:W-:Y:S01]  /*2c5b0*/  MOV R93, R252 ;  /* 0x000000fc005d7202 */ /* 0x000fe20000000f00 */
[----:B------:R-:W-:-:S02]  /*2c5c0*/  IMAD.MOV.U32 R94, RZ, RZ, R24 ;  /* 0x000000ffff5e7224 */ /* 0x000fc400078e0018 */
[----:B------:R-:W-:Y:S02]  /*2c5d0*/  IMAD.MOV.U32 R95, RZ, RZ, R25 ;  /* 0x000000ffff5f7224 */ /* 0x000fe400078e0019 */
[----:B------:R-:W-:Y:S01]  /*2c5e0*/  IMAD.MOV.U32 R228, RZ, RZ, R28 ;  /* 0x000000ffffe47224 */ /* 0x000fe200078e001c */
[C---:B--2---:R-:W-:Y:S01]  /*2c5f0*/  HMMA.1688.F32.TF32 R44, R40.reuse, R154, R160 ;  /* 0x0000009a282c723c */ /* 0x044fe200000810a0 */
[----:B------:R-:W-:Y:S01]  /*2c600*/  STL.64 [R1+0x9b0], R72 ;  /* 0x0009b04801007387 */ /* 0x000fe20000100a00 */
[----:B------:R-:W-:Y:S02]  /*2c610*/  IMAD.MOV.U32 R229, RZ, RZ, R100 ;  /* 0x000000ffffe57224 */ /* 0x000fe400078e0064 */
[----:B------:R-:W-:Y:S02]  /*2c620*/  IMAD.MOV.U32 R230, RZ, RZ, R6 ;  /* 0x000000ffffe67224 */ /* 0x000fe400078e0006 */
[----:B------:R-:W-:Y:S01]  /*2c630*/  IMAD.MOV.U32 R231, RZ, RZ, R7 ;  /* 0x000000ffffe77224 */ /* 0x000fe200078e0007 */
[----:B------:R-:W-:Y:S01]  /*2c640*/  MOV R123, R20 ;  /* 0x00000014007b7202 */ /* 0x000fe20000000f00 */
[----:B------:R-:W-:Y:S01]  /*2c650*/  HMMA.1688.F32.TF32 R40, R40, R158, R192 ;  /* 0x0000009e2828723c */ /* 0x000fe200000810c0 */
[----:B------:R-:W-:Y:S04]  /*2c660*/  STL.64 [R1+0x9b8], R74 ;  /* 0x0009b84a01007387 */ /* 0x000fe80000100a00 */
[----:B------:R-:W-:Y:S04]  /*2c670*/  STL.64 [R1+0x9a0], R68 ;  /* 0x0009a04401007387 */ /* 0x000fe80000100a00 */
[----:B------:R-:W-:Y:S01]  /*2c680*/  STL.64 [R1+0x9a8], R70 ;  /* 0x0009a84601007387 */ /* 0x000fe20000100a00 */
[----:B------:R-:W-:-:S02]  /*2c690*/  IMAD.MOV.U32 R120, RZ, RZ, R8 ;  /* 0x000000ffff787224 */ /* 0x000fc400078e0008 */
[----:B------:R-:W-:Y:S01]  /*2c6a0*/  IMAD.MOV.U32 R121, RZ, RZ, R9 ;  /* 0x000000ffff797224 */ /* 0x000fe200078e0009 */
[----:B------:R-:W-:Y:S04]  /*2c6b0*/  LDS R164, [R2+0xc700] ;  /* 0x00c7000002a47984 */ /* 0x000fe80000000800 */
[----:B------:R-:W-:Y:S04]  /*2c6c0*/  STL.64 [R1+0x990], R44 ;  /* 0x0009902c01007387 */ /* 0x000fe80000100a00 */
[----:B------:R-:W-:Y:S04]  /*2c6d0*/  STL.64 [R1+0x998], R46 ;  /* 0x0009982e01007387 */ /* 0x000fe80000100a00 */
[----:B------:R-:W-:Y:S04]  /*2c6e0*/  STL.64 [R1+0x8e0], R40 ;  /* 0x0008e02801007387 */ /* 0x000fe80000100a00 */
[----:B------:R1:W-:Y:S01]  /*2c6f0*/  STL.64 [R1+0x8e8], R42 ;  /* 0x0008e82a01007387 */ /* 0x0003e20000100a00 */
[----:B---3--:R-:W-:-:S03]  /*2c700*/  IMAD.MOV.U32 R122, RZ, RZ, R21 ;  /* 0x000000ffff7a7224 */ /* 0x008fc600078e0015 */
[----:B------:R-:W-:Y:S04]  /*2c710*/  LDS R166, [R2+0xe700] ;  /* 0x00e7000002a67984 */ /* 0x000fe80000000800 */
[----:B------:R-:W-:Y:S01]  /*2c720*/  LDS R165, [R0+0xc700] ;  /* 0x00c7000000a57984 */ /* 0x000fe20000000800 */
[C---:B-1----:R-:W-:Y:S03]  /*2c730*/  HMMA.1688.F32.TF32 R40, R36.reuse, R18, R236 ;  /* 0x000000122428723c */ /* 0x042fe600000810ec */
[----:B------:R-:W1:Y:S01]  /*2c740*/  LDS R167, [R0+0xe700] ;  /* 0x00e7000000a77984 */ /* 0x000e620000000800 */
[----:B------:R-:W-:Y:S02]  /*2c750*/  IMAD.MOV.U32 R232, RZ, RZ, R32 ;  /* 0x000000ffffe87224 */ /* 0x000fe400078e0020 */
[----:B------:R-:W-:Y:S01]  /*2c760*/  IMAD.MOV.U32 R233, RZ, RZ, R13 ;  /* 0x000000ffffe97224 */ /* 0x000fe200078e000d */
[----:B------:R-:W-:Y:S01]  /*2c770*/  LDS R163, [R0+0xe780] ;  /* 0x00e7800000a37984 */ /* 0x000fe20000000800 */
[----:B------:R-:W-:Y:S01]  /*2c780*/  HMMA.1688.F32.TF32 R44, R36, R10, R240 ;  /* 0x0000000a242c723c */ /* 0x000fe200000810f0 */
[----:B------:R-:W-:-:S02]  /*2c790*/  IMAD.MOV.U32 R234, RZ, RZ, R12 ;  /* 0x000000ffffea7224 */ /* 0x000fc400078e000c */
[----:B------:R-:W-:Y:S01]  /*2c7a0*/  LDS R161, [R0+0xc780] ;  /* 0x00c7800000a17984 */ /* 0x000fe20000000800 */
[----:B------:R-:W-:Y:S02]  /*2c7b0*/  IMAD.MOV.U32 R235, RZ, RZ, R5 ;  /* 0x000000ffffeb7224 */ /* 0x000fe400078e0005 */
[----:B------:R-:W-:Y:S01]  /*2c7c0*/  IMAD.MOV.U32 R206, RZ, RZ, c[0x0][0x188] ;  /* 0x00006200ffce7624 */ /* 0x000fe200078e00ff */
[----:B------:R-:W-:Y:S01]  /*2c7d0*/  LDS R162, [R2+0xe780] ;  /* 0x00e7800002a27984 */ /* 0x000fe20000000800 */
[C---:B------:R-:W-:Y:S03]  /*2c7e0*/  HMMA.1688.F32.TF32 R68, R36.reuse, R134, R168 ;  /* 0x000000862444723c */ /* 0x040fe600000810a8 */
[----:B------:R-:W2:Y:S05]  /*2c7f0*/  LDS R160, [R2+0xc780] ;  /* 0x00c7800002a07984 */ /* 0x000eaa0000000800 */
[C---:B----4-:R-:W-:Y:S11]  /*2c800*/  HMMA.1688.F32.TF32 R108, R36.reuse, R102, R108 ;  /* 0x00000066246c723c */ /* 0x050ff6000008106c */
[----:B------:R-:W-:Y:S11]  /*2c810*/  @!UPT UIADD3 URZ, URZ, URZ, URZ ;  /* 0x0000003f3f3ff290 */ /* 0x000ff6000fffe03f */
[----:B------:R-:W-:Y:S01]  /*2c820*/  @!UPT UIADD3 URZ, URZ, URZ, URZ ;  /* 0x0000003f3f3ff290 */ /* 0x000fe2000fffe03f */
[----:B------:R-:W-:Y:S04]  /*2c830*/  STL [R1+0x1c78], R110 ;  /* 0x001c786e01007387 */ /* 0x000fe80000100800 */
[----:B------:R-:W-:Y:S04]  /*2c840*/  STL [R1+0x1c74], R111 ;  /* 0x001c746f01007387 */ /* 0x000fe80000100800 */
[----:B------:R-:W-:Y:S04]  /*2c850*/  STL.64 [R1], R40 ;  /* 0x0000002801007387 */ /* 0x000fe80000100a00 */
[----:B------:R3:W-:Y:S02]  /*2c860*/  STL.64 [R1+0x8], R42 ;  /* 0x0000082a01007387 */ /* 0x0007e40000100a00 */
[C---:B---3--:R-:W-:Y:S02]  /*2c870*/  HMMA.1688.F32.TF32 R40, R36.reuse, R130, R172 ;  /* 0x000000822428723c */ /* 0x048fe400000810ac */
[----:B------:R-:W-:Y:S04]  /*2c880*/  STL.64 [R1+0xc0], R44 ;  /* 0x0000c02c01007387 */ /* 0x000fe80000100a00 */
[----:B------:R3:W-:Y:S02]  /*2c890*/  STL.64 [R1+0xc8], R46 ;  /* 0x0000c82e01007387 */ /* 0x0007e40000100a00 */
[C---:B---3--:R-:W-:Y:S11]  /*2c8a0*/  HMMA.1688.F32.TF32 R44, R36.reuse, R138, R244 ;  /* 0x0000008a242c723c */ /* 0x048ff600000810f4 */
[----:B------:R-:W-:Y:S04]  /*2c8b0*/  @!UPT UIADD3 URZ, URZ, URZ, URZ ;  /* 0x0000003f3f3ff290 */ /* 0x000fe8000fffe03f */
[----:B------:R-:W-:Y:S04]  /*2c8c0*/  STL.64 [R1+0x1e0], R40 ;  /* 0x0001e02801007387 */ /* 0x000fe80000100a00 */
[----:B------:R3:W-:Y:S02]  /*2c8d0*/  STL.64 [R1+0x1e8], R42 ;  /* 0x0001e82a01007387 */ /* 0x0007e40000100a00 */
[C---:B---3--:R-:W-:Y:S02]  /*2c8e0*/  HMMA.1688.F32.TF32 R40, R36.reuse, R142, R104 ;  /* 0x0000008e2428723c */ /* 0x048fe40000081068 */
[----:B------:R-:W-:Y:S04]  /*2c8f0*/  STL.64 [R1+0x2d0], R68 ;  /* 0x0002d04401007387 */ /* 0x000fe80000100a00 */
[----:B------:R-:W-:Y:S04]  /*2c900*/  STL.64 [R1+0x2d8], R70 ;  /* 0x0002d84601007387 */ /* 0x000fe80000100a00 */
[----:B------:R-:W-:Y:S04]  /*2c910*/  STL.64 [R1+0x3b0], R44 ;  /* 0x0003b02c01007387 */ /* 0x000fe80000100a00 */
[----:B------:R3:W-:Y:S01]  /*2c920*/  STL.64 [R1+0x3b8], R46 ;  /* 0x0003b82e01007387 */ /* 0x0007e20000100a00 */
[C---:B------:R-:W-:Y:S08]  /*2c930*/  HMMA.1688.F32.TF32 R64, R36.reuse, R34, R64 ;  /* 0x000000222440723c */ /* 0x040ff00000081040 */
[----:B------:R-:W-:Y:S01]  /*2c940*/  STL.64 [R1+0x4d0], R40 ;  /* 0x0004d02801007387 */ /* 0x000fe20000100a00 */
[C---:B---3--:R-:W-:Y:S03]  /*2c950*/  HMMA.1688.F32.TF32 R44, R36.reuse, R150, R184 ;  /* 0x00000096242c723c */ /* 0x048fe600000810b8 */
[----:B------:R3:W-:Y:S05]  /*2c960*/  STL.64 [R1+0x4d8], R42 ;  /* 0x0004d82a01007387 */ /* 0x0007ea0000100a00 */
[C---:B------:R-:W-:Y:S08]  /*2c970*/  HMMA.1688.F32.TF32 R60, R36.reuse, R30, R60 ;  /* 0x0000001e243c723c */ /* 0x040ff0000008103c */
[C---:B---3--:R-:W-:Y:S08]  /*2c980*/  HMMA.1688.F32.TF32 R40, R36.reuse, R154, R180 ;  /* 0x0000009a2428723c */ /* 0x048ff000000810b4 */
[C---:B------:R-:W-:Y:S08]  /*2c990*/  HMMA.1688.F32.TF32 R248, R36.reuse, R14, R248 ;  /* 0x0000000e24f8723c */ /* 0x040ff000000810f8 */
[----:B------:R-:W-:Y:S01]  /*2c9a0*/  HMMA.1688.F32.TF32 R36, R36, R158, R196 ;  /* 0x0000009e2424723c */ /* 0x000fe200000810c4 */
[----:B------:R3:W-:Y:S04]  /*2c9b0*/  STL.64 [R1+0x930], R48 ;  /* 0x0009303001007387 */ /* 0x0007e80000100a00 */
[----:B------:R4:W-:Y:S04]  /*2c9c0*/  STL.64 [R1+0x938], R50 ;  /* 0x0009383201007387 */ /* 0x0009e80000100a00 */
[----:B------:R1:W-:Y:S04]  /*2c9d0*/  STL.64 [R1+0x920], R44 ;  /* 0x0009202c01007387 */ /* 0x0003e80000100a00 */
[----:B------:R1:W-:Y:S04]  /*2c9e0*/  STL.64 [R1+0x928], R46 ;  /* 0x0009282e01007387 */ /* 0x0003e80000100a00 */
[----:B------:R-:W2:Y:S04]  /*2c9f0*/  LDL.LU R184, [R1+0x1210] ;  /* 0x0012100001b87983 */ /* 0x000ea80000300800 */
[----:B------:R-:W-:Y:S04]  /*2ca00*/  STL.64 [R1+0x910], R40 ;  /* 0x0009102801007387 */ /* 0x000fe80000100a00 */
[----:B------:R-:W-:Y:S04]  /*2ca10*/  STL.64 [R1+0x918], R42 ;  /* 0x0009182a01007387 */ /* 0x000fe80000100a00 */
        /* <DEDUP_REMOVED lines=35> */
[----:B------:R-:W-:-:S02]  /*2cc50*/  IMAD.MOV.U32 R86, RZ, RZ, R29 ;  /* 0x000000ffff567224 */ /* 0x000fc400078e001d */
[----:B------:R-:W-:Y:S02]  /*2cc60*/  IMAD.MOV.U32 R87, RZ, RZ, R33 ;  /* 0x000000ffff577224 */ /* 0x000fe400078e0021 */
[----:B------:R-:W-:Y:S01]  /*2cc70*/  IMAD.MOV.U32 R91, RZ, RZ, R133 ;  /* 0x000000ffff5b7224 */ /* 0x000fe200078e0085 */
[----:B-1----:R-:W-:Y:S01]  /*2cc80*/  HMMA.1688.F32.TF32 R76, R164, R142, R120 ;  /* 0x0000008ea44c723c */ /* 0x002fe20000081078 */
[----:B------:R-:W-:Y:S02]  /*2cc90*/  IMAD.MOV.U32 R13, RZ, RZ, 0x1f ;  /* 0x0000001fff0d7424 */ /* 0x000fe400078e00ff */
[----:B------:R-:W-:Y:S01]  /*2cca0*/  IMAD.SHL.U32 R206, R206, 0x20, RZ ;  /* 0x00000020cece7824 */ /* 0x000fe200078e00ff */
[----:B------:R-:W1:Y:S01]  /*2ccb0*/  S2R R149, SR_TID.X ;  /* 0x0000000000957919 */ /* 0x000e620000002100 */
[----:B------:R-:W-:-:S03]  /*2ccc0*/  IMAD.MOV.U32 R2, RZ, RZ, c[0x0][0x180] ;  /* 0x00006000ff027624 */ /* 0x000fc600078e00ff */
[----:B------:R-:W-:Y:S01]  /*2ccd0*/  BAR.SYNC.DEFER_BLOCKING 0x0 ;  /* 0x0000000000007b1d */ /* 0x000fe20000010000 */
[----:B--2---:R-:W-:Y:S02]  /*2cce0*/  IMAD.MOV.U32 R227, RZ, RZ, R24 ;  /* 0x000000ffffe37224 */ /* 0x004fe400078e0018 */
[----:B---3--:R-:W-:Y:S02]  /*2ccf0*/  IMAD.MOV.U32 R226, RZ, RZ, R25 ;  /* 0x000000ffffe27224 */ /* 0x008fe400078e0019 */
[----:B----4-:R-:W-:Y:S02]  /*2cd00*/  IMAD.MOV.U32 R225, RZ, RZ, R28 ;  /* 0x000000ffffe17224 */ /* 0x010fe400078e001c */
[----:B------:R-:W-:Y:S02]  /*2cd10*/  IMAD.MOV.U32 R224, RZ, RZ, R100 ;  /* 0x000000ffffe07224 */ /* 0x000fe400078e0064 */
[----:B------:R-:W2:Y:S04]  /*2cd20*/  LDL.LU R100, [R1+0x1cc4] ;  /* 0x001cc40001647983 */ /* 0x000ea80000300800 */
[----:B------:R-:W3:Y:S04]  /*2cd30*/  LDL.LU R28, [R1+0x1cc0] ;  /* 0x001cc000011c7983 */ /* 0x000ee80000300800 */
[----:B------:R-:W4:Y:S04]  /*2cd40*/  LDL.LU R25, [R1+0x1cbc] ;  /* 0x001cbc0001197983 */ /* 0x000f280000300800 */
[----:B------:R-:W2:Y:S01]  /*2cd50*/  LDL.LU R24, [R1+0x1cb8] ;  /* 0x001cb80001187983 */ /* 0x000ea20000300800 */
[----:B------:R-:W-:-:S02]  /*2cd60*/  IMAD.MOV.U32 R223, RZ, RZ, R21 ;  /* 0x000000ffffdf7224 */ /* 0x000fc400078e0015 */
[----:B------:R-:W-:Y:S01]  /*2cd70*/  IMAD.MOV.U32 R222, RZ, RZ, R20 ;  /* 0x000000ffffde7224 */ /* 0x000fe200078e0014 */
[----:B------:R-:W-:Y:S01]  /*2cd80*/  MOV R221, R17 ;  /* 0x0000001100dd7202 */ /* 0x000fe20000000f00 */
[----:B------:R-:W-:Y:S02]  /*2cd90*/  IMAD.MOV.U32 R220, RZ, RZ, R16 ;  /* 0x000000ffffdc7224 */ /* 0x000fe400078e0010 */
[----:B------:R-:W3:Y:S04]  /*2cda0*/  LDL.LU R16, [R1+0x1cb4] ;  /* 0x001cb40001107983 */ /* 0x000ee80000300800 */
[----:B------:R-:W3:Y:S04]  /*2cdb0*/  LDL.LU R17, [R1+0x1cb0] ;  /* 0x001cb00001117983 */ /* 0x000ee80000300800 */
[----:B------:R-:W3:Y:S04]  /*2cdc0*/  LDL.LU R20, [R1+0x1cac] ;  /* 0x001cac0001147983 */ /* 0x000ee80000300800 */
[----:B------:R-:W3:Y:S04]  /*2cdd0*/  LDL.LU R21, [R1+0x1ca8] ;  /* 0x001ca80001157983 */ /* 0x000ee80000300800 */
[----:B------:R-:W3:Y:S01]  /*2cde0*/  LDL.LU R244, [R1+0x1220] ;  /* 0x0012200001f47983 */ /* 0x000ee20000300800 */
[----:B--2---:R-:W-:-:S03]  /*2cdf0*/  IMAD.MOV.U32 R245, RZ, RZ, R24 ;  /* 0x000000fffff57224 */ /* 0x004fc600078e0018 */
[----:B------:R-:W2:Y:S04]  /*2ce00*/  LDL.LU R24, [R1+0x1ca4] ;  /* 0x001ca40001187983 */ /* 0x000ea80000300800 */
[----:B------:R-:W2:Y:S04]  /*2ce10*/  LDL.LU R246, [R1+0x1228] ;  /* 0x0012280001f67983 */ /* 0x000ea80000300800 */
[----:B------:R-:W2:Y:S04]  /*2ce20*/  LDL.LU R247, [R1+0x122c] ;  /* 0x00122c0001f77983 */ /* 0x000ea80000300800 */
[----:B------:R-:W2:Y:S04]  /*2ce30*/  LDL.LU R116, [R1+0x12e0] ;  /* 0x0012e00001747983 */ /* 0x000ea80000300800 */
[----:B------:R-:W2:Y:S04]  /*2ce40*/  LDL.LU R117, [R1+0x12e4] ;  /* 0x0012e40001757983 */ /* 0x000ea80000300800 */
[----:B------:R-:W2:Y:S01]  /*2ce50*/  LDL.LU R118, [R1+0x12e8] ;  /* 0x0012e80001767983 */ /* 0x000ea20000300800 */
[----:B----4-:R-:W-:-:S02]  /*2ce60*/  IMAD.MOV.U32 R236, RZ, RZ, R25 ;  /* 0x000000ffffec7224 */ /* 0x010fc400078e0019 */
[----:B---3--:R-:W-:Y:S02]  /*2ce70*/  IMAD.MOV.U32 R237, RZ, RZ, R28 ;  /* 0x000000ffffed7224 */ /* 0x008fe400078e001c */
[----:B------:R-:W-:Y:S02]  /*2ce80*/  IMAD.MOV.U32 R238, RZ, RZ, R100 ;  /* 0x000000ffffee7224 */ /* 0x000fe400078e0064 */
[----:B------:R-:W-:Y:S02]  /*2ce90*/  IMAD.MOV.U32 R239, RZ, RZ, R3 ;  /* 0x000000ffffef7224 */ /* 0x000fe400078e0003 */
[----:B------:R-:W-:Y:S02]  /*2cea0*/  IMAD.MOV.U32 R84, RZ, RZ, R252 ;  /* 0x000000ffff547224 */ /* 0x000fe400078e00fc */
[----:B--2---:R-:W-:Y:S02]  /*2ceb0*/  IMAD.MOV.U32 R119, RZ, RZ, R24 ;  /* 0x000000ffff777224 */ /* 0x004fe400078e0018 */
        /* <DEDUP_REMOVED lines=21> */
[----:B------:R-:W3:Y:S01]  /*2d010*/  LDL.LU R252, [R1+0x1c8c] ;  /* 0x001c8c0001fc7983 */ /* 0x000ee20000300800 */
[C---:B------:R-:W-:Y:S08]  /*2d020*/  HMMA.1688.F32.TF32 R72, R164.reuse, R10, R220 ;  /* 0x0000000aa448723c */ /* 0x040ff000000810dc */
[----:B------:R-:W-:Y:S01]  /*2d030*/  HMMA.1688.F32.TF32 R68, R164, R130, R224 ;  /* 0x00000082a444723c */ /* 0x000fe200000810e0 */
[----:B------:R-:W-:-:S02]  /*2d040*/  MOV R85, R101 ;  /* 0x0000006500557202 */ /* 0x000fc40000000f00 */
[----:B------:R-:W4:Y:S04]  /*2d050*/  LDL.LU R101, [R1+0x1c88] ;  /* 0x001c880001657983 */ /* 0x000f280000300800 */
[----:B------:R-:W4:Y:S01]  /*2d060*/  LDL.LU R29, [R1+0x1c84] ;  /* 0x001c8400011d7983 */ /* 0x000f220000300800 */
[----:B------:R-:W-:Y:S02]  /*2d070*/  IMAD.MOV.U32 R183, RZ, RZ, R6 ;  /* 0x000000ffffb77224 */ /* 0x000fe400078e0006 */
[----:B------:R-:W-:Y:S02]  /*2d080*/  IMAD.MOV.U32 R182, RZ, RZ, R7 ;  /* 0x000000ffffb67224 */ /* 0x000fe400078e0007 */
[----:B--2---:R-:W-:Y:S02]  /*2d090*/  IMAD.MOV.U32 R96, RZ, RZ, R3 ;  /* 0x000000ffff607224 */ /* 0x004fe400078e0003 */
[----:B------:R-:W2:Y:S01]  /*2d0a0*/  LDL.LU R3, [R1+0x1c80] ;  /* 0x001c800001037983 */ /* 0x000ea20000300800 */
[----:B---3--:R-:W-:-:S03]  /*2d0b0*/  IMAD.MOV.U32 R97, RZ, RZ, R252 ;  /* 0x000000ffff617224 */ /* 0x008fc600078e00fc */
[----:B------:R-:W3:Y:S04]  /*2d0c0*/  LDL.LU R252, [R1+0x16dc] ;  /* 0x0016dc0001fc7983 */ /* 0x000ee80000300800 */
[----:B------:R-:W-:Y:S04]  /*2d0d0*/  STL.64 [R1+0xb0], R72 ;  /* 0x0000b04801007387 */ /* 0x000fe80000100a00 */
[----:B------:R1:W-:Y:S04]  /*2d0e0*/  STL.64 [R1+0xb8], R74 ;  /* 0x0000b84a01007387 */ /* 0x0003e80000100a00 */
[----:B------:R-:W-:Y:S04]  /*2d0f0*/  STL.64 [R1+0x160], R68 ;  /* 0x0001604401007387 */ /* 0x000fe80000100a00 */
[----:B------:R4:W-:Y:S01]  /*2d100*/  STL.64 [R1+0x168], R70 ;  /* 0x0001684601007387 */ /* 0x0009e20000100a00 */
[C---:B-1----:R-:W-:Y:S08]  /*2d110*/  HMMA.1688.F32.TF32 R72, R164.reuse, R134, R84 ;  /* 0x00000086a448723c */ /* 0x042ff00000081054 */
[C---:B----4-:R-:W-:Y:S11]  /*2d120*/  HMMA.1688.F32.TF32 R68, R164.reuse, R138, R88 ;  /* 0x0000008aa444723c */ /* 0x050ff60000081058 */
[----:B------:R-:W-:Y:S04]  /*2d130*/  @!UPT UIADD3 URZ, URZ, URZ, URZ ;  /* 0x0000003f3f3ff290 */ /* 0x000fe8000fffe03f */
[----:B------:R-:W-:Y:S04]  /*2d140*/  STL.64 [R1+0x220], R72 ;  /* 0x0002204801007387 */ /* 0x000fe80000100a00 */
[----:B------:R1:W-:Y:S04]  /*2d150*/  STL.64 [R1+0x228], R74 ;  /* 0x0002284a01007387 */ /* 0x0003e80000100a00 */
[----:B------:R-:W-:Y:S04]  /*2d160*/  STL.64 [R1+0x3a0], R68 ;  /* 0x0003a04401007387 */ /* 0x000fe80000100a00 */
[----:B------:R4:W-:Y:S01]  /*2d170*/  STL.64 [R1+0x3a8], R70 ;  /* 0x0003a84601007387 */ /* 0x0009e20000100a00 */
[C---:B-1----:R-:W-:Y:S08]  /*2d180*/  HMMA.1688.F32.TF32 R72, R164.reuse, R146, R228 ;  /* 0x00000092a448723c */ /* 0x042ff000000810e4 */
[C---:B----4-:R-:W-:Y:S01]  /*2d190*/  HMMA.1688.F32.TF32 R68, R164.reuse, R150, R232 ;  /* 0x00000096a444723c */ /* 0x050fe200000810e8 */
[----:B------:R-:W-:Y:S04]  /*2d1a0*/  STL.64 [R1+0x4c0], R76 ;  /* 0x0004c04c01007387 */ /* 0x000fe80000100a00 */
[----:B------:R-:W-:Y:S04]  /*2d1b0*/  STL.64 [R1+0x4c8], R78 ;  /* 0x0004c84e01007387 */ /* 0x000fe80000100a00 */
[----:B------:R-:W4:Y:S06]  /*2d1c0*/  LDL.LU R0, [R1+0x14d4] ;  /* 0x0014d40001007983 */ /* 0x000f2c0000300800 */
[----:B------:R-:W-:Y:S04]  /*2d1d0*/  STL.64 [R1+0x900], R72 ;  /* 0x0009004801007387 */ /* 0x000fe80000100a00 */
[----:B------:R1:W-:Y:S04]  /*2d1e0*/  STL.64 [R1+0x908], R74 ;  /* 0x0009084a01007387 */ /* 0x0003e80000100a00 */
[----:B------:R-:W-:Y:S04]  /*2d1f0*/  STL.64 [R1+0x940], R68 ;  /* 0x0009404401007387 */ /* 0x000fe80000100a00 */
[----:B------:R1:W-:Y:S02]  /*2d200*/  STL.64 [R1+0x948], R70 ;  /* 0x0009484601007387 */ /* 0x0003e40000100a00 */
[C---:B-1----:R-:W-:Y:S02]  /*2d210*/  HMMA.1688.F32.TF32 R72, R164.reuse, R154, R92 ;  /* 0x0000009aa448723c */ /* 0x042fe4000008105c */
[----:B------:R-:W2:Y:S06]  /*2d220*/  LDL.LU R6, [R1+0x16e4] ;  /* 0x0016e40001067983 */ /* 0x000eac0000300800 */
[----:B------:R-:W-:Y:S11]  /*2d230*/  HMMA.1688.F32.TF32 R68, R164, R158, R200 ;  /* 0x0000009ea444723c */ /* 0x000ff600000810c8 */
[----:B------:R-:W-:Y:S04]  /*2d240*/  @!UPT UIADD3 URZ, URZ, URZ, URZ ;  /* 0x0000003f3f3ff290 */ /* 0x000fe8000fffe03f */
[----:B------:R-:W-:Y:S04]  /*2d250*/  STL.64 [R1+0x970], R72 ;  /* 0x0009704801007387 */ /* 0x000fe80000100a00 */
[----:B------:R1:W-:Y:S04]  /*2d260*/  STL.64 [R1+0x978], R74 ;  /* 0x0009784a01007387 */ /* 0x0003e80000100a00 */
[----:B------:R1:W-:Y:S04]  /*2d270*/  STL.64 [R1+0x960], R68 ;  /* 0x0009604401007387 */ /* 0x0003e80000100a00 */
[----:B------:R1:W-:Y:S04]  /*2d280*/  STL.64 [R1+0x968], R70 ;  /* 0x0009684601007387 */ /* 0x0003e80000100a00 */
        /* <DEDUP_REMOVED lines=8> */
[----:B------:R-:W2:Y:S01]  /*2d310*/  LDL.LU R70, [R1+0x1764] ;  /* 0x0017640001467983 */ /* 0x000ea20000300800 */
[----:B------:R-:W-:Y:S01]  /*2d320*/  IADD3 R133, R13, c[0x0][0x180], RZ ;  /* 0x000060000d857a10 */ /* 0x000fe20007ffe0ff */
[----:B------:R-:W-:-:S03]  /*2d330*/  IMAD.SHL.U32 R206, R206, 0x4, RZ ;  /* 0x00000004cece7824 */ /* 0x000fc600078e00ff */
[----:B------:R-:W-:Y:S02]  /*2d340*/  SHF.R.S32.HI R5, RZ, 0x1f, R133 ;  /* 0x0000001fff057819 */ /* 0x000fe40000011485 */
[----:B------:R-:W-:Y:S02]  /*2d350*/  IADD3 R2, R2, -0x40, RZ ;  /* 0xffffffc002027810 */ /* 0x000fe40007ffe0ff */
[----:B------:R-:W-:-:S04]  /*2d360*/  LEA.HI R5, R5, R133, RZ, 0x5 ;  /* 0x0000008505057211 */ /* 0x000fc800078f28ff */
[----:B------:R-:W-:-:S04]  /*2d370*/  SHF.R.S32.HI R5, RZ, 0x5, R5 ;  /* 0x00000005ff057819 */ /* 0x000fc80000011405 */
[----:B------:R-:W-:Y:S02]  /*2d380*/  IADD3 R5, R5, -0x2, RZ ;  /* 0xfffffffe05057810 */ /* 0x000fe40007ffe0ff */
[----:B------:R-:W-:-:S05]  /*2d390*/  LOP3.LUT R133, R149, 0x7f, RZ, 0xc0, !PT ;  /* 0x0000007f95857812 */ /* 0x000fca00078ec0ff */
[----:B------:R-:W-:Y:S02]  /*2d3a0*/  IMAD.SHL.U32 R204, R133, 0x4, RZ ;  /* 0x0000000485cc7824 */ /* 0x000fe400078e00ff */
[C---:B---3--:R-:W-:Y:S01]  /*2d3b0*/  IMAD R2, R252.reuse, -0x20, R2 ;  /* 0xffffffe0fc027824 */ /* 0x048fe200078e0202 */
[----:B------:R-:W-:-:S04]  /*2d3c0*/  ISETP.GE.AND P0, PT, R252, R5, PT ;  /* 0x00000005fc00720c */ /* 0x000fc80003f06270 */
[----:B------:R-:W-:-:S04]  /*2d3d0*/  ISETP.GT.AND P1, PT, R2, RZ, PT ;  /* 0x000000ff0200720c */ /* 0x000fc80003f24270 */
[----:B------:R-:W-:-:S04]  /*2d3e0*/  SEL R5, RZ, 0x4, !P1 ;  /* 0x00000004ff057807 */ /* 0x000fc80004800000 */
[----:B------:R-:W-:-:S04]  /*2d3f0*/  SEL R5, R5, RZ, !P0 ;  /* 0x000000ff05057207 */ /* 0x000fc80004000000 */
[----:B------:R-:W-:Y:S02]  /*2d400*/  ISETP.NE.U32.AND P1, PT, R5, RZ, PT ;  /* 0x000000ff0500720c */ /* 0x000fe40003f25070 */
[----:B----4-:R-:W-:-:S04]  /*2d410*/  IADD3 R0, R0, 0x1, RZ ;  /* 0x0000000100007810 */ /* 0x010fc80007ffe0ff */
[----:B------:R-:W-:-:S04]  /*2d420*/  ISETP.GT.AND P2, PT, R0, 0x1, PT ;  /* 0x000000010000780c */ /* 0x000fc80003f44270 */
[----:B------:R-:W-:Y:S02]  /*2d430*/  SEL R93, R0, RZ, !P2 ;  /* 0x000000ff005d7207 */ /* 0x000fe40005000000 */
[----:B--2---:R-:W-:-:S05]  /*2d440*/  IADD3 R6, P3, R6, R206, RZ ;  /* 0x000000ce06067210 */ /* 0x004fca0007f7e0ff */
[----:B------:R1:W-:Y:S04]  /*2d450*/  STL [R1+0x16e4], R6 ;  /* 0x0016e40601007387 */ /* 0x0003e80000100800 */
[----:B------:R-:W-:Y:S01]  /*2d460*/  STL [R1+0x14d4], R93 ;  /* 0x0014d45d01007387 */ /* 0x000fe20000100800 */
[----:B------:R-:W-:Y:S01]  /*2d470*/  LEA R0, R93, R204, 0x10 ;  /* 0x000000cc5d007211 */ /* 0x000fe200078e80ff */
[----:B------:R-:W-:-:S05]  /*2d480*/  IMAD.X R7, R7, 0x1, R3, P3 ;  /* 0x0000000107077824 */ /* 0x000fca00018e0603 */
[----:B------:R2:W-:Y:S04]  /*2d490*/  STL [R1+0x16e0], R7 ;  /* 0x0016e00701007387 */ /* 0x0005e80000100800 */
[----:B------:R-:W3:Y:S04]  /*2d4a0*/  LDL.LU R77, [R1+0x1768] ;  /* 0x00176800014d7983 */ /* 0x000ee80000300800 */
[----:B------:R-:W4:Y:S04]  /*2d4b0*/  LDL.LU R74, [R1+0x176c] ;  /* 0x00176c00014a7983 */ /* 0x000f280000300800 */
[----:B------:R-:W3:Y:S04]  /*2d4c0*/  LDL.LU R72, [R1+0x1770] ;  /* 0x0017700001487983 */ /* 0x000ee80000300800 */
[----:B------:R-:W3:Y:S01]  /*2d4d0*/  LDL.LU R69, [R1+0x1774] ;  /* 0x0017740001457983 */ /* 0x000ee20000300800 */
[----:B------:R-:W-:-:S02]  /*2d4e0*/  IADD3 R75, P2, R75, R206, RZ ;  /* 0x000000ce4b4b7210 */ /* 0x000fc40007f5e0ff */
[----:B------:R-:W-:Y:S01]  /*2d4f0*/  IADD3 R68, P3, R68, R206, RZ ;  /* 0x000000ce44447210 */ /* 0x000fe20007f7e0ff */
[----:B------:R-:W-:Y:S01]  /*2d500*/  @!PT LDS RZ, [RZ] ;  /* 0x00000000fffff984 */ /* 0x000fe20000000800 */
[----:B------:R-:W-:Y:S01]  /*2d510*/  @!PT LDS RZ, [RZ] ;  /* 0x00000000fffff984 */ /* 0x000fe20000000800 */
[----:B------:R-:W-:Y:S01]  /*2d520*/  @!PT LDS RZ, [RZ] ;  /* 0x00000000fffff984 */ /* 0x000fe20000000800 */
[----:B------:R1:W-:Y:S02]  /*2d530*/  LDGSTS.E [R0], [R6.64], P1 ;  /* 0x0000000006007fae */ /* 0x0003e40008921844 */
[--C-:B------:R-:W-:Y:S02]  /*2d540*/  IMAD.X R76, R76, 0x1, R3.reuse, P2 ;  /* 0x000000014c4c7824 */ /* 0x100fe400010e0603 */
[----:B------:R-:W-:Y:S01]  /*2d550*/  IMAD.X R71, R71, 0x1, R3, P3 ;  /* 0x0000000147477824 */ /* 0x000fe200018e0603 */
[----:B------:R-:W-:Y:S04]  /*2d560*/  STL [R1+0x16ec], R75 ;  /* 0x0016ec4b01007387 */ /* 0x000fe80000100800 */
[----:B------:R2:W-:Y:S01]  /*2d570*/  STL [R1+0x16e8], R76 ;  /* 0x0016e84c01007387 */ /* 0x0005e20000100800 */
[----:B-1----:R-:W-:-:S02]  /*2d580*/  IMAD.MOV.U32 R6, RZ, RZ, R75 ;  /* 0x000000ffff067224 */ /* 0x002fc400078e004b */
[----:B--2---:R-:W-:Y:S01]  /*2d590*/  IMAD.MOV.U32 R7, RZ, RZ, R76 ;  /* 0x000000ffff077224 */ /* 0x004fe200078e004c */
[----:B------:R-:W-:Y:S04]  /*2d5a0*/  STL [R1+0x16f4], R68 ;  /* 0x0016f44401007387 */ /* 0x000fe80000100800 */
[----:B------:R1:W-:Y:S04]  /*2d5b0*/  STL [R1+0x16f0], R71 ;  /* 0x0016f04701007387 */ /* 0x0003e80000100800 */
[----:B------:R-:W3:Y:S04]  /*2d5c0*/  LDL.LU R76, [R1+0x1778] ;  /* 0x00177800014c7983 */ /* 0x000ee80000300800 */
[----:B------:R1:W-:Y:S04]  /*2d5d0*/  LDGSTS.E [R0+0x200], [R6.64], P1 ;  /* 0x0020000006007fae */ /* 0x0003e80008921844 */
[----:B------:R-:W3:Y:S01]  /*2d5e0*/  LDL.LU R75, [R1+0x177c] ;  /* 0x00177c00014b7983 */ /* 0x000ee20000300800 */
[----:B------:R-:W-:Y:S01]  /*2d5f0*/  IADD3 R78, P3, R78, R206, RZ ;  /* 0x000000ce4e4e7210 */ /* 0x000fe20007f7e0ff */
[----:B-1----:R-:W-:-:S02]  /*2d600*/  IMAD.MOV.U32 R7, RZ, RZ, R71 ;  /* 0x000000ffff077224 */ /* 0x002fc400078e0047 */
[----:B------:R-:W-:Y:S01]  /*2d610*/  IMAD.MOV.U32 R6, RZ, RZ, R68 ;  /* 0x000000ffff067224 */ /* 0x000fe200078e0044 */
[----:B------:R-:W3:Y:S04]  /*2d620*/  LDL.LU R71, [R1+0x181c] ;  /* 0x00181c0001477983 */ /* 0x000ee80000300800 */
[----:B------:R-:W3:Y:S01]  /*2d630*/  LDL.LU R68, [R1+0x1820] ;  /* 0x0018200001447983 */ /* 0x000ee20000300800 */
[----:B------:R-:W-:Y:S01]  /*2d640*/  IADD3 R70, P4, R70, R206, RZ ;  /* 0x000000ce46467210 */ /* 0x000fe20007f9e0ff */
[--C-:B------:R-:W-:Y:S02]  /*2d650*/  IMAD.X R79, R79, 0x1, R3.reuse, P3 ;  /* 0x000000014f4f7824 */ /* 0x100fe400018e0603 */
[----:B------:R1:W-:Y:S02]  /*2d660*/  LDGSTS.E [R0+0x400], [R6.64], P1 ;  /* 0x0040000006007fae */ /* 0x0003e40008921844 */
[----:B------:R-:W-:-:S02]  /*2d670*/  IMAD.X R73, R73, 0x1, R3, P4 ;  /* 0x0000000149497824 */ /* 0x000fc400020e0603 */
[----:B------:R-:W-:Y:S04]  /*2d680*/  STL [R1+0x16fc], R78 ;  /* 0x0016fc4e01007387 */ /* 0x000fe80000100800 */
[----:B------:R1:W-:Y:S02]  /*2d690*/  STL [R1+0x16f8], R79 ;  /* 0x0016f84f01007387 */ /* 0x0003e40000100800 */
[----:B-1----:R-:W-:Y:S01]  /*2d6a0*/  IMAD.MOV.U32 R6, RZ, RZ, R78 ;  /* 0x000000ffff067224 */ /* 0x002fe200078e004e */
[----:B------:R-:W-:Y:S01]  /*2d6b0*/  MOV R7, R79 ;  /* 0x0000004f00077202 */ /* 0x000fe20000000f00 */
[----:B------:R-:W-:Y:S04]  /*2d6c0*/  STL [R1+0x1764], R70 ;  /* 0x0017644601007387 */ /* 0x000fe80000100800 */
[----:B------:R1:W-:Y:S04]  /*2d6d0*/  STL [R1+0x1760], R73 ;  /* 0x0017604901007387 */ /* 0x0003e80000100800 */
[----:B------:R-:W3:Y:S04]  /*2d6e0*/  LDL.LU R79, [R1+0x1824] ;  /* 0x00182400014f7983 */ /* 0x000ee80000300800 */
[----:B------:R1:W-:Y:S04]  /*2d6f0*/  LDGSTS.E [R0+0x600], [R6.64], P1 ;  /* 0x0060000006007fae */ /* 0x0003e80008921844 */
[----:B------:R-:W3:Y:S01]  /*2d700*/  LDL.LU R78, [R1+0x1828] ;  /* 0x00182800014e7983 */ /* 0x000ee20000300800 */
[----:B-1----:R-:W-:-:S02]  /*2d710*/  IMAD.MOV.U32 R7, RZ, RZ, R73 ;  /* 0x000000ffff077224 */ /* 0x002fc400078e0049 */
[----:B------:R-:W-:Y:S01]  /*2d720*/  IMAD.MOV.U32 R6, RZ, RZ, R70 ;  /* 0x000000ffff067224 */ /* 0x000fe200078e0046 */
[----:B------:R-:W3:Y:S04]  /*2d730*/  LDL.LU R73, [R1+0x182c] ;  /* 0x00182c0001497983 */ /* 0x000ee80000300800 */
[----:B------:R-:W3:Y:S01]  /*2d740*/  LDL.LU R70, [R1+0x1830] ;  /* 0x0018300001467983 */ /* 0x000ee20000300800 */
[----:B------:R-:W-:-:S04]  /*2d750*/  ISETP.GT.AND P2, PT, R2, 0x4, PT ;  /* 0x000000040200780c */ /* 0x000fc80003f44270 */
[----:B------:R-:W-:-:S04]  /*2d760*/  SEL R5, RZ, 0x4, !P2 ;  /* 0x00000004ff057807 */ /* 0x000fc80005000000 */
[----:B------:R-:W-:-:S04]  /*2d770*/  SEL R5, R5, RZ, !P0 ;  /* 0x000000ff05057207 */ /* 0x000fc80004000000 */
[----:B------:R-:W-:Y:S11]  /*2d780*/  ISETP.NE.U32.AND P2, PT, R5, RZ, PT ;  /* 0x000000ff0500720c */ /* 0x000ff60003f45070 */
[----:B------:R-:W-:Y:S02]  /*2d790*/  @!UPT UIADD3 URZ, URZ, URZ, URZ ;  /* 0x0000003f3f3ff290 */ /* 0x000fe4000fffe03f */
[----:B------:R1:W-:Y:S01]  /*2d7a0*/  LDGSTS.E [R0+0x2000], [R6.64], P2 ;  /* 0x0200000006007fae */ /* 0x0003e20009121844 */
[----:B----4-:R-:W-:-:S05]  /*2d7b0*/  IADD3 R74, P1, R74, R206, RZ ;  /* 0x000000ce4a4a7210 */ /* 0x010fca0007f3e0ff */
[----:B---3--:R-:W-:Y:S01]  /*2d7c0*/  IMAD.X R77, R77, 0x1, R3, P1 ;  /* 0x000000014d4d7824 */ /* 0x008fe200008e0603 */
[----:B------:R-:W-:Y:S01]  /*2d7d0*/  IADD3 R69, P3, R69, R206, RZ ;  /* 0x000000ce45457210 */ /* 0x000fe20007f7e0ff */
[----:B-1----:R-:W-:Y:S01]  /*2d7e0*/  IMAD.MOV.U32 R6, RZ, RZ, R74 ;  /* 0x000000ffff067224 */ /* 0x002fe200078e004a */
[----:B------:R-:W-:Y:S01]  /*2d7f0*/  STL [R1+0x176c], R74 ;  /* 0x00176c4a01007387 */ /* 0x000fe20000100800 */
[----:B------:R-:W-:Y:S02]  /*2d800*/  IMAD.MOV.U32 R7, RZ, RZ, R77 ;  /* 0x000000ffff077224 */ /* 0x000fe400078e004d */
[----:B------:R-:W-:Y:S01]  /*2d810*/  IMAD.X R72, R72, 0x1, R3, P3 ;  /* 0x0000000148487824 */ /* 0x000fe200018e0603 */
[----:B------:R1:W-:Y:S04]  /*2d820*/  STL [R1+0x1768], R77 ;  /* 0x0017684d01007387 */ /* 0x0003e80000100800 */
[----:B------:R-:W-:Y:S04]  /*2d830*/  STL [R1+0x1774], R69 ;  /* 0x0017744501007387 */ /* 0x000fe80000100800 */
[----:B------:R3:W-:Y:S04]  /*2d840*/  STL [R1+0x1770], R72 ;  /* 0x0017704801007387 */ /* 0x0007e80000100800 */
[----:B------:R4:W-:Y:S04]  /*2d850*/  LDGSTS.E [R0+0x2200], [R6.64], P2 ;  /* 0x0220000006007fae */ /* 0x0009e80009121844 */
[----:B-1----:R-:W2:Y:S04]  /*2d860*/  LDL.LU R77, [R1+0x1834] ;  /* 0x00183400014d7983 */ /* 0x002ea80000300800 */
[----:B------:R-:W2:Y:S01]  /*2d870*/  LDL.LU R74, [R1+0x1838] ;  /* 0x00183800014a7983 */ /* 0x000ea20000300800 */
[----:B----4-:R-:W-:-:S02]  /*2d880*/  IMAD.MOV.U32 R7, RZ, RZ, R72 ;  /* 0x000000ffff077224 */ /* 0x010fc400078e0048 */
[----:B------:R-:W-:Y:S01]  /*2d890*/  IMAD.MOV.U32 R6, RZ, RZ, R69 ;  /* 0x000000ffff067224 */ /* 0x000fe200078e0045 */
[----:B---3--:R-:W3:Y:S04]  /*2d8a0*/  LDL.LU R72, [R1+0x189c] ;  /* 0x00189c0001487983 */ /* 0x008ee80000300800 */
[----:B------:R-:W4:Y:S01]  /*2d8b0*/  LDL.LU R69, [R1+0x18a0] ;  /* 0x0018a00001457983 */ /* 0x000f220000300800 */
[-C--:B------:R-:W-:Y:S02]  /*2d8c0*/  IADD3 R75, P3, R75, R206.reuse, RZ ;  /* 0x000000ce4b4b7210 */ /* 0x080fe40007f7e0ff */
[----:B------:R-:W-:Y:S01]  /*2d8d0*/  ISETP.GT.AND P1, PT, R2, 0x8, PT ;  /* 0x000000080200780c */ /* 0x000fe20003f24270 */
[----:B------:R1:W-:Y:S02]  /*2d8e0*/  LDGSTS.E [R0+0x2400], [R6.64], P2 ;  /* 0x0240000006007fae */ /* 0x0003e40009121844 */
[----:B------:R-:W-:Y:S01]  /*2d8f0*/  IMAD.X R76, R76, 0x1, R3, P3 ;  /* 0x000000014c4c7824 */ /* 0x000fe200018e0603 */
[----:B------:R-:W-:Y:S01]  /*2d900*/  IADD3 R68, P4, R68, R206, RZ ;  /* 0x000000ce44447210 */ /* 0x000fe20007f9e0ff */
[----:B------:R-:W-:Y:S03]  /*2d910*/  STL [R1+0x177c], R75 ;  /* 0x00177c4b01007387 */ /* 0x000fe60000100800 */
[----:B------:R-:W-:Y:S01]  /*2d920*/  IADD3.X R71, R71, R3, RZ, P4, !PT ;  /* 0x0000000347477210 */ /* 0x000fe200027fe4ff */
[----:B------:R1:W-:Y:S01]  /*2d930*/  STL [R1+0x1778], R76 ;  /* 0x0017784c01007387 */ /* 0x0003e20000100800 */
[----:B------:R-:W-:Y:S01]  /*2d940*/  SEL R5, RZ, 0x4, !P1 ;  /* 0x00000004ff057807 */ /* 0x000fe20004800000 */
[----:B-1----:R-:W-:-:S02]  /*2d950*/  IMAD.MOV.U32 R6, RZ, RZ, R75 ;  /* 0x000000ffff067224 */ /* 0x002fc400078e004b */
[----:B------:R-:W-:Y:S01]  /*2d960*/  IMAD.MOV.U32 R7, RZ, RZ, R76 ;  /* 0x000000ffff077224 */ /* 0x000fe200078e004c */
[----:B------:R-:W-:Y:S01]  /*2d970*/  STL [R1+0x1820], R68 ;  /* 0x0018204401007387 */ /* 0x000fe20000100800 */
[----:B------:R-:W-:-:S03]  /*2d980*/  SEL R5, R5, RZ, !P0 ;  /* 0x000000ff05057207 */ /* 0x000fc60004000000 */
[----:B------:R1:W-:Y:S04]  /*2d990*/  STL [R1+0x181c], R71 ;  /* 0x00181c4701007387 */ /* 0x0003e80000100800 */
[----:B------:R-:W3:Y:S04]  /*2d9a0*/  LDL.LU R76, [R1+0x18a4] ;  /* 0x0018a400014c7983 */ /* 0x000ee80000300800 */
[----:B------:R-:W3:Y:S01]  /*2d9b0*/  LDL.LU R75, [R1+0x18a8] ;  /* 0x0018a800014b7983 */ /* 0x000ee20000300800 */
[----:B------:R-:W-:-:S03]  /*2d9c0*/  ISETP.NE.U32.AND P1, PT, R5, RZ, PT ;  /* 0x000000ff0500720c */ /* 0x000fc60003f25070 */
[----:B------:R1:W-:Y:S02]  /*2d9d0*/  LDGSTS.E [R0+0x2600], [R6.64], P2 ;  /* 0x0260000006007fae */ /* 0x0003e40009121844 */
[----:B-1----:R-:W-:Y:S02]  /*2d9e0*/  IMAD.MOV.U32 R7, RZ, RZ, R71 ;  /* 0x000000ffff077224 */ /* 0x002fe400078e0047 */
[----:B------:R-:W-:Y:S01]  /*2d9f0*/  IMAD.MOV.U32 R6, RZ, RZ, R68 ;  /* 0x000000ffff067224 */ /* 0x000fe200078e0044 */
[----:B------:R-:W3:Y:S04]  /*2da00*/  LDL.LU R71, [R1+0x1914] ;  /* 0x0019140001477983 */ /* 0x000ee80000300800 */
[----:B------:R-:W3:Y:S01]  /*2da10*/  LDL.LU R68, [R1+0x1ae4] ;  /* 0x001ae40001447983 */ /* 0x000ee20000300800 */
[----:B------:R-:W-:-:S02]  /*2da20*/  IADD3 R78, P2, R78, R206, RZ ;  /* 0x000000ce4e4e7210 */ /* 0x000fc40007f5e0ff */
[----:B------:R-:W-:Y:S01]  /*2da30*/  IADD3 R70, P3, R70, R206, RZ ;  /* 0x000000ce46467210 */ /* 0x000fe20007f7e0ff */
[----:B------:R1:W-:Y:S02]  /*2da40*/  LDGSTS.E [R0+0x4000], [R6.64], P1 ;  /* 0x0400000006007fae */ /* 0x0003e40008921844 */
[--C-:B------:R-:W-:Y:S02]  /*2da50*/  IMAD.X R79, R79, 0x1, R3.reuse, P2 ;  /* 0x000000014f4f7824 */ /* 0x100fe400010e0603 */
[----:B------:R-:W-:Y:S01]  /*2da60*/  IMAD.X R73, R73, 0x1, R3, P3 ;  /* 0x0000000149497824 */ /* 0x000fe200018e0603 */
[----:B------:R-:W-:Y:S04]  /*2da70*/  STL [R1+0x1828], R78 ;  /* 0x0018284e01007387 */ /* 0x000fe80000100800 */
[----:B------:R1:W-:Y:S02]  /*2da80*/  STL [R1+0x1824], R79 ;  /* 0x0018244f01007387 */ /* 0x0003e40000100800 */
[----:B-1----:R-:W-:-:S02]  /*2da90*/  IMAD.MOV.U32 R6, RZ, RZ, R78 ;  /* 0x000000ffff067224 */ /* 0x002fc400078e004e */
[----:B------:R-:W-:Y:S01]  /*2daa0*/  IMAD.MOV.U32 R7, RZ, RZ, R79 ;  /* 0x000000ffff077224 */ /* 0x000fe200078e004f */
[----:B------:R-:W-:Y:S04]  /*2dab0*/  STL [R1+0x1830], R70 ;  /* 0x0018304601007387 */ /* 0x000fe80000100800 */
[----:B------:R1:W-:Y:S04]  /*2dac0*/  STL [R1+0x182c], R73 ;  /* 0x00182c4901007387 */ /* 0x0003e80000100800 */
[----:B------:R1:W-:Y:S04]  /*2dad0*/  LDGSTS.E [R0+0x4200], [R6.64], P1 ;  /* 0x0420000006007fae */ /* 0x0003e80008921844 */
[----:B------:R-:W3:Y:S04]  /*2dae0*/  LDL.LU R79, [R1+0x1918] ;  /* 0x00191800014f7983 */ /* 0x000ee80000300800 */
[----:B------:R-:W3:Y:S01]  /*2daf0*/  LDL.LU R78, [R1+0x1ae0] ;  /* 0x001ae000014e7983 */ /* 0x000ee20000300800 */
[----:B-1----:R-:W-:Y:S01]  /*2db00*/  MOV R7, R73 ;  /* 0x0000004900077202 */ /* 0x002fe20000000f00 */
[----:B------:R-:W-:-:S02]  /*2db10*/  IMAD.MOV.U32 R6, RZ, RZ, R70 ;  /* 0x000000ffff067224 */ /* 0x000fc400078e0046 */
[----:B------:R-:W3:Y:S04]  /*2db20*/  LDL.LU R73, [R1+0x1a60] ;  /* 0x001a600001497983 */ /* 0x000ee80000300800 */
[----:B------:R-:W3:Y:S01]  /*2db30*/  LDL.LU R70, [R1+0x1adc] ;  /* 0x001adc0001467983 */ /* 0x000ee20000300800 */
[----:B------:R-:W-:-:S03]  /*2db40*/  ISETP.GT.AND P2, PT, R2, 0xc, PT ;  /* 0x0000000c0200780c */ /* 0x000fc60003f44270 */
[----:B------:R1:W-:Y:S01]  /*2db50*/  LDGSTS.E [R0+0x4400], [R6.64], P1 ;  /* 0x0440000006007fae */ /* 0x0003e20008921844 */
[----:B------:R-:W-:-:S04]  /*2db60*/  SEL R5, RZ, 0x4, !P2 ;  /* 0x00000004ff057807 */ /* 0x000fc80005000000 */
[----:B------:R-:W-:-:S04]  /*2db70*/  SEL R5, R5, RZ, !P0 ;  /* 0x000000ff05057207 */ /* 0x000fc80004000000 */
[----:B------:R-:W-:Y:S02]  /*2db80*/  ISETP.NE.U32.AND P2, PT, R5, RZ, PT ;  /* 0x000000ff0500720c */ /* 0x000fe40003f45070 */
[----:B--2---:R-:W-:-:S05]  /*2db90*/  IADD3 R74, P3, R74, R206, RZ ;  /* 0x000000ce4a4a7210 */ /* 0x004fca0007f7e0ff */
[----:B------:R-:W-:Y:S01]  /*2dba0*/  IMAD.X R77, R77, 0x1, R3, P3 ;  /* 0x000000014d4d7824 */ /* 0x000fe200018e0603 */
[----:B----4-:R-:W-:Y:S01]  /*2dbb0*/  IADD3 R69, P4, R69, R206, RZ ;  /* 0x000000ce45457210 */ /* 0x010fe20007f9e0ff */
[----:B------:R-:W-:Y:S01]  /*2dbc0*/  STL [R1+0x1838], R74 ;  /* 0x0018384a01007387 */ /* 0x000fe20000100800 */
[----:B-1----:R-:W-:-:S03]  /*2dbd0*/  IMAD.MOV.U32 R6, RZ, RZ, R74 ;  /* 0x000000ffff067224 */ /* 0x002fc600078e004a */
[----:B---3--:R-:W-:Y:S01]  /*2dbe0*/  IMAD.X R72, R72, 0x1, R3, P4 ;  /* 0x0000000148487824 */ /* 0x008fe200020e0603 */
[----:B------:R1:W-:Y:S01]  /*2dbf0*/  STL [R1+0x1834], R77 ;  /* 0x0018344d01007387 */ /* 0x0003e20000100800 */
[----:B------:R-:W-:-:S03]  /*2dc00*/  IMAD.MOV.U32 R7, RZ, RZ, R77 ;  /* 0x000000ffff077224 */ /* 0x000fc600078e004d */
[----:B------:R-:W-:Y:S04]  /*2dc10*/  STL [R1+0x18a0], R69 ;  /* 0x0018a04501007387 */ /* 0x000fe80000100800 */
[----:B------:R2:W-:Y:S04]  /*2dc20*/  STL [R1+0x189c], R72 ;  /* 0x00189c4801007387 */ /* 0x0005e80000100800 */
[----:B-1----:R-:W3:Y:S04]  /*2dc30*/  LDL.LU R77, [R1+0x1a64] ;  /* 0x001a6400014d7983 */ /* 0x002ee80000300800 */
[----:B------:R-:W4:Y:S04]  /*2dc40*/  LDL.LU R74, [R1+0x1ad8] ;  /* 0x001ad800014a7983 */ /* 0x000f280000300800 */
[----:B------:R1:W-:Y:S02]  /*2dc50*/  LDGSTS.E [R0+0x4600], [R6.64], P1 ;  /* 0x0460000006007fae */ /* 0x0003e40008921844 */
[----:B-1----:R-:W-:-:S02]  /*2dc60*/  IMAD.MOV.U32 R7, RZ, RZ, R72 ;  /* 0x000000ffff077224 */ /* 0x002fc400078e0048 */
[----:B------:R-:W-:Y:S01]  /*2dc70*/  IMAD.MOV.U32 R6, RZ, RZ, R69 ;  /* 0x000000ffff067224 */ /* 0x000fe200078e0045 */
[----:B--2---:R-:W2:Y:S04]  /*2dc80*/  LDL.LU R72, [R1+0x1a68] ;  /* 0x001a680001487983 */ /* 0x004ea80000300800 */
[----:B------:R-:W2:Y:S01]  /*2dc90*/  LDL.LU R69, [R1+0x1ad4] ;  /* 0x001ad40001457983 */ /* 0x000ea20000300800 */
[----:B------:R-:W-:-:S03]  /*2dca0*/  IADD3 R75, P1, R75, R206, RZ ;  /* 0x000000ce4b4b7210 */ /* 0x000fc60007f3e0ff */
[----:B------:R1:W-:Y:S02]  /*2dcb0*/  LDGSTS.E [R0+0x6000], [R6.64], P2 ;  /* 0x0600000006007fae */ /* 0x0003e40009121844 */
[----:B------:R-:W-:Y:S01]  /*2dcc0*/  IMAD.X R76, R76, 0x1, R3, P1 ;  /* 0x000000014c4c7824 */ /* 0x000fe200008e0603 */
[----:B------:R-:W-:Y:S01]  /*2dcd0*/  IADD3 R68, P3, R68, R206, RZ ;  /* 0x000000ce44447210 */ /* 0x000fe20007f7e0ff */
[----:B------:R1:W-:Y:S02]  /*2dce0*/  STL [R1+0x18a8], R75 ;  /* 0x0018a84b01007387 */ /* 0x0003e40000100800 */
[----:B-1----:R-:W-:Y:S01]  /*2dcf0*/  IMAD.MOV.U32 R6, RZ, RZ, R75 ;  /* 0x000000ffff067224 */ /* 0x002fe200078e004b */
[----:B------:R-:W-:Y:S01]  /*2dd00*/  MOV R7, R76 ;  /* 0x0000004c00077202 */ /* 0x000fe20000000f00 */
[----:B------:R-:W-:Y:S01]  /*2dd10*/  IMAD.X R71, R71, 0x1, R3, P3 ;  /* 0x0000000147477824 */ /* 0x000fe200018e0603 */
[----:B------:R-:W-:Y:S04]  /*2dd20*/  STL [R1+0x18a4], R76 ;  /* 0x0018a44c01007387 */ /* 0x000fe80000100800 */
[----:B------:R1:W-:Y:S04]  /*2dd30*/  STL [R1+0x1ae4], R68 ;  /* 0x001ae44401007387 */ /* 0x0003e80000100800 */
[----:B------:R1:W-:Y:S04]  /*2dd40*/  LDGSTS.E [R0+0x6200], [R6.64], P2 ;  /* 0x0620000006007fae */ /* 0x0003e80009121844 */
[----:B------:R1:W-:Y:S04]  /*2dd50*/  STL [R1+0x1914], R71 ;  /* 0x0019144701007387 */ /* 0x0003e80000100800 */
[----:B------:R-:W2:Y:S01]  /*2dd60*/  LDL.LU R75, [R1+0x1a6c] ;  /* 0x001a6c00014b7983 */ /* 0x000ea20000300800 */
[----:B-1----:R-:W-:-:S03]  /*2dd70*/  IMAD.MOV.U32 R6, RZ, RZ, R68 ;  /* 0x000000ffff067224 */ /* 0x002fc600078e0044 */
[----:B------:R-:W2:Y:S01]  /*2dd80*/  LDL.LU R68, [R1+0x1ad0] ;  /* 0x001ad00001447983 */ /* 0x000ea20000300800 */
[----:B------:R-:W-:-:S03]  /*2dd90*/  IMAD.MOV.U32 R7, RZ, RZ, R71 ;  /* 0x000000ffff077224 */ /* 0x000fc600078e0047 */
[----:B------:R-:W2:Y:S04]  /*2dda0*/  LDL.LU R76, [R1+0x1a70] ;  /* 0x001a7000014c7983 */ /* 0x000ea80000300800 */
[----:B------:R-:W2:Y:S01]  /*2ddb0*/  LDL.LU R71, [R1+0x1acc] ;  /* 0x001acc0001477983 */ /* 0x000ea20000300800 */
[----:B------:R-:W-:-:S03]  /*2ddc0*/  IADD3 R78, P3, R78, R206, RZ ;  /* 0x000000ce4e4e7210 */ /* 0x000fc60007f7e0ff */
[----:B------:R1:W-:Y:S02]  /*2ddd0*/  LDGSTS.E [R0+0x6400], [R6.64], P2 ;  /* 0x0640000006007fae */ /* 0x0003e40009121844 */
[--C-:B------:R-:W-:Y:S01]  /*2dde0*/  IMAD.X R79, R79, 0x1, R3.reuse, P3 ;  /* 0x000000014f4f7824 */ /* 0x100fe200018e0603 */
[----:B------:R-:W-:Y:S01]  /*2ddf0*/  IADD3 R70, P4, R70, R206, RZ ;  /* 0x000000ce46467210 */ /* 0x000fe20007f9e0ff */
[----:B------:R-:W-:Y:S04]  /*2de00*/  STL [R1+0x1ae0], R78 ;  /* 0x001ae04e01007387 */ /* 0x000fe80000100800 */
[----:B------:R-:W-:Y:S01]  /*2de10*/  IMAD.X R73, R73, 0x1, R3, P4 ;  /* 0x0000000149497824 */ /* 0x000fe200020e0603 */
[----:B------:R1:W-:Y:S02]  /*2de20*/  STL [R1+0x1918], R79 ;  /* 0x0019184f01007387 */ /* 0x0003e40000100800 */
[----:B-1----:R-:W-:-:S02]  /*2de30*/  IMAD.MOV.U32 R6, RZ, RZ, R78 ;  /* 0x000000ffff067224 */ /* 0x002fc400078e004e */
[----:B------:R-:W-:Y:S01]  /*2de40*/  IMAD.MOV.U32 R7, RZ, RZ, R79 ;  /* 0x000000ffff077224 */ /* 0x000fe200078e004f */
[----:B------:R-:W-:Y:S04]  /*2de50*/  STL [R1+0x1adc], R70 ;  /* 0x001adc4601007387 */ /* 0x000fe80000100800 */
[----:B------:R1:W-:Y:S04]  /*2de60*/  STL [R1+0x1a60], R73 ;  /* 0x001a604901007387 */ /* 0x0003e80000100800 */
[----:B------:R-:W2:Y:S04]  /*2de70*/  LDL.LU R79, [R1+0x1a74] ;  /* 0x001a7400014f7983 */ /* 0x000ea80000300800 */
[----:B------:R-:W2:Y:S04]  /*2de80*/  LDL.LU R78, [R1+0x1ac8] ;  /* 0x001ac800014e7983 */ /* 0x000ea80000300800 */
[----:B------:R1:W-:Y:S02]  /*2de90*/  LDGSTS.E [R0+0x6600], [R6.64], P2 ;  /* 0x0660000006007fae */ /* 0x0003e40009121844 */
[----:B-1----:R-:W-:-:S02]  /*2dea0*/  IMAD.MOV.U32 R7, RZ, RZ, R73 ;  /* 0x000000ffff077224 */ /* 0x002fc400078e0049 */
[----:B------:R-:W-:Y:S01]  /*2deb0*/  IMAD.MOV.U32 R6, RZ, RZ, R70 ;  /* 0x000000ffff067224 */ /* 0x000fe200078e0046 */
[----:B------:R-:W2:Y:S04]  /*2dec0*/  LDL.LU R73, [R1+0x1a78] ;  /* 0x001a780001497983 */ /* 0x000ea80000300800 */
[----:B------:R-:W2:Y:S01]  /*2ded0*/  LDL.LU R70, [R1+0x1ac4] ;  /* 0x001ac40001467983 */ /* 0x000ea20000300800 */
        /* <DEDUP_REMOVED lines=8> */
[----:B------:R-:W-:Y:S01]  /*2df60*/  STL [R1+0x1ad8], R74 ;  /* 0x001ad84a01007387 */ /* 0x000fe20000100800 */
[----:B-1----:R-:W-:Y:S02]  /*2df70*/  IMAD.MOV.U32 R6, RZ, RZ, R74 ;  /* 0x000000ffff067224 */ /* 0x002fe400078e004a */
[----:B------:R-:W-:Y:S01]  /*2df80*/  IMAD.MOV.U32 R7, RZ, RZ, R77 ;  /* 0x000000ffff077224 */ /* 0x000fe200078e004d */
[----:B------:R1:W-:Y:S04]  /*2df90*/  STL [R1+0x1a64], R77 ;  /* 0x001a644d01007387 */ /* 0x0003e80000100800 */
[----:B------:R3:W-:Y:S01]  /*2dfa0*/  LDGSTS.E [R0+0x8200], [R6.64], P1 ;  /* 0x0820000006007fae */ /* 0x0007e20008921844 */
[----:B--2---:R-:W-:-:S04]  /*2dfb0*/  IADD3 R69, P3, R69, R206, RZ ;  /* 0x000000ce45457210 */ /* 0x004fc80007f7e0ff */
[----:B------:R-:W-:Y:S01]  /*2dfc0*/  IADD3.X R72, R72, R3, RZ, P3, !PT ;  /* 0x0000000348487210 */ /* 0x000fe20001ffe4ff */
[----:B------:R-:W-:Y:S01]  /*2dfd0*/  STL [R1+0x1ad4], R69 ;  /* 0x001ad44501007387 */ /* 0x000fe20000100800 */
[----:B---3--:R-:W-:-:S03]  /*2dfe0*/  IMAD.MOV.U32 R6, RZ, RZ, R69 ;  /* 0x000000ffff067224 */ /* 0x008fc600078e0045 */
[----:B------:R2:W-:Y:S01]  /*2dff0*/  STL [R1+0x1a68], R72 ;  /* 0x001a684801007387 */ /* 0x0005e20000100800 */
[----:B------:R-:W-:-:S03]  /*2e000*/  IMAD.MOV.U32 R7, RZ, RZ, R72 ;  /* 0x000000ffff077224 */ /* 0x000fc600078e0048 */
[----:B-1----:R-:W3:Y:S04]  /*2e010*/  LDL.LU R77, [R1+0x1a7c] ;  /* 0x001a7c00014d7983 */ /* 0x002ee80000300800 */
[----:B------:R-:W4:Y:S04]  /*2e020*/  LDL.LU R74, [R1+0x1ac0] ;  /* 0x001ac000014a7983 */ /* 0x000f280000300800 */
[----:B--2---:R-:W2:Y:S04]  /*2e030*/  LDL.LU R72, [R1+0x1a80] ;  /* 0x001a800001487983 */ /* 0x004ea80000300800 */
[----:B------:R-:W2:Y:S01]  /*2e040*/  LDL.LU R69, [R1+0x1abc] ;  /* 0x001abc0001457983 */ /* 0x000ea20000300800 */
[----:B------:R-:W-:-:S03]  /*2e050*/  ISETP.GT.AND P2, PT, R2, 0x14, PT ;  /* 0x000000140200780c */ /* 0x000fc60003f44270 */
[----:B------:R1:W-:Y:S01]  /*2e060*/  LDGSTS.E [R0+0x8400], [R6.64], P1 ;  /* 0x0840000006007fae */ /* 0x0003e20008921844 */
[----:B------:R-:W-:Y:S02]  /*2e070*/  SEL R5, RZ, 0x4, !P2 ;  /* 0x00000004ff057807 */ /* 0x000fe40005000000 */
[----:B------:R-:W-:-:S05]  /*2e080*/  IADD3 R68, P3, R68, R206, RZ ;  /* 0x000000ce44447210 */ /* 0x000fca0007f7e0ff */
[----:B------:R-:W-:Y:S01]  /*2e090*/  IMAD.X R75, R75, 0x1, R3, P3 ;  /* 0x000000014b4b7824 */ /* 0x000fe200018e0603 */
[----:B------:R-:W-:Y:S01]  /*2e0a0*/  IADD3 R71, P4, R71, R206, RZ ;  /* 0x000000ce47477210 */ /* 0x000fe20007f9e0ff */
[----:B------:R-:W-:Y:S01]  /*2e0b0*/  STL [R1+0x1ad0], R68 ;  /* 0x001ad04401007387 */ /* 0x000fe20000100800 */
[----:B-1----:R-:W-:Y:S02]  /*2e0c0*/  IMAD.MOV.U32 R6, RZ, RZ, R68 ;  /* 0x000000ffff067224 */ /* 0x002fe400078e0044 */
[----:B------:R-:W-:Y:S01]  /*2e0d0*/  IMAD.MOV.U32 R7, RZ, RZ, R75 ;  /* 0x000000ffff077224 */ /* 0x000fe200078e004b */
[----:B------:R1:W-:Y:S01]  /*2e0e0*/  STL [R1+0x1a6c], R75 ;  /* 0x001a6c4b01007387 */ /* 0x0003e20000100800 */
[----:B------:R-:W-:Y:S01]  /*2e0f0*/  IMAD.X R76, R76, 0x1, R3, P4 ;  /* 0x000000014c4c7824 */ /* 0x000fe200020e0603 */
[----:B------:R-:W-:Y:S02]  /*2e100*/  SEL R5, R5, RZ, !P0 ;  /* 0x000000ff05057207 */ /* 0x000fe40004000000 */
[----:B------:R-:W-:Y:S02]  /*2e110*/  STL [R1+0x1acc], R71 ;  /* 0x001acc4701007387 */ /* 0x000fe40000100800 */
[----:B------:R-:W-:-:S02]  /*2e120*/  ISETP.NE.U32.AND P2, PT, R5, RZ, PT ;  /* 0x000000ff0500720c */ /* 0x000fc40003f45070 */
[----:B------:R1:W-:Y:S04]  /*2e130*/  LDGSTS.E [R0+0x8600], [R6.64], P1 ;  /* 0x0860000006007fae */ /* 0x0003e80008921844 */
[----:B-1----:R-:W2:Y:S04]  /*2e140*/  LDL.LU R75, [R1+0x1ab8] ;  /* 0x001ab800014b7983 */ /* 0x002ea80000300800 */
[----:B------:R1:W-:Y:S04]  /*2e150*/  STL [R1+0x1a70], R76 ;  /* 0x001a704c01007387 */ /* 0x0003e80000100800 */
[----:B------:R-:W2:Y:S01]  /*2e160*/  LDL.LU R68, [R1+0x1ab4] ;  /* 0x001ab40001447983 */ /* 0x000ea20000300800 */
[----:B------:R-:W-:Y:S01]  /*2e170*/  MOV R7, R76 ;  /* 0x0000004c00077202 */ /* 0x000fe20000000f00 */
[----:B------:R-:W-:-:S02]  /*2e180*/  IMAD.MOV.U32 R6, RZ, RZ, R71 ;  /* 0x000000ffff067224 */ /* 0x000fc400078e0047 */
[----:B-1----:R-:W2:Y:S01]  /*2e190*/  LDL.LU R76, [R1+0x1a84] ;  /* 0x001a8400014c7983 */ /* 0x002ea20000300800 */
[----:B------:R-:W-:-:S03]  /*2e1a0*/  IADD3 R78, P1, R78, R206, RZ ;  /* 0x000000ce4e4e7210 */ /* 0x000fc60007f3e0ff */
[----:B------:R-:W2:Y:S02]  /*2e1b0*/  LDL.LU R71, [R1+0x1a88] ;  /* 0x001a880001477983 */ /* 0x000ea40000300800 */
[----:B------:R-:W-:Y:S02]  /*2e1c0*/  IMAD.X R79, R79, 0x1, R3, P1 ;  /* 0x000000014f4f7824 */ /* 0x000fe400008e0603 */
[----:B------:R1:W-:Y:S04]  /*2e1d0*/  LDGSTS.E [R0+0xa000], [R6.64], P2 ;  /* 0x0a00000006007fae */ /* 0x0003e80009121844 */
[----:B------:R-:W-:Y:S04]  /*2e1e0*/  STL [R1+0x1ac8], R78 ;  /* 0x001ac84e01007387 */ /* 0x000fe80000100800 */
[----:B------:R-:W-:Y:S01]  /*2e1f0*/  STL [R1+0x1a74], R79 ;  /* 0x001a744f01007387 */ /* 0x000fe20000100800 */
[----:B-1----:R-:W-:Y:S01]  /*2e200*/  IMAD.MOV.U32 R6, RZ, RZ, R78 ;  /* 0x000000ffff067224 */ /* 0x002fe200078e004e */
[----:B------:R-:W-:Y:S01]  /*2e210*/  IADD3 R70, P3, R70, R206, RZ ;  /* 0x000000ce46467210 */ /* 0x000fe20007f7e0ff */
[----:B------:R-:W-:-:S04]  /*2e220*/  IMAD.MOV.U32 R7, RZ, RZ, R79 ;  /* 0x000000ffff077224 */ /* 0x000fc800078e004f */
[----:B------:R-:W-:Y:S01]  /*2e230*/  IMAD.X R73, R73, 0x1, R3, P3 ;  /* 0x0000000149497824 */ /* 0x000fe200018e0603 */
[----:B------:R-:W-:Y:S04]  /*2e240*/  STL [R1+0x1ac4], R70 ;  /* 0x001ac44601007387 */ /* 0x000fe80000100800 */
[----:B------:R1:W-:Y:S04]  /*2e250*/  LDGSTS.E [R0+0xa200], [R6.64], P2 ;  /* 0x0a20000006007fae */ /* 0x0003e80009121844 */
[----:B------:R1:W-:Y:S02]  /*2e260*/  STL [R1+0x1a78], R73 ;  /* 0x001a784901007387 */ /* 0x0003e40000100800 */
[----:B-1----:R-:W-:-:S02]  /*2e270*/  IMAD.MOV.U32 R7, RZ, RZ, R73 ;  /* 0x000000ffff077224 */ /* 0x002fc400078e0049 */
[----:B------:R-:W-:Y:S01]  /*2e280*/  IMAD.MOV.U32 R6, RZ, RZ, R70 ;  /* 0x000000ffff067224 */ /* 0x000fe200078e0046 */
[----:B------:R-:W2:Y:S04]  /*2e290*/  LDL.LU R73, [R1+0x1a8c] ;  /* 0x001a8c0001497983 */ /* 0x000ea80000300800 */
[----:B------:R-:W2:Y:S01]  /*2e2a0*/  LDL.LU R70, [R1+0x1ab0] ;  /* 0x001ab00001467983 */ /* 0x000ea20000300800 */
[----:B------:R-:W-:-:S03]  /*2e2b0*/  ISETP.GT.AND P1, PT, R2, 0x18, PT ;  /* 0x000000180200780c */ /* 0x000fc60003f24270 */
[----:B------:R1:W-:Y:S01]  /*2e2c0*/  LDGSTS.E [R0+0xa400], [R6.64], P2 ;  /* 0x0a40000006007fae */ /* 0x0003e20009121844 */
[----:B------:R-:W-:-:S04]  /*2e2d0*/  SEL R5, RZ, 0x4, !P1 ;  /* 0x00000004ff057807 */ /* 0x000fc80004800000 */
[----:B------:R-:W-:-:S04]  /*2e2e0*/  SEL R5, R5, RZ, !P0 ;  /* 0x000000ff05057207 */ /* 0x000fc80004000000 */
[----:B------:R-:W-:Y:S01]  /*2e2f0*/  ISETP.NE.U32.AND P1, PT, R5, RZ, PT ;  /* 0x000000ff0500720c */ /* 0x000fe20003f25070 */
[-C--:B------:R-:W-:Y:S08]  /*2e300*/  HMMA.1688.F32.TF32 R236, R164, R14.reuse, R236 ;  /* 0x0000000ea4ec723c */ /* 0x080ff000000810ec */
[----:B------:R-:W-:Y:S01]  /*2e310*/  HMMA.1688.F32.TF32 R12, R160, R14, R184 ;  /* 0x0000000ea00c723c */ /* 0x000fe200000810b8 */
[----:B------:R-:W-:Y:S01]  /*2e320*/  IMAD.MOV.U32 R180, RZ, RZ, R9 ;  /* 0x000000ffffb47224 */ /* 0x000fe200078e0009 */
[----:B------:R-:W-:-:S07]  /*2e330*/  MOV R181, R8 ;  /* 0x0000000800b57202 */ /* 0x000fce0000000f00 */
[----:B------:R-:W-:Y:S01]  /*2e340*/  HMMA.1688.F32.TF32 R8, R160, R10, R180 ;  /* 0x0000000aa008723c */ /* 0x000fe200000810b4 */
[----:B----4-:R-:W-:-:S05]  /*2e350*/  IADD3 R74, P3, R74, R206, RZ ;  /* 0x000000ce4a4a7210 */ /* 0x010fca0007f7e0ff */
[----:B---3--:R-:W-:Y:S01]  /*2e360*/  IMAD.X R77, R77, 0x1, R3, P3 ;  /* 0x000000014d4d7824 */ /* 0x008fe200018e0603 */
[----:B--2---:R-:W-:Y:S01]  /*2e370*/  IADD3 R69, P4, R69, R206, RZ ;  /* 0x000000ce45457210 */ /* 0x004fe20007f9e0ff */
[----:B------:R-:W-:Y:S01]  /*2e380*/  STL [R1+0x1ac0], R74 ;  /* 0x001ac04a01007387 */ /* 0x000fe20000100800 */
[----:B-1----:R-:W-:-:S03]  /*2e390*/  IMAD.MOV.U32 R6, RZ, RZ, R74 ;  /* 0x000000ffff067224 */ /* 0x002fc600078e004a */
[----:B------:R-:W-:Y:S01]  /*2e3a0*/  IMAD.X R72, R72, 0x1, R3, P4 ;  /* 0x0000000148487824 */ /* 0x000fe200020e0603 */
[----:B------:R1:W-:Y:S01]  /*2e3b0*/  STL [R1+0x1a7c], R77 ;  /* 0x001a7c4d01007387 */ /* 0x0003e20000100800 */
[----:B------:R-:W-:-:S03]  /*2e3c0*/  MOV R7, R77 ;  /* 0x0000004d00077202 */ /* 0x000fc60000000f00 */
        /* <DEDUP_REMOVED lines=9> */
[-C--:B------:R-:W-:Y:S02]  /*2e460*/  IADD3 R75, P2, R75, R206.reuse, RZ ;  /* 0x000000ce4b4b7210 */ /* 0x080fe40007f5e0ff */
[----:B------:R-:W-:Y:S01]  /*2e470*/  IADD3 R68, P3, R68, R206, RZ ;  /* 0x000000ce44447210 */ /* 0x000fe20007f7e0ff */
[----:B------:R1:W-:Y:S02]  /*2e480*/  LDGSTS.E [R0+0xc000], [R6.64], P1 ;  /* 0x0c00000006007fae */ /* 0x0003e40008921844 */
[----:B------:R-:W-:-:S02]  /*2e490*/  IMAD.X R76, R76, 0x1, R3, P2 ;  /* 0x000000014c4c7824 */ /* 0x000fc400010e0603 */
[----:B------:R1:W-:Y:S01]  /*2e4a0*/  STL [R1+0x1ab8], R75 ;  /* 0x001ab84b01007387 */ /* 0x0003e20000100800 */
[----:B------:R-:W-:Y:S02]  /*2e4b0*/  IMAD.X R71, R71, 0x1, R3, P3 ;  /* 0x0000000147477824 */ /* 0x000fe400018e0603 */
[----:B-1----:R-:W-:Y:S02]  /*2e4c0*/  IMAD.MOV.U32 R6, RZ, RZ, R75 ;  /* 0x000000ffff067224 */ /* 0x002fe400078e004b */
[----:B------:R-:W-:Y:S01]  /*2e4d0*/  IMAD.MOV.U32 R7, RZ, RZ, R76 ;  /* 0x000000ffff077224 */ /* 0x000fe200078e004c */
[----:B------:R-:W-:Y:S04]  /*2e4e0*/  STL [R1+0x1a84], R76 ;  /* 0x001a844c01007387 */ /* 0x000fe80000100800 */
[----:B------:R1:W-:Y:S04]  /*2e4f0*/  STL [R1+0x1ab4], R68 ;  /* 0x001ab44401007387 */ /* 0x0003e80000100800 */
[----:B------:R1:W-:Y:S04]  /*2e500*/  LDGSTS.E [R0+0xc200], [R6.64], P1 ;  /* 0x0c20000006007fae */ /* 0x0003e80008921844 */
[----:B------:R1:W-:Y:S04]  /*2e510*/  STL [R1+0x1a88], R71 ;  /* 0x001a884701007387 */ /* 0x0003e80000100800 */
[----:B------:R-:W2:Y:S01]  /*2e520*/  LDL.LU R75, [R1+0x1aa4] ;  /* 0x001aa400014b7983 */ /* 0x000ea20000300800 */
[----:B-1----:R-:W-:-:S03]  /*2e530*/  IMAD.MOV.U32 R6, RZ, RZ, R68 ;  /* 0x000000ffff067224 */ /* 0x002fc600078e0044 */
[----:B------:R-:W2:Y:S04]  /*2e540*/  LDL.LU R68, [R1+0x1aa0] ;  /* 0x001aa00001447983 */ /* 0x000ea80000300800 */
[----:B------:R-:W2:Y:S04]  /*2e550*/  LDL.LU R184, [R1+0x1080] ;  /* 0x0010800001b87983 */ /* 0x000ea80000300800 */
[----:B------:R-:W2:Y:S04]  /*2e560*/  LDL.LU R185, [R1+0x1084] ;  /* 0x0010840001b97983 */ /* 0x000ea80000300800 */
[----:B------:R-:W2:Y:S01]  /*2e570*/  LDL.LU R186, [R1+0x1088] ;  /* 0x0010880001ba7983 */ /* 0x000ea20000300800 */
[----:B------:R-:W-:-:S03]  /*2e580*/  IMAD.MOV.U32 R7, RZ, RZ, R71 ;  /* 0x000000ffff077224 */ /* 0x000fc600078e0047 */
[----:B------:R-:W2:Y:S04]  /*2e590*/  LDL.LU R187, [R1+0x108c] ;  /* 0x00108c0001bb7983 */ /* 0x000ea80000300800 */
[----:B------:R-:W2:Y:S01]  /*2e5a0*/  LDL.LU R76, [R1+0x1a98] ;  /* 0x001a9800014c7983 */ /* 0x000ea20000300800 */
[----:B------:R-:W-:-:S03]  /*2e5b0*/  IADD3 R70, P3, R70, R206, RZ ;  /* 0x000000ce46467210 */ /* 0x000fc60007f7e0ff */
[----:B------:R-:W2:Y:S02]  /*2e5c0*/  LDL.LU R71, [R1+0x1a9c] ;  /* 0x001a9c0001477983 */ /* 0x000ea40000300800 */
[----:B------:R-:W-:Y:S02]  /*2e5d0*/  IMAD.X R73, R73, 0x1, R3, P3 ;  /* 0x0000000149497824 */ /* 0x000fe400018e0603 */
[----:B------:R-:W-:Y:S04]  /*2e5e0*/  STL [R1+0x1ab0], R70 ;  /* 0x001ab04601007387 */ /* 0x000fe80000100800 */
[----:B------:R1:W-:Y:S04]  /*2e5f0*/  STL [R1+0x1a8c], R73 ;  /* 0x001a8c4901007387 */ /* 0x0003e80000100800 */
[----:B------:R-:W2:Y:S04]  /*2e600*/  LDL.LU R180, [R1+0xfd0] ;  /* 0x000fd00001b47983 */ /* 0x000ea80000300800 */
[----:B------:R-:W2:Y:S04]  /*2e610*/  LDL.LU R181, [R1+0xfd4] ;  /* 0x000fd40001b57983 */ /* 0x000ea80000300800 */
[----:B------:R1:W-:Y:S02]  /*2e620*/  LDGSTS.E [R0+0xc400], [R6.64], P1 ;  /* 0x0c40000006007fae */ /* 0x0003e40008921844 */
[----:B-1----:R-:W-:Y:S01]  /*2e630*/  IMAD.MOV.U32 R7, RZ, RZ, R73 ;  /* 0x000000ffff077224 */ /* 0x002fe200078e0049 */
[----:B------:R-:W-:Y:S01]  /*2e640*/  MOV R6, R70 ;  /* 0x0000004600067202 */ /* 0x000fe20000000f00 */
[----:B------:R-:W2:Y:S04]  /*2e650*/  LDL.LU R73, [R1+0x1700] ;  /* 0x0017000001497983 */ /* 0x000ea80000300800 */
[----:B------:R-:W2:Y:S01]  /*2e660*/  LDL.LU R70, [R1+0x1704] ;  /* 0x0017040001467983 */ /* 0x000ea20000300800 */
[----:B------:R-:W-:-:S03]  /*2e670*/  ISETP.GT.AND P2, PT, R2, 0x1c, PT ;  /* 0x0000001c0200780c */ /* 0x000fc60003f44270 */
[----:B------:R1:W-:Y:S01]  /*2e680*/  LDGSTS.E [R0+0xc600], [R6.64], P1 ;  /* 0x0c60000006007fae */ /* 0x0003e20008921844 */
[----:B------:R-:W-:-:S04]  /*2e690*/  SEL R5, RZ, 0x4, !P2 ;  /* 0x00000004ff057807 */ /* 0x000fc80005000000 */
[----:B------:R-:W-:-:S04]  /*2e6a0*/  SEL R5, R5, RZ, !P0 ;  /* 0x000000ff05057207 */ /* 0x000fc80004000000 */
[----:B------:R-:W-:Y:S01]  /*2e6b0*/  ISETP.NE.U32.AND P2, PT, R5, RZ, PT ;  /* 0x000000ff0500720c */ /* 0x000fe20003f45070 */
[----:B------:R-:W-:Y:S02]  /*2e6c0*/  IMAD.MOV.U32 R182, RZ, RZ, R129 ;  /* 0x000000ffffb67224 */ /* 0x000fe400078e0081 */
[----:B------:R-:W-:Y:S01]  /*2e6d0*/  IMAD.MOV.U32 R183, RZ, RZ, R128 ;  /* 0x000000ffffb77224 */ /* 0x000fe200078e0080 */
[----:B------:R-:W-:Y:S01]  /*2e6e0*/  HMMA.1688.F32.TF32 R40, R164, R26, R80 ;  /* 0x0000001aa428723c */ /* 0x000fe20000081050 */
[----:B----4-:R-:W-:-:S05]  /*2e6f0*/  IADD3 R74, P1, R74, R206, RZ ;  /* 0x000000ce4a4a7210 */ /* 0x010fca0007f3e0ff */
[----:B---3--:R-:W-:Y:S02]  /*2e700*/  IMAD.X R77, R77, 0x1, R3, P1 ;  /* 0x000000014d4d7824 */ /* 0x008fe400008e0603 */
[----:B-1----:R-:W-:Y:S02]  /*2e710*/  IMAD.MOV.U32 R6, RZ, RZ, R74 ;  /* 0x000000ffff067224 */ /* 0x002fe400078e004a */
[----:B------:R-:W-:Y:S01]  /*2e720*/  IMAD.MOV.U32 R7, RZ, RZ, R77 ;  /* 0x000000ffff077224 */ /* 0x000fe200078e004d */
[----:B------:R1:W-:Y:S04]  /*2e730*/  STL [R1+0x1aac], R74 ;  /* 0x001aac4a01007387 */ /* 0x0003e80000100800 */
[----:B------:R-:W-:Y:S04]  /*2e740*/  STL [R1+0x1a90], R77 ;  /* 0x001a904d01007387 */ /* 0x000fe80000100800 */
[----:B------:R3:W-:Y:S01]  /*2e750*/  LDGSTS.E [R0+0xe000], [R6.64], P2 ;  /* 0x0e00000006007fae */ /* 0x0007e20009121844 */
[----:B--2---:R-:W-:-:S05]  /*2e760*/  IADD3 R69, P3, R69, R206, RZ ;  /* 0x000000ce45457210 */ /* 0x004fca0007f7e0ff */
[----:B------:R-:W-:Y:S01]  /*2e770*/  IMAD.X R72, R72, 0x1, R3, P3 ;  /* 0x0000000148487824 */ /* 0x000fe200018e0603 */
[----:B------:R-:W-:Y:S01]  /*2e780*/  STL [R1+0x1aa8], R69 ;  /* 0x001aa84501007387 */ /* 0x000fe20000100800 */
[----:B---3--:R-:W-:Y:S02]  /*2e790*/  IMAD.MOV.U32 R6, RZ, RZ, R69 ;  /* 0x000000ffff067224 */ /* 0x008fe400078e0045 */
[----:B------:R-:W-:Y:S01]  /*2e7a0*/  IMAD.MOV.U32 R7, RZ, RZ, R72 ;  /* 0x000000ffff077224 */ /* 0x000fe200078e0048 */
[----:B------:R2:W-:Y:S04]  /*2e7b0*/  STL [R1+0x1a94], R72 ;  /* 0x001a944801007387 */ /* 0x0005e80000100800 */
[----:B-1----:R-:W3:Y:S04]  /*2e7c0*/  LDL.LU R74, [R1+0x1708] ;  /* 0x00170800014a7983 */ /* 0x002ee80000300800 */
[----:B------:R1:W-:Y:S04]  /*2e7d0*/  LDGSTS.E [R0+0xe200], [R6.64], P2 ;  /* 0x0e20000006007fae */ /* 0x0003e80009121844 */
[----:B--2---:R-:W2:Y:S04]  /*2e7e0*/  LDL.LU R72, [R1+0x170c] ;  /* 0x00170c0001487983 */ /* 0x004ea80000300800 */
[----:B------:R-:W4:Y:S04]  /*2e7f0*/  LDL.LU R69, [R1+0x1710] ;  /* 0x0017100001457983 */ /* 0x000f280000300800 */
[----:B------:R-:W4:Y:S01]  /*2e800*/  LDL.LU R5, [R1+0x1714] ;  /* 0x0017140001057983 */ /* 0x000f220000300800 */
[----:B------:R-:W-:-:S02]  /*2e810*/  IADD3 R75, P1, R75, R206, RZ ;  /* 0x000000ce4b4b7210 */ /* 0x000fc40007f3e0ff */
[----:B------:R-:W-:-:S03]  /*2e820*/  IADD3 R68, P3, R68, R206, RZ ;  /* 0x000000ce44447210 */ /* 0x000fc60007f7e0ff */
[----:B------:R-:W-:Y:S01]  /*2e830*/  STL [R1+0x1aa4], R75 ;  /* 0x001aa44b01007387 */ /* 0x000fe20000100800 */
[----:B-1----:R-:W-:Y:S01]  /*2e840*/  IMAD.MOV.U32 R6, RZ, RZ, R75 ;  /* 0x000000ffff067224 */ /* 0x002fe200078e004b */
[----:B------:R-:W-:Y:S01]  /*2e850*/  IADD3.X R76, R76, R3, RZ, P1, !PT ;  /* 0x000000034c4c7210 */ /* 0x000fe20000ffe4ff */
[----:B------:R-:W-:-:S04]  /*2e860*/  IMAD.X R71, R71, 0x1, R3, P3 ;  /* 0x0000000147477824 */ /* 0x000fc800018e0603 */
[----:B------:R-:W-:Y:S01]  /*2e870*/  STL [R1+0x1a98], R76 ;  /* 0x001a984c01007387 */ /* 0x000fe20000100800 */
[----:B------:R-:W-:-:S03]  /*2e880*/  IMAD.MOV.U32 R7, RZ, RZ, R76 ;  /* 0x000000ffff077224 */ /* 0x000fc600078e004c */
[----:B------:R-:W-:Y:S04]  /*2e890*/  STL [R1+0x1aa0], R68 ;  /* 0x001aa04401007387 */ /* 0x000fe80000100800 */
[----:B------:R1:W-:Y:S04]  /*2e8a0*/  STL [R1+0x1a9c], R71 ;  /* 0x001a9c4701007387 */ /* 0x0003e80000100800 */
[----:B------:R-:W4:Y:S04]  /*2e8b0*/  LDL.LU R79, [R1+0x1718] ;  /* 0x00171800014f7983 */ /* 0x000f280000300800 */
[----:B------:R1:W-:Y:S04]  /*2e8c0*/  LDGSTS.E [R0+0xe400], [R6.64], P2 ;  /* 0x0e40000006007fae */ /* 0x0003e80009121844 */
[----:B------:R-:W4:Y:S01]  /*2e8d0*/  LDL.LU R78, [R1+0x171c] ;  /* 0x00171c00014e7983 */ /* 0x000f220000300800 */
[----:B------:R-:W-:Y:S01]  /*2e8e0*/  HMMA.1688.F32.TF32 R80, R160, R134, R180 ;  /* 0x00000086a050723c */ /* 0x000fe200000810b4 */
[----:B-1----:R-:W-:-:S02]  /*2e8f0*/  IMAD.MOV.U32 R7, RZ, RZ, R71 ;  /* 0x000000ffff077224 */ /* 0x002fc400078e0047 */
[----:B------:R-:W-:Y:S01]  /*2e900*/  IMAD.MOV.U32 R6, RZ, RZ, R68 ;  /* 0x000000ffff067224 */ /* 0x000fe200078e0044 */
[----:B------:R-:W4:Y:S04]  /*2e910*/  LDL.LU R71, [R1+0x1780] ;  /* 0x0017800001477983 */ /* 0x000f280000300800 */
[----:B------:R-:W4:Y:S04]  /*2e920*/  LDL.LU R68, [R1+0x1784] ;  /* 0x0017840001447983 */ /* 0x000f280000300800 */
[----:B------:R1:W-:Y:S01]  /*2e930*/  LDGSTS.E [R0+0xe600], [R6.64], P2 ;  /* 0x0e60000006007fae */ /* 0x0003e20009121844 */
[----:B------:R-:W-:-:S05]  /*2e940*/  IADD3 R70, P2, R70, R206, RZ ;  /* 0x000000ce46467210 */ /* 0x000fca0007f5e0ff */
[----:B------:R-:W-:-:S05]  /*2e950*/  IMAD.X R73, R73, 0x1, R3, P2 ;  /* 0x0000000149497824 */ /* 0x000fca00010e0603 */
[----:B------:R-:W-:Y:S04]  /*2e960*/  STL.64 [R1+0x150], R80 ;  /* 0x0001505001007387 */ /* 0x000fe80000100a00 */
[----:B------:R-:W-:Y:S04]  /*2e970*/  STL.64 [R1+0x158], R82 ;  /* 0x0001585201007387 */ /* 0x000fe80000100a00 */
[----:B------:R-:W-:Y:S01]  /*2e980*/  STL [R1+0x1704], R70 ;  /* 0x0017044601007387 */ /* 0x000fe20000100800 */
[----:B-1----:R-:W-:-:S03]  /*2e990*/  MOV R7, R73 ;  /* 0x0000004900077202 */ /* 0x002fc60000000f00 */
[----:B------:R1:W-:Y:S01]  /*2e9a0*/  STL [R1+0x1700], R73 ;  /* 0x0017004901007387 */ /* 0x0003e20000100800 */
[----:B------:R-:W-:-:S03]  /*2e9b0*/  IMAD.MOV.U32 R6, RZ, RZ, R70 ;  /* 0x000000ffff067224 */ /* 0x000fc600078e0046 */
[----:B------:R-:W4:Y:S04]  /*2e9c0*/  LDL.LU R77, [R1+0x1788] ;  /* 0x00178800014d7983 */ /* 0x000f280000300800 */
[----:B------:R-:W4:Y:S04]  /*2e9d0*/  LDL.LU R76, [R1+0x178c] ;  /* 0x00178c00014c7983 */ /* 0x000f280000300800 */
[----:B-1----:R-:W4:Y:S04]  /*2e9e0*/  LDL.LU R73, [R1+0x1790] ;  /* 0x0017900001497983 */ /* 0x002f280000300800 */
[----:B------:R-:W4:Y:S04]  /*2e9f0*/  LDL.LU R70, [R1+0x1794] ;  /* 0x0017940001467983 */ /* 0x000f280000300800 */
[----:B------:R-:W1:Y:S01]  /*2ea00*/  S2R R148, SR_TID.X ;  /* 0x0000000000947919 */ /* 0x000e620000002100 */
[----:B------:R-:W-:-:S04]  /*2ea10*/  ISETP.GT.AND P1, PT, R2, 0x1, PT ;  /* 0x000000010200780c */ /* 0x000fc80003f24270 */
[----:B------:R-:W-:-:S04]  /*2ea20*/  SEL R0, RZ, 0x4, !P1 ;  /* 0x00000004ff007807 */ /* 0x000fc80004800000 */
[----:B------:R-:W-:-:S04]  /*2ea30*/  SEL R0, R0, RZ, !P0 ;  /* 0x000000ff00007207 */ /* 0x000fc80004000000 */
[----:B------:R-:W-:Y:S02]  /*2ea40*/  ISETP.NE.U32.AND P1, PT, R0, RZ, PT ;  /* 0x000000ff0000720c */ /* 0x000fe40003f25070 */
[----:B-1----:R-:W-:-:S05]  /*2ea50*/  LOP3.LUT R148, R148, 0x7f, RZ, 0xc0, !PT ;  /* 0x0000007f94947812 */ /* 0x002fca00078ec0ff */
[----:B------:R-:W-:-:S05]  /*2ea60*/  IMAD.SHL.U32 R148, R148, 0x4, RZ ;  /* 0x0000000494947824 */ /* 0x000fca00078e00ff */
[----:B------:R-:W-:-:S05]  /*2ea70*/  LOP3.LUT R75, R148, 0x20, RZ, 0x3c, !PT ;  /* 0x00000020944b7812 */ /* 0x000fca00078e3cff */
[----:B------:R-:W-:-:S05]  /*2ea80*/  IMAD R0, R93, 0x10000, R75 ;  /* 0x000100005d007824 */ /* 0x000fca00078e024b */
[----:B------:R1:W-:Y:S01]  /*2ea90*/  LDGSTS.E [R0+0x800], [R6.64], P1 ;  /* 0x0080000006007fae */ /* 0x0003e20008921844 */
[----:B--2---:R-:W-:-:S05]  /*2eaa0*/  IADD3 R72, P2, R72, R206, RZ ;  /* 0x000000ce48487210 */ /* 0x004fca0007f5e0ff */
[----:B---3--:R-:W-:Y:S01]  /*2eab0*/  IMAD.X R74, R74, 0x1, R3, P2 ;  /* 0x000000014a4a7824 */ /* 0x008fe200010e0603 */
[----:B----4-:R-:W-:Y:S01]  /*2eac0*/  IADD3 R5, P3, R5, R206, RZ ;  /* 0x000000ce05057210 */ /* 0x010fe20007f7e0ff */
[----:B------:R-:W-:Y:S01]  /*2ead0*/  STL [R1+0x170c], R72 ;  /* 0x00170c4801007387 */ /* 0x000fe20000100800 */
[----:B-1----:R-:W-:-:S03]  /*2eae0*/  IMAD.MOV.U32 R6, RZ, RZ, R72 ;  /* 0x000000ffff067224 */ /* 0x002fc600078e0048 */
[----:B------:R-:W-:Y:S01]  /*2eaf0*/  IMAD.X R69, R69, 0x1, R3, P3 ;  /* 0x0000000145457824 */ /* 0x000fe200018e0603 */
[----:B------:R1:W-:Y:S01]  /*2eb00*/  STL [R1+0x1708], R74 ;  /* 0x0017084a01007387 */ /* 0x0003e20000100800 */
[----:B------:R-:W-:-:S03]  /*2eb10*/  IMAD.MOV.U32 R7, RZ, RZ, R74 ;  /* 0x000000ffff077224 */ /* 0x000fc600078e004a */
[----:B------:R-:W-:Y:S04]  /*2eb20*/  STL [R1+0x1714], R5 ;  /* 0x0017140501007387 */ /* 0x000fe80000100800 */
[----:B------:R2:W-:Y:S04]  /*2eb30*/  STL [R1+0x1710], R69 ;  /* 0x0017104501007387 */ /* 0x0005e80000100800 */
[----:B------:R-:W3:Y:S04]  /*2eb40*/  LDL.LU R75, [R1+0x1798] ;  /* 0x00179800014b7983 */ /* 0x000ee80000300800 */
[----:B-1----:R-:W4:Y:S04]  /*2eb50*/  LDL.LU R74, [R1+0x179c] ;  /* 0x00179c00014a7983 */ /* 0x002f280000300800 */
[----:B------:R1:W-:Y:S04]  /*2eb60*/  LDGSTS.E [R0+0xa00], [R6.64], P1 ;  /* 0x00a0000006007fae */ /* 0x0003e80008921844 */
[----:B------:R-:W3:Y:S01]  /*2eb70*/  LDL.LU R72, [R1+0x183c] ;  /* 0x00183c0001487983 */ /* 0x000ee20000300800 */
[----:B-1----:R-:W-:-:S03]  /*2eb80*/  IMAD.MOV.U32 R7, RZ, RZ, R69 ;  /* 0x000000ffff077224 */ /* 0x002fc600078e0045 */
[----:B--2---:R-:W2:Y:S01]  /*2eb90*/  LDL.LU R69, [R1+0x1840] ;  /* 0x0018400001457983 */ /* 0x004ea20000300800 */
[----:B------:R-:W-:-:S05]  /*2eba0*/  IMAD.MOV.U32 R6, RZ, RZ, R5 ;  /* 0x000000ffff067224 */ /* 0x000fca00078e0005 */
[----:B------:R1:W-:Y:S01]  /*2ebb0*/  LDGSTS.E [R0+0xc00], [R6.64], P1 ;  /* 0x00c0000006007fae */ /* 0x0003e20008921844 */
[----:B------:R-:W-:-:S05]  /*2ebc0*/  IADD3 R78, P3, R78, R206, RZ ;  /* 0x000000ce4e4e7210 */ /* 0x000fca0007f7e0ff */
[--C-:B------:R-:W-:Y:S01]  /*2ebd0*/  IMAD.X R79, R79, 0x1, R3.reuse, P3 ;  /* 0x000000014f4f7824 */ /* 0x100fe200018e0603 */
[----:B------:R-:W-:Y:S01]  /*2ebe0*/  STL [R1+0x171c], R78 ;  /* 0x00171c4e01007387 */ /* 0x000fe20000100800 */
[----:B-1----:R-:W-:Y:S01]  /*2ebf0*/  IMAD.MOV.U32 R6, RZ, RZ, R78 ;  /* 0x000000ffff067224 */ /* 0x002fe200078e004e */
[----:B------:R-:W-:Y:S02]  /*2ec00*/  IADD3 R68, P4, R68, R206, RZ ;  /* 0x000000ce44447210 */ /* 0x000fe40007f9e0ff */
[----:B------:R1:W-:Y:S01]  /*2ec10*/  STL [R1+0x1718], R79 ;  /* 0x0017184f01007387 */ /* 0x0003e20000100800 */
[----:B------:R-:W-:Y:S02]  /*2ec20*/  MOV R7, R79 ;  /* 0x0000004f00077202 */ /* 0x000fe40000000f00 */
[----:B------:R-:W-:Y:S01]  /*2ec30*/  IMAD.X R71, R71, 0x1, R3, P4 ;  /* 0x0000000147477824 */ /* 0x000fe200020e0603 */
[----:B------:R-:W-:Y:S04]  /*2ec40*/  STL [R1+0x1784], R68 ;  /* 0x0017844401007387 */ /* 0x000fe80000100800 */
[----:B------:R1:W-:Y:S04]  /*2ec50*/  STL [R1+0x1780], R71 ;  /* 0x0017804701007387 */ /* 0x0003e80000100800 */
[----:B-1----:R-:W2:Y:S01]  /*2ec60*/  LDL.LU R79, [R1+0x1844] ;  /* 0x00184400014f7983 */ /* 0x002ea20000300800 */
[----:B------:R-:W-:-:S03]  /*2ec70*/  ISETP.GT.AND P2, PT, R2, 0x5, PT ;  /* 0x000000050200780c */ /* 0x000fc60003f44270 */
[----:B------:R1:W-:Y:S04]  /*2ec80*/  LDGSTS.E [R0+0xe00], [R6.64], P1 ;  /* 0x00e0000006007fae */ /* 0x0003e80008921844 */
[----:B------:R-:W2:Y:S01]  /*2ec90*/  LDL.LU R78, [R1+0x1848] ;  /* 0x00184800014e7983 */ /* 0x000ea20000300800 */
[----:B------:R-:W-:Y:S01]  /*2eca0*/  SEL R5, RZ, 0x4, !P2 ;  /* 0x00000004ff057807 */ /* 0x000fe20005000000 */
[----:B-1----:R-:W-:Y:S02]  /*2ecb0*/  IMAD.MOV.U32 R7, RZ, RZ, R71 ;  /* 0x000000ffff077224 */ /* 0x002fe400078e0047 */
[----:B------:R-:W-:Y:S01]  /*2ecc0*/  IMAD.MOV.U32 R6, RZ, RZ, R68 ;  /* 0x000000ffff067224 */ /* 0x000fe200078e0044 */
[----:B------:R-:W2:Y:S04]  /*2ecd0*/  LDL.LU R71, [R1+0x184c] ;  /* 0x00184c0001477983 */ /* 0x000ea80000300800 */
[----:B------:R-:W2:Y:S01]  /*2ece0*/  LDL.LU R68, [R1+0x1850] ;  /* 0x0018500001447983 */ /* 0x000ea20000300800 */
[----:B------:R-:W-:-:S04]  /*2ecf0*/  SEL R5, R5, RZ, !P0 ;  /* 0x000000ff05057207 */ /* 0x000fc80004000000 */
[----:B------:R-:W-:Y:S02]  /*2ed00*/  ISETP.NE.U32.AND P2, PT, R5, RZ, PT ;  /* 0x000000ff0500720c */ /* 0x000fe40003f45070 */
[-C--:B------:R-:W-:Y:S02]  /*2ed10*/  IADD3 R76, P1, R76, R206.reuse, RZ ;  /* 0x000000ce4c4c7210 */ /* 0x080fe40007f3e0ff */
[----:B------:R-:W-:-:S03]  /*2ed20*/  IADD3 R70, P3, R70, R206, RZ ;  /* 0x000000ce46467210 */ /* 0x000fc60007f7e0ff */
[--C-:B------:R-:W-:Y:S02]  /*2ed30*/  IMAD.X R77, R77, 0x1, R3.reuse, P1 ;  /* 0x000000014d4d7824 */ /* 0x100fe400008e0603 */
[----:B------:R-:W-:Y:S01]  /*2ed40*/  IMAD.X R73, R73, 0x1, R3, P3 ;  /* 0x0000000149497824 */ /* 0x000fe200018e0603 */
[----:B------:R-:W-:Y:S04]  /*2ed50*/  STL [R1+0x178c], R76 ;  /* 0x00178c4c01007387 */ /* 0x000fe80000100800 */
[----:B------:R1:W-:Y:S04]  /*2ed60*/  LDGSTS.E [R0+0x2800], [R6.64], P2 ;  /* 0x0280000006007fae */ /* 0x0003e80009121844 */
[----:B------:R1:W-:Y:S04]  /*2ed70*/  STL [R1+0x1788], R77 ;  /* 0x0017884d01007387 */ /* 0x0003e80000100800 */
[----:B------:R-:W-:Y:S01]  /*2ed80*/  STL [R1+0x1794], R70 ;  /* 0x0017944601007387 */ /* 0x000fe20000100800 */
[----:B-1----:R-:W-:-:S02]  /*2ed90*/  IMAD.MOV.U32 R6, RZ, RZ, R76 ;  /* 0x000000ffff067224 */ /* 0x002fc400078e004c */
[----:B------:R-:W-:Y:S01]  /*2eda0*/  IMAD.MOV.U32 R7, RZ, RZ, R77 ;  /* 0x000000ffff077224 */ /* 0x000fe200078e004d */
[----:B------:R1:W-:Y:S04]  /*2edb0*/  STL [R1+0x1790], R73 ;  /* 0x0017904901007387 */ /* 0x0003e80000100800 */
[----:B------:R1:W-:Y:S04]  /*2edc0*/  LDGSTS.E [R0+0x2a00], [R6.64], P2 ;  /* 0x02a0000006007fae */ /* 0x0003e80009121844 */
[----:B------:R-:W2:Y:S04]  /*2edd0*/  LDL.LU R77, [R1+0x1854] ;  /* 0x00185400014d7983 */ /* 0x000ea80000300800 */
[----:B------:R-:W2:Y:S01]  /*2ede0*/  LDL.LU R76, [R1+0x1858] ;  /* 0x00185800014c7983 */ /* 0x000ea20000300800 */
        /* <DEDUP_REMOVED lines=8> */
[----:B------:R-:W-:Y:S02]  /*2ee70*/  ISETP.NE.U32.AND P1, PT, R5, RZ, PT ;  /* 0x000000ff0500720c */ /* 0x000fe40003f25070 */
        /* <DEDUP_REMOVED lines=9> */
[----:B------:R-:W-:Y:S04]  /*2ef10*/  STL [R1+0x1840], R69 ;  /* 0x0018404501007387 */ /* 0x000fe80000100800 */
[----:B------:R2:W-:Y:S04]  /*2ef20*/  STL [R1+0x183c], R72 ;  /* 0x00183c4801007387 */ /* 0x0005e80000100800 */
[----:B-1----:R-:W4:Y:S01]  /*2ef30*/  LDL.LU R75, [R1+0x1928] ;  /* 0x00192800014b7983 */ /* 0x002f220000300800 */
[----:B---3--:R-:W-:-:S03]  /*2ef40*/  IMAD.MOV.U32 R7, RZ, RZ, R72 ;  /* 0x000000ffff077224 */ /* 0x008fc600078e0048 */
[----:B------:R-:W3:Y:S01]  /*2ef50*/  LDL.LU R74, [R1+0x192c] ;  /* 0x00192c00014a7983 */ /* 0x000ee20000300800 */
[----:B------:R-:W-:-:S03]  /*2ef60*/  IMAD.MOV.U32 R6, RZ, RZ, R69 ;  /* 0x000000ffff067224 */ /* 0x000fc600078e0045 */
[----:B--2---:R-:W2:Y:S04]  /*2ef70*/  LDL.LU R72, [R1+0x1930] ;  /* 0x0019300001487983 */ /* 0x004ea80000300800 */
[----:B------:R-:W2:Y:S04]  /*2ef80*/  LDL.LU R69, [R1+0x1934] ;  /* 0x0019340001457983 */ /* 0x000ea80000300800 */
[----:B------:R1:W-:Y:S01]  /*2ef90*/  LDGSTS.E [R0+0x4800], [R6.64], P1 ;  /* 0x0480000006007fae */ /* 0x0003e20008921844 */
[----:B------:R-:W-:-:S05]  /*2efa0*/  IADD3 R78, P2, R78, R206, RZ ;  /* 0x000000ce4e4e7210 */ /* 0x000fca0007f5e0ff */
[----:B------:R-:W-:Y:S01]  /*2efb0*/  IMAD.X R79, R79, 0x1, R3, P2 ;  /* 0x000000014f4f7824 */ /* 0x000fe200010e0603 */
[----:B------:R-:W-:Y:S01]  /*2efc0*/  STL [R1+0x1848], R78 ;  /* 0x0018484e01007387 */ /* 0x000fe20000100800 */
[----:B-1----:R-:W-:Y:S02]  /*2efd0*/  IMAD.MOV.U32 R6, RZ, RZ, R78 ;  /* 0x000000ffff067224 */ /* 0x002fe400078e004e */
[----:B------:R-:W-:Y:S01]  /*2efe0*/  IMAD.MOV.U32 R7, RZ, RZ, R79 ;  /* 0x000000ffff077224 */ /* 0x000fe200078e004f */
[----:B------:R-:W-:Y:S01]  /*2eff0*/  IADD3 R68, P3, R68, R206, RZ ;  /* 0x000000ce44447210 */ /* 0x000fe20007f7e0ff */
[----:B------:R1:W-:Y:S04]  /*2f000*/  STL [R1+0x1844], R79 ;  /* 0x0018444f01007387 */ /* 0x0003e80000100800 */
[----:B------:R-:W-:Y:S01]  /*2f010*/  IMAD.X R71, R71, 0x1, R3, P3 ;  /* 0x0000000147477824 */ /* 0x000fe200018e0603 */
[----:B------:R-:W-:Y:S04]  /*2f020*/  STL [R1+0x1850], R68 ;  /* 0x0018504401007387 */ /* 0x000fe80000100800 */
[----:B------:R1:W-:Y:S04]  /*2f030*/  STL [R1+0x184c], R71 ;  /* 0x00184c4701007387 */ /* 0x0003e80000100800 */
[----:B------:R1:W-:Y:S04]  /*2f040*/  LDGSTS.E [R0+0x4a00], [R6.64], P1 ;  /* 0x04a0000006007fae */ /* 0x0003e80008921844 */
[----:B-1----:R-:W2:Y:S04]  /*2f050*/  LDL.LU R79, [R1+0x1938] ;  /* 0x00193800014f7983 */ /* 0x002ea80000300800 */
[----:B------:R-:W2:Y:S01]  /*2f060*/  LDL.LU R78, [R1+0x193c] ;  /* 0x00193c00014e7983 */ /* 0x000ea20000300800 */
[----:B------:R-:W-:Y:S01]  /*2f070*/  MOV R7, R71 ;  /* 0x0000004700077202 */ /* 0x000fe20000000f00 */
[----:B------:R-:W-:-:S02]  /*2f080*/  IMAD.MOV.U32 R6, RZ, RZ, R68 ;  /* 0x000000ffff067224 */ /* 0x000fc400078e0044 */
[----:B------:R-:W2:Y:S04]  /*2f090*/  LDL.LU R71, [R1+0x19e0] ;  /* 0x0019e00001477983 */ /* 0x000ea80000300800 */
[----:B------:R-:W2:Y:S04]  /*2f0a0*/  LDL.LU R68, [R1+0x1a5c] ;  /* 0x001a5c0001447983 */ /* 0x000ea80000300800 */
[----:B------:R1:W-:Y:S01]  /*2f0b0*/  LDGSTS.E [R0+0x4c00], [R6.64], P1 ;  /* 0x04c0000006007fae */ /* 0x0003e20008921844 */
[----:B------:R-:W-:-:S05]  /*2f0c0*/  IADD3 R76, P3, R76, R206, RZ ;  /* 0x000000ce4c4c7210 */ /* 0x000fca0007f7e0ff */
[----:B------:R-:W-:Y:S01]  /*2f0d0*/  IMAD.X R77, R77, 0x1, R3, P3 ;  /* 0x000000014d4d7824 */ /* 0x000fe200018e0603 */
[----:B------:R-:W-:Y:S01]  /*2f0e0*/  IADD3 R70, P4, R70, R206, RZ ;  /* 0x000000ce46467210 */ /* 0x000fe20007f9e0ff */
[----:B------:R-:W-:Y:S01]  /*2f0f0*/  STL [R1+0x1858], R76 ;  /* 0x0018584c01007387 */ /* 0x000fe20000100800 */
[----:B-1----:R-:W-:-:S03]  /*2f100*/  IMAD.MOV.U32 R6, RZ, RZ, R76 ;  /* 0x000000ffff067224 */ /* 0x002fc600078e004c */
[----:B------:R-:W-:Y:S01]  /*2f110*/  IMAD.X R73, R73, 0x1, R3, P4 ;  /* 0x0000000149497824 */ /* 0x000fe200020e0603 */
[----:B------:R1:W-:Y:S01]  /*2f120*/  STL [R1+0x1854], R77 ;  /* 0x0018544d01007387 */ /* 0x0003e20000100800 */
[----:B------:R-:W-:-:S03]  /*2f130*/  IMAD.MOV.U32 R7, RZ, RZ, R77 ;  /* 0x000000ffff077224 */ /* 0x000fc600078e004d */
[----:B------:R-:W-:Y:S04]  /*2f140*/  STL [R1+0x1924], R70 ;  /* 0x0019244601007387 */ /* 0x000fe80000100800 */
[----:B------:R1:W-:Y:S04]  /*2f150*/  STL [R1+0x1920], R73 ;  /* 0x0019204901007387 */ /* 0x0003e80000100800 */
[----:B-1----:R-:W2:Y:S04]  /*2f160*/  LDL.LU R77, [R1+0x19e4] ;  /* 0x0019e400014d7983 */ /* 0x002ea80000300800 */
        /* <DEDUP_REMOVED lines=12> */
[----:B---3--:R-:W-:-:S05]  /*2f230*/  IADD3 R74, P1, R74, R206, RZ ;  /* 0x000000ce4a4a7210 */ /* 0x008fca0007f3e0ff */
[----:B----4-:R-:W-:Y:S01]  /*2f240*/  IMAD.X R75, R75, 0x1, R3, P1 ;  /* 0x000000014b4b7824 */ /* 0x010fe200008e0603 */
[----:B--2---:R-:W-:Y:S01]  /*2f250*/  IADD3 R69, P3, R69, R206, RZ ;  /* 0x000000ce45457210 */ /* 0x004fe20007f7e0ff */
[----:B-1----:R-:W-:-:S03]  /*2f260*/  IMAD.MOV.U32 R6, RZ, RZ, R74 ;  /* 0x000000ffff067224 */ /* 0x002fc600078e004a */
[----:B------:R-:W-:Y:S01]  /*2f270*/  MOV R7, R75 ;  /* 0x0000004b00077202 */ /* 0x000fe20000000f00 */
[----:B------:R1:W-:Y:S01]  /*2f280*/  STL [R1+0x192c], R74 ;  /* 0x00192c4a01007387 */ /* 0x0003e20000100800 */
[----:B------:R-:W-:-:S03]  /*2f290*/  IMAD.X R72, R72, 0x1, R3, P3 ;  /* 0x0000000148487824 */ /* 0x000fc600018e0603 */
[----:B------:R-:W-:Y:S04]  /*2f2a0*/  STL [R1+0x1928], R75 ;  /* 0x0019284b01007387 */ /* 0x000fe80000100800 */
[----:B------:R3:W-:Y:S04]  /*2f2b0*/  STL [R1+0x1934], R69 ;  /* 0x0019344501007387 */ /* 0x0007e80000100800 */
[----:B------:R3:W-:Y:S04]  /*2f2c0*/  LDGSTS.E [R0+0x6a00], [R6.64], P2 ;  /* 0x06a0000006007fae */ /* 0x0007e80009121844 */
[----:B------:R4:W-:Y:S04]  /*2f2d0*/  STL [R1+0x1930], R72 ;  /* 0x0019304801007387 */ /* 0x0009e80000100800 */
[----:B-1----:R-:W2:Y:S01]  /*2f2e0*/  LDL.LU R74, [R1+0x19ec] ;  /* 0x0019ec00014a7983 */ /* 0x002ea20000300800 */
[----:B---3--:R-:W-:-:S03]  /*2f2f0*/  IMAD.MOV.U32 R6, RZ, RZ, R69 ;  /* 0x000000ffff067224 */ /* 0x008fc600078e0045 */
[----:B------:R-:W3:Y:S01]  /*2f300*/  LDL.LU R69, [R1+0x1a50] ;  /* 0x001a500001457983 */ /* 0x000ee20000300800 */
[----:B------:R-:W-:-:S03]  /*2f310*/  IMAD.MOV.U32 R7, RZ, RZ, R72 ;  /* 0x000000ffff077224 */ /* 0x000fc600078e0048 */
[----:B------:R-:W2:Y:S04]  /*2f320*/  LDL.LU R75, [R1+0x19f0] ;  /* 0x0019f000014b7983 */ /* 0x000ea80000300800 */
[----:B----4-:R-:W4:Y:S04]  /*2f330*/  LDL.LU R72, [R1+0x1a4c] ;  /* 0x001a4c0001487983 */ /* 0x010f280000300800 */
[----:B------:R1:W-:Y:S01]  /*2f340*/  LDGSTS.E [R0+0x6c00], [R6.64], P2 ;  /* 0x06c0000006007fae */ /* 0x0003e20009121844 */
[----:B------:R-:W-:Y:S02]  /*2f350*/  ISETP.GT.AND P1, PT, R2, 0x11, PT ;  /* 0x000000110200780c */ /* 0x000fe40003f24270 */
[----:B------:R-:W-:-:S05]  /*2f360*/  IADD3 R78, P3, R78, R206, RZ ;  /* 0x000000ce4e4e7210 */ /* 0x000fca0007f7e0ff */
[--C-:B------:R-:W-:Y:S01]  /*2f370*/  IMAD.X R79, R79, 0x1, R3.reuse, P3 ;  /* 0x000000014f4f7824 */ /* 0x100fe200018e0603 */
[----:B------:R-:W-:Y:S01]  /*2f380*/  IADD3 R68, P4, R68, R206, RZ ;  /* 0x000000ce44447210 */ /* 0x000fe20007f9e0ff */
[----:B------:R-:W-:Y:S04]  /*2f390*/  STL [R1+0x193c], R78 ;  /* 0x00193c4e01007387 */ /* 0x000fe80000100800 */
[----:B------:R-:W-:Y:S01]  /*2f3a0*/  IMAD.X R71, R71, 0x1, R3, P4 ;  /* 0x0000000147477824 */ /* 0x000fe200020e0603 */
[----:B------:R1:W-:Y:S02]  /*2f3b0*/  STL [R1+0x1938], R79 ;  /* 0x0019384f01007387 */ /* 0x0003e40000100800 */
[----:B-1----:R-:W-:Y:S02]  /*2f3c0*/  IMAD.MOV.U32 R6, RZ, RZ, R78 ;  /* 0x000000ffff067224 */ /* 0x002fe400078e004e */
[----:B------:R-:W-:Y:S01]  /*2f3d0*/  IMAD.MOV.U32 R7, RZ, RZ, R79 ;  /* 0x000000ffff077224 */ /* 0x000fe200078e004f */
[----:B------:R-:W-:Y:S04]  /*2f3e0*/  STL [R1+0x1a5c], R68 ;  /* 0x001a5c4401007387 */ /* 0x000fe80000100800 */
[----:B------:R1:W-:Y:S04]  /*2f3f0*/  STL [R1+0x19e0], R71 ;  /* 0x0019e04701007387 */ /* 0x0003e80000100800 */
[----:B------:R-:W4:Y:S04]  /*2f400*/  LDL.LU R79, [R1+0x19f4] ;  /* 0x0019f400014f7983 */ /* 0x000f280000300800 */
[----:B------:R-:W4:Y:S04]  /*2f410*/  LDL.LU R78, [R1+0x1a48] ;  /* 0x001a4800014e7983 */ /* 0x000f280000300800 */
[----:B------:R1:W-:Y:S01]  /*2f420*/  LDGSTS.E [R0+0x6e00], [R6.64], P2 ;  /* 0x06e0000006007fae */ /* 0x0003e20009121844 */
[----:B------:R-:W-:Y:S01]  /*2f430*/  SEL R5, RZ, 0x4, !P1 ;  /* 0x00000004ff057807 */ /* 0x000fe20004800000 */
[----:B-1----:R-:W-:-:S02]  /*2f440*/  IMAD.MOV.U32 R7, RZ, RZ, R71 ;  /* 0x000000ffff077224 */ /* 0x002fc400078e0047 */
[----:B------:R-:W-:Y:S01]  /*2f450*/  IMAD.MOV.U32 R6, RZ, RZ, R68 ;  /* 0x000000ffff067224 */ /* 0x000fe200078e0044 */
[----:B------:R-:W4:Y:S04]  /*2f460*/  LDL.LU R71, [R1+0x19f8] ;  /* 0x0019f80001477983 */ /* 0x000f280000300800 */
[----:B------:R-:W4:Y:S01]  /*2f470*/  LDL.LU R68, [R1+0x1a44] ;  /* 0x001a440001447983 */ /* 0x000f220000300800 */
[----:B------:R-:W-:-:S04]  /*2f480*/  SEL R5, R5, RZ, !P0 ;  /* 0x000000ff05057207 */ /* 0x000fc80004000000 */
[----:B------:R-:W-:Y:S02]  /*2f490*/  ISETP.NE.U32.AND P1, PT, R5, RZ, PT ;  /* 0x000000ff0500720c */ /* 0x000fe40003f25070 */
[----:B------:R-:W-:-:S05]  /*2f4a0*/  IADD3 R76, P2, R76, R206, RZ ;  /* 0x000000ce4c4c7210 */ /* 0x000fca0007f5e0ff */
[----:B------:R-:W-:Y:S01]  /*2f4b0*/  IMAD.X R77, R77, 0x1, R3, P2 ;  /* 0x000000014d4d7824 */ /* 0x000fe200010e0603 */
[----:B------:R-:W-:Y:S05]  /*2f4c0*/  STL [R1+0x1a58], R76 ;  /* 0x001a584c01007387 */ /* 0x000fea0000100800 */
[----:B------:R1:W-:Y:S01]  /*2f4d0*/  LDGSTS.E [R0+0x8800], [R6.64], P1 ;  /* 0x0880000006007fae */ /* 0x0003e20008921844 */
[----:B------:R-:W-:-:S03]  /*2f4e0*/  IADD3 R70, P3, R70, R206, RZ ;  /* 0x000000ce46467210 */ /* 0x000fc60007f7e0ff */
[----:B------:R1:W-:Y:S01]  /*2f4f0*/  STL [R1+0x19e4], R77 ;  /* 0x0019e44d01007387 */ /* 0x0003e20000100800 */
[----:B------:R-:W-:Y:S01]  /*2f500*/  IADD3.X R73, R73, R3, RZ, P3, !PT ;  /* 0x0000000349497210 */ /* 0x000fe20001ffe4ff */
[----:B-1----:R-:W-:Y:S02]  /*2f510*/  IMAD.MOV.U32 R6, RZ, RZ, R76 ;  /* 0x000000ffff067224 */ /* 0x002fe400078e004c */
[----:B------:R-:W-:Y:S01]  /*2f520*/  IMAD.MOV.U32 R7, RZ, RZ, R77 ;  /* 0x000000ffff077224 */ /* 0x000fe200078e004d */
[----:B------:R-:W-:Y:S04]  /*2f530*/  STL [R1+0x1a54], R70 ;  /* 0x001a544601007387 */ /* 0x000fe80000100800 */
[----:B------:R1:W-:Y:S04]  /*2f540*/  STL [R1+0x19e8], R73 ;  /* 0x0019e84901007387 */ /* 0x0003e80000100800 */
[----:B------:R1:W-:Y:S04]  /*2f550*/  LDGSTS.E [R0+0x8a00], [R6.64], P1 ;  /* 0x08a0000006007fae */ /* 0x0003e80008921844 */
[----:B------:R-:W4:Y:S04]  /*2f560*/  LDL.LU R77, [R1+0x19fc] ;  /* 0x0019fc00014d7983 */ /* 0x000f280000300800 */
[----:B------:R-:W4:Y:S01]  /*2f570*/  LDL.LU R76, [R1+0x1a40] ;  /* 0x001a4000014c7983 */ /* 0x000f220000300800 */
[----:B-1----:R-:W-:-:S02]  /*2f580*/  IMAD.MOV.U32 R7, RZ, RZ, R73 ;  /* 0x000000ffff077224 */ /* 0x002fc400078e0049 */
[----:B------:R-:W-:Y:S01]  /*2f590*/  IMAD.MOV.U32 R6, RZ, RZ, R70 ;  /* 0x000000ffff067224 */ /* 0x000fe200078e0046 */
[----:B------:R-:W4:Y:S04]  /*2f5a0*/  LDL.LU R73, [R1+0x1a00] ;  /* 0x001a000001497983 */ /* 0x000f280000300800 */
[----:B------:R-:W4:Y:S01]  /*2f5b0*/  LDL.LU R70, [R1+0x1a3c] ;  /* 0x001a3c0001467983 */ /* 0x000f220000300800 */
[----:B------:R-:W-:-:S03]  /*2f5c0*/  ISETP.GT.AND P2, PT, R2, 0x15, PT ;  /* 0x000000150200780c */ /* 0x000fc60003f44270 */
[----:B------:R1:W-:Y:S01]  /*2f5d0*/  LDGSTS.E [R0+0x8c00], [R6.64], P1 ;  /* 0x08c0000006007fae */ /* 0x0003e20008921844 */
[----:B------:R-:W-:-:S04]  /*2f5e0*/  SEL R5, RZ, 0x4, !P2 ;  /* 0x00000004ff057807 */ /* 0x000fc80005000000 */
[----:B------:R-:W-:-:S04]  /*2f5f0*/  SEL R5, R5, RZ, !P0 ;  /* 0x000000ff05057207 */ /* 0x000fc80004000000 */
[----:B------:R-:W-:Y:S02]  /*2f600*/  ISETP.NE.U32.AND P2, PT, R5, RZ, PT ;  /* 0x000000ff0500720c */ /* 0x000fe40003f45070 */
[----:B---3--:R-:W-:-:S05]  /*2f610*/  IADD3 R69, P3, R69, R206, RZ ;  /* 0x000000ce45457210 */ /* 0x008fca0007f7e0ff */
[----:B--2---:R-:W-:Y:S01]  /*2f620*/  IMAD.X R74, R74, 0x1, R3, P3 ;  /* 0x000000014a4a7824 */ /* 0x004fe200018e0603 */
[----:B----4-:R-:W-:Y:S01]  /*2f630*/  IADD3 R72, P4, R72, R206, RZ ;  /* 0x000000ce48487210 */ /* 0x010fe20007f9e0ff */
[----:B------:R-:W-:Y:S01]  /*2f640*/  STL [R1+0x1a50], R69 ;  /* 0x001a504501007387 */ /* 0x000fe20000100800 */
[----:B-1----:R-:W-:Y:S02]  /*2f650*/  IMAD.MOV.U32 R6, RZ, RZ, R69 ;  /* 0x000000ffff067224 */ /* 0x002fe400078e0045 */
[----:B------:R-:W-:Y:S01]  /*2f660*/  IMAD.MOV.U32 R7, RZ, RZ, R74 ;  /* 0x000000ffff077224 */ /* 0x000fe200078e004a */
[----:B------:R1:W-:Y:S01]  /*2f670*/  STL [R1+0x19ec], R74 ;  /* 0x0019ec4a01007387 */ /* 0x0003e20000100800 */
[----:B------:R-:W-:-:S03]  /*2f680*/  IMAD.X R75, R75, 0x1, R3, P4 ;  /* 0x000000014b4b7824 */ /* 0x000fc600020e0603 */
[----:B------:R-:W-:Y:S04]  /*2f690*/  STL [R1+0x1a4c], R72 ;  /* 0x001a4c4801007387 */ /* 0x000fe80000100800 */
[----:B------:R2:W-:Y:S04]  /*2f6a0*/  LDGSTS.E [R0+0x8e00], [R6.64], P1 ;  /* 0x08e0000006007fae */ /* 0x0005e80008921844 */
[----:B-1----:R-:W3:Y:S04]  /*2f6b0*/  LDL.LU R74, [R1+0x1a38] ;  /* 0x001a3800014a7983 */ /* 0x002ee80000300800 */
[----:B------:R1:W-:Y:S04]  /*2f6c0*/  STL [R1+0x19f0], R75 ;  /* 0x0019f04b01007387 */ /* 0x0003e80000100800 */
[----:B------:R-:W4:Y:S01]  /*2f6d0*/  LDL.LU R69, [R1+0x1a34] ;  /* 0x001a340001457983 */ /* 0x000f220000300800 */
[----:B--2---:R-:W-:Y:S01]  /*2f6e0*/  MOV R7, R75 ;  /* 0x0000004b00077202 */ /* 0x004fe20000000f00 */
[----:B------:R-:W-:-:S02]  /*2f6f0*/  IMAD.MOV.U32 R6, RZ, RZ, R72 ;  /* 0x000000ffff067224 */ /* 0x000fc400078e0048 */
[----:B-1----:R-:W2:Y:S04]  /*2f700*/  LDL.LU R75, [R1+0x1a04] ;  /* 0x001a0400014b7983 */ /* 0x002ea80000300800 */
[----:B------:R-:W2:Y:S04]  /*2f710*/  LDL.LU R72, [R1+0x1a08] ;  /* 0x001a080001487983 */ /* 0x000ea80000300800 */
[----:B------:R1:W-:Y:S01]  /*2f720*/  LDGSTS.E [R0+0xa800], [R6.64], P2 ;  /* 0x0a80000006007fae */ /* 0x0003e20009121844 */
[----:B------:R-:W-:-:S05]  /*2f730*/  IADD3 R78, P1, R78, R206, RZ ;  /* 0x000000ce4e4e7210 */ /* 0x000fca0007f3e0ff */
[----:B------:R-:W-:Y:S02]  /*2f740*/  IMAD.X R79, R79, 0x1, R3, P1 ;  /* 0x000000014f4f7824 */ /* 0x000fe400008e0603 */
[----:B-1----:R-:W-:Y:S02]  /*2f750*/  IMAD.MOV.U32 R6, RZ, RZ, R78 ;  /* 0x000000ffff067224 */ /* 0x002fe400078e004e */
[----:B------:R-:W-:Y:S01]  /*2f760*/  IMAD.MOV.U32 R7, RZ, RZ, R79 ;  /* 0x000000ffff077224 */ /* 0x000fe200078e004f */
[----:B------:R-:W-:Y:S04]  /*2f770*/  STL [R1+0x1a48], R78 ;  /* 0x001a484e01007387 */ /* 0x000fe80000100800 */
[----:B------:R-:W-:Y:S04]  /*2f780*/  STL [R1+0x19f4], R79 ;  /* 0x0019f44f01007387 */ /* 0x000fe80000100800 */
[----:B------:R1:W-:Y:S01]  /*2f790*/  LDGSTS.E [R0+0xaa00], [R6.64], P2 ;  /* 0x0aa0000006007fae */ /* 0x0003e20009121844 */
[----:B------:R-:W-:-:S05]  /*2f7a0*/  IADD3 R68, P3, R68, R206, RZ ;  /* 0x000000ce44447210 */ /* 0x000fca0007f7e0ff */
[----:B------:R-:W-:Y:S01]  /*2f7b0*/  IMAD.X R71, R71, 0x1, R3, P3 ;  /* 0x0000000147477824 */ /* 0x000fe200018e0603 */
[----:B------:R-:W-:Y:S01]  /*2f7c0*/  STL [R1+0x1a44], R68 ;  /* 0x001a444401007387 */ /* 0x000fe20000100800 */
[----:B-1----:R-:W-:Y:S02]  /*2f7d0*/  IMAD.MOV.U32 R6, RZ, RZ, R68 ;  /* 0x000000ffff067224 */ /* 0x002fe400078e0044 */
[----:B------:R-:W-:Y:S01]  /*2f7e0*/  IMAD.MOV.U32 R7, RZ, RZ, R71 ;  /* 0x000000ffff077224 */ /* 0x000fe200078e0047 */
[----:B------:R1:W-:Y:S04]  /*2f7f0*/  STL [R1+0x19f8], R71 ;  /* 0x0019f84701007387 */ /* 0x0003e80000100800 */
[----:B------:R1:W-:Y:S04]  /*2f800*/  LDGSTS.E [R0+0xac00], [R6.64], P2 ;  /* 0x0ac0000006007fae */ /* 0x0003e80009121844 */
[----:B-1----:R-:W2:Y:S04]  /*2f810*/  LDL.LU R71, [R1+0x1a0c] ;  /* 0x001a0c0001477983 */ /* 0x002ea80000300800 */
[----:B------:R-:W2:Y:S01]  /*2f820*/  LDL.LU R68, [R1+0x1a30] ;  /* 0x001a300001447983 */ /* 0x000ea20000300800 */
[----:B------:R-:W-:-:S05]  /*2f830*/  IADD3 R76, P3, R76, R206, RZ ;  /* 0x000000ce4c4c7210 */ /* 0x000fca0007f7e0ff */
[----:B------:R-:W-:Y:S01]  /*2f840*/  IMAD.X R77, R77, 0x1, R3, P3 ;  /* 0x000000014d4d7824 */ /* 0x000fe200018e0603 */
[----:B------:R-:W-:Y:S01]  /*2f850*/  IADD3 R70, P4, R70, R206, RZ ;  /* 0x000000ce46467210 */ /* 0x000fe20007f9e0ff */
[----:B------:R-:W-:Y:S01]  /*2f860*/  STL [R1+0x1a40], R76 ;  /* 0x001a404c01007387 */ /* 0x000fe20000100800 */
[----:B------:R-:W-:-:S03]  /*2f870*/  IMAD.MOV.U32 R6, RZ, RZ, R76 ;  /* 0x000000ffff067224 */ /* 0x000fc600078e004c */
[----:B------:R-:W-:Y:S01]  /*2f880*/  IMAD.X R73, R73, 0x1, R3, P4 ;  /* 0x0000000149497824 */ /* 0x000fe200020e0603 */
[----:B------:R1:W-:Y:S01]  /*2f890*/  STL [R1+0x19fc], R77 ;  /* 0x0019fc4d01007387 */ /* 0x0003e20000100800 */
[----:B------:R-:W-:-:S03]  /*2f8a0*/  MOV R7, R77 ;  /* 0x0000004d00077202 */ /* 0x000fc60000000f00 */
        /* <DEDUP_REMOVED lines=12> */
[----:B------:R-:W-:Y:S01]  /*2f970*/  ISETP.NE.U32.AND P1, PT, R5, RZ, PT ;  /* 0x000000ff0500720c */ /* 0x000fe20003f25070 */
[----:B------:R-:W-:Y:S11]  /*2f980*/  HMMA.1688.F32.TF32 R128, R160, R130, R184 ;  /* 0x00000082a080723c */ /* 0x000ff600000810b8 */
[----:B------:R-:W-:Y:S01]  /*2f990*/  @!UPT UIADD3 URZ, URZ, URZ, URZ ;  /* 0x0000003f3f3ff290 */ /* 0x000fe2000fffe03f */
[----:B------:R1:W-:Y:S01]  /*2f9a0*/  LDGSTS.E [R0+0xc800], [R6.64], P1 ;  /* 0x0c80000006007fae */ /* 0x0003e20008921844 */
[-C--:B---3--:R-:W-:Y:S02]  /*2f9b0*/  IADD3 R74, P2, R74, R206.reuse, RZ ;  /* 0x000000ce4a4a7210 */ /* 0x088fe40007f5e0ff */
[----:B----4-:R-:W-:-:S03]  /*2f9c0*/  IADD3 R69, P3, R69, R206, RZ ;  /* 0x000000ce45457210 */ /* 0x010fc60007f7e0ff */
[----:B-1----:R-:W-:Y:S02]  /*2f9d0*/  IMAD.MOV.U32 R6, RZ, RZ, R74 ;  /* 0x000000ffff067224 */ /* 0x002fe400078e004a */
[--C-:B--2---:R-:W-:Y:S01]  /*2f9e0*/  IMAD.X R75, R75, 0x1, R3.reuse, P2 ;  /* 0x000000014b4b7824 */ /* 0x104fe200010e0603 */
[----:B------:R1:W-:Y:S01]  /*2f9f0*/  STL [R1+0x1a38], R74 ;  /* 0x001a384a01007387 */ /* 0x0003e20000100800 */
[----:B------:R-:W-:Y:S02]  /*2fa00*/  IMAD.X R72, R72, 0x1, R3, P3 ;  /* 0x0000000148487824 */ /* 0x000fe400018e0603 */
[----:B------:R-:W-:Y:S01]  /*2fa10*/  IMAD.MOV.U32 R7, RZ, RZ, R75 ;  /* 0x000000ffff077224 */ /* 0x000fe200078e004b */
[----:B------:R-:W-:Y:S04]  /*2fa20*/  STL [R1+0x1a04], R75 ;  /* 0x001a044b01007387 */ /* 0x000fe80000100800 */
[----:B------:R3:W-:Y:S04]  /*2fa30*/  STL [R1+0x1a34], R69 ;  /* 0x001a344501007387 */ /* 0x0007e80000100800 */
[----:B------:R3:W-:Y:S04]  /*2fa40*/  LDGSTS.E [R0+0xca00], [R6.64], P1 ;  /* 0x0ca0000006007fae */ /* 0x0007e80008921844 */
[----:B------:R4:W-:Y:S04]  /*2fa50*/  STL [R1+0x1a08], R72 ;  /* 0x001a084801007387 */ /* 0x0009e80000100800 */
[----:B-1----:R-:W2:Y:S01]  /*2fa60*/  LDL.LU R74, [R1+0x1a24] ;  /* 0x001a2400014a7983 */ /* 0x002ea20000300800 */
[----:B---3--:R-:W-:-:S03]  /*2fa70*/  IMAD.MOV.U32 R6, RZ, RZ, R69 ;  /* 0x000000ffff067224 */ /* 0x008fc600078e0045 */
[----:B------:R-:W3:Y:S04]  /*2fa80*/  LDL.LU R69, [R1+0x1a20] ;  /* 0x001a200001457983 */ /* 0x000ee80000300800 */
[----:B------:R-:W3:Y:S04]  /*2fa90*/  LDL.LU R184, [R1+0xf20] ;  /* 0x000f200001b87983 */ /* 0x000ee80000300800 */
[----:B------:R-:W3:Y:S04]  /*2faa0*/  LDL.LU R185, [R1+0xf24] ;  /* 0x000f240001b97983 */ /* 0x000ee80000300800 */
[----:B------:R-:W3:Y:S04]  /*2fab0*/  LDL.LU R186, [R1+0xf28] ;  /* 0x000f280001ba7983 */ /* 0x000ee80000300800 */
[----:B------:R-:W3:Y:S01]  /*2fac0*/  LDL.LU R187, [R1+0xf2c] ;  /* 0x000f2c0001bb7983 */ /* 0x000ee20000300800 */
[----:B------:R-:W-:-:S03]  /*2fad0*/  IMAD.MOV.U32 R7, RZ, RZ, R72 ;  /* 0x000000ffff077224 */ /* 0x000fc600078e0048 */
[----:B------:R-:W3:Y:S04]  /*2fae0*/  LDL.LU R75, [R1+0x1a18] ;  /* 0x001a1800014b7983 */ /* 0x000ee80000300800 */
[----:B----4-:R-:W4:Y:S01]  /*2faf0*/  LDL.LU R72, [R1+0x1a1c] ;  /* 0x001a1c0001487983 */ /* 0x010f220000300800 */
[----:B------:R-:W-:-:S03]  /*2fb00*/  ISETP.GT.AND P2, PT, R2, 0x1d, PT ;  /* 0x0000001d0200780c */ /* 0x000fc60003f44270 */
[----:B------:R1:W-:Y:S01]  /*2fb10*/  LDGSTS.E [R0+0xcc00], [R6.64], P1 ;  /* 0x0cc0000006007fae */ /* 0x0003e20008921844 */
[----:B------:R-:W-:-:S05]  /*2fb20*/  IADD3 R68, P3, R68, R206, RZ ;  /* 0x000000ce44447210 */ /* 0x000fca0007f7e0ff */
[----:B------:R-:W-:Y:S01]  /*2fb30*/  IMAD.X R71, R71, 0x1, R3, P3 ;  /* 0x0000000147477824 */ /* 0x000fe200018e0603 */
[----:B------:R-:W-:Y:S04]  /*2fb40*/  STL [R1+0x1a30], R68 ;  /* 0x001a304401007387 */ /* 0x000fe80000100800 */
[----:B------:R1:W-:Y:S04]  /*2fb50*/  STL [R1+0x1a0c], R71 ;  /* 0x001a0c4701007387 */ /* 0x0003e80000100800 */
[----:B------:R-:W4:Y:S04]  /*2fb60*/  LDL.LU R180, [R1+0xe00] ;  /* 0x000e000001b47983 */ /* 0x000f280000300800 */
[----:B------:R-:W4:Y:S04]  /*2fb70*/  LDL.LU R181, [R1+0xe04] ;  /* 0x000e040001b57983 */ /* 0x000f280000300800 */
[----:B------:R-:W4:Y:S04]  /*2fb80*/  LDL.LU R182, [R1+0xe08] ;  /* 0x000e080001b67983 */ /* 0x000f280000300800 */
[----:B------:R-:W4:Y:S01]  /*2fb90*/  LDL.LU R183, [R1+0xe0c] ;  /* 0x000e0c0001b77983 */ /* 0x000f220000300800 */
[----:B------:R-:W-:Y:S01]  /*2fba0*/  SEL R5, RZ, 0x4, !P2 ;  /* 0x00000004ff057807 */ /* 0x000fe20005000000 */
[----:B-1----:R-:W-:Y:S01]  /*2fbb0*/  IMAD.MOV.U32 R7, RZ, RZ, R71 ;  /* 0x000000ffff077224 */ /* 0x002fe200078e0047 */
[----:B------:R-:W-:Y:S01]  /*2fbc0*/  MOV R6, R68 ;  /* 0x0000004400067202 */ /* 0x000fe20000000f00 */
[----:B------:R-:W4:Y:S01]  /*2fbd0*/  LDL.LU R71, [R1+0x1720] ;  /* 0x0017200001477983 */ /* 0x000f220000300800 */
[----:B------:R-:W-:-:S03]  /*2fbe0*/  SEL R5, R5, RZ, !P0 ;  /* 0x000000ff05057207 */ /* 0x000fc60004000000 */
[----:B------:R-:W4:Y:S01]  /*2fbf0*/  LDL.LU R68, [R1+0x1724] ;  /* 0x0017240001447983 */ /* 0x000f220000300800 */
[----:B------:R-:W-:-:S03]  /*2fc00*/  ISETP.NE.U32.AND P2, PT, R5, RZ, PT ;  /* 0x000000ff0500720c */ /* 0x000fc60003f45070 */
        /* <DEDUP_REMOVED lines=14> */
[----:B------:R-:W4:Y:S04]  /*2fcf0*/  LDL.LU R78, [R1+0x1728] ;  /* 0x00172800014e7983 */ /* 0x000f280000300800 */
[----:B------:R2:W-:Y:S04]  /*2fd00*/  LDGSTS.E [R0+0xea00], [R6.64], P2 ;  /* 0x0ea0000006007fae */ /* 0x0005e80009121844 */
[----:B-1----:R-:W4:Y:S04]  /*2fd10*/  LDL.LU R73, [R1+0x172c] ;  /* 0x00172c0001497983 */ /* 0x002f280000300800 */
[----:B------:R-:W4:Y:S04]  /*2fd20*/  LDL.LU R70, [R1+0x1730] ;  /* 0x0017300001467983 */ /* 0x000f280000300800 */
[----:B------:R-:W4:Y:S01]  /*2fd30*/  LDL.LU R5, [R1+0x1734] ;  /* 0x0017340001057983 */ /* 0x000f220000300800 */
[----:B------:R-:W-:-:S05]  /*2fd40*/  LOP3.LUT R149, R149, 0x7f, RZ, 0xc0, !PT ;  /* 0x0000007f95957812 */ /* 0x000fca00078ec0ff */
[----:B------:R-:W-:Y:S01]  /*2fd50*/  IMAD.SHL.U32 R149, R149, 0x4, RZ ;  /* 0x0000000495957824 */ /* 0x000fe200078e00ff */
[-C--:B--2---:R-:W-:Y:S02]  /*2fd60*/  IADD3 R74, P1, R74, R206.reuse, RZ ;  /* 0x000000ce4a4a7210 */ /* 0x084fe40007f3e0ff */
[----:B---3--:R-:W-:Y:S01]  /*2fd70*/  IADD3 R69, P3, R69, R206, RZ ;  /* 0x000000ce45457210 */ /* 0x008fe20007f7e0ff */
[----:B------:R-:W-:Y:S02]  /*2fd80*/  HMMA.1688.F32.TF32 R80, R160, R138, R184 ;  /* 0x0000008aa050723c */ /* 0x000fe400000810b8 */
[--C-:B------:R-:W-:Y:S01]  /*2fd90*/  IMAD.X R75, R75, 0x1, R3.reuse, P1 ;  /* 0x000000014b4b7824 */ /* 0x100fe200008e0603 */
[----:B------:R-:W-:Y:S01]  /*2fda0*/  STL [R1+0x1a24], R74 ;  /* 0x001a244a01007387 */ /* 0x000fe20000100800 */
[----:B----4-:R-:W-:-:S03]  /*2fdb0*/  IMAD.X R72, R72, 0x1, R3, P3 ;  /* 0x0000000148487824 */ /* 0x010fc600018e0603 */
[----:B------:R1:W-:Y:S04]  /*2fdc0*/  STL [R1+0x1a18], R75 ;  /* 0x001a184b01007387 */ /* 0x0003e80000100800 */
[----:B------:R-:W-:Y:S04]  /*2fdd0*/  STL [R1+0x1a20], R69 ;  /* 0x001a204501007387 */ /* 0x000fe80000100800 */
[----:B------:R-:W-:Y:S04]  /*2fde0*/  STL [R1+0x1a1c], R72 ;  /* 0x001a1c4801007387 */ /* 0x000fe80000100800 */
[----:B------:R-:W2:Y:S04]  /*2fdf0*/  LDL.LU R77, [R1+0x1738] ;  /* 0x00173800014d7983 */ /* 0x000ea80000300800 */
[----:B------:R-:W3:Y:S04]  /*2fe00*/  LDL.LU R76, [R1+0x173c] ;  /* 0x00173c00014c7983 */ /* 0x000ee80000300800 */
[----:B------:R-:W-:Y:S04]  /*2fe10*/  STL.64 [R1+0x2b0], R80 ;  /* 0x0002b05001007387 */ /* 0x000fe80000100a00 */
[----:B------:R4:W-:Y:S01]  /*2fe20*/  STL.64 [R1+0x2b8], R82 ;  /* 0x0002b85201007387 */ /* 0x0009e20000100a00 */
[----:B------:R-:W-:Y:S01]  /*2fe30*/  MOV R6, R74 ;  /* 0x0000004a00067202 */ /* 0x000fe20000000f00 */
[----:B------:R-:W-:Y:S01]  /*2fe40*/  IMAD.MOV.U32 R7, RZ, RZ, R75 ;  /* 0x000000ffff077224 */ /* 0x000fe200078e004b */
[----:B------:R-:W-:Y:S01]  /*2fe50*/  ISETP.GT.AND P1, PT, R2, 0x2, PT ;  /* 0x000000020200780c */ /* 0x000fe20003f24270 */
[----:B-1----:R-:W2:Y:S04]  /*2fe60*/  LDL.LU R75, [R1+0x17a0] ;  /* 0x0017a000014b7983 */ /* 0x002ea80000300800 */
[----:B------:R1:W-:Y:S01]  /*2fe70*/  LDGSTS.E [R0+0xec00], [R6.64], P2 ;  /* 0x0ec0000006007fae */ /* 0x0003e20009121844 */
[----:B----4-:R-:W-:Y:S01]  /*2fe80*/  HMMA.1688.F32.TF32 R80, R160, R142, R180 ;  /* 0x0000008ea050723c */ /* 0x010fe200000810b4 */
[----:B-1----:R-:W-:-:S02]  /*2fe90*/  IMAD.MOV.U32 R6, RZ, RZ, R69 ;  /* 0x000000ffff067224 */ /* 0x002fc400078e0045 */
[----:B------:R-:W-:Y:S01]  /*2fea0*/  IMAD.MOV.U32 R7, RZ, RZ, R72 ;  /* 0x000000ffff077224 */ /* 0x000fe200078e0048 */
[----:B------:R-:W4:Y:S04]  /*2feb0*/  LDL.LU R69, [R1+0x17e0] ;  /* 0x0017e00001457983 */ /* 0x000f280000300800 */
[----:B------:R1:W-:Y:S01]  /*2fec0*/  LDGSTS.E [R0+0xee00], [R6.64], P2 ;  /* 0x0ee0000006007fae */ /* 0x0003e20009121844 */
[----:B------:R-:W-:Y:S02]  /*2fed0*/  IADD3 R68, P2, R68, R206, RZ ;  /* 0x000000ce44447210 */ /* 0x000fe40007f5e0ff */
[----:B------:R-:W-:-:S03]  /*2fee0*/  LOP3.LUT R72, R149, 0x40, RZ, 0x3c, !PT ;  /* 0x0000004095487812 */ /* 0x000fc600078e3cff */
[----:B------:R-:W-:Y:S01]  /*2fef0*/  IMAD.X R71, R71, 0x1, R3, P2 ;  /* 0x0000000147477824 */ /* 0x000fe200010e0603 */
[----:B-1----:R-:W-:-:S08]  /*2ff00*/  SEL R0, RZ, 0x4, !P1 ;  /* 0x00000004ff007807 */ /* 0x002fd00004800000 */
[----:B------:R-:W-:Y:S01]  /*2ff10*/  STL.64 [R1+0x370], R80 ;  /* 0x0003705001007387 */ /* 0x000fe20000100a00 */
[----:B------:R-:W-:-:S03]  /*2ff20*/  SEL R0, R0, RZ, !P0 ;  /* 0x000000ff00007207 */ /* 0x000fc60004000000 */
[----:B------:R-:W-:Y:S01]  /*2ff30*/  STL.64 [R1+0x378], R82 ;  /* 0x0003785201007387 */ /* 0x000fe20000100a00 */
[----:B------:R-:W-:Y:S01]  /*2ff40*/  ISETP.NE.U32.AND P1, PT, R0, RZ, PT ;  /* 0x000000ff0000720c */ /* 0x000fe20003f25070 */
[----:B------:R-:W-:Y:S02]  /*2ff50*/  IMAD R0, R93, 0x10000, R72 ;  /* 0x000100005d007824 */ /* 0x000fe400078e0248 */
[----:B------:R-:W-:Y:S01]  /*2ff60*/  STL [R1+0x1724], R68 ;  /* 0x0017244401007387 */ /* 0x000fe20000100800 */
[----:B------:R-:W-:-:S03]  /*2ff70*/  IMAD.MOV.U32 R7, RZ, RZ, R71 ;  /* 0x000000ffff077224 */ /* 0x000fc600078e0047 */
[----:B------:R1:W-:Y:S01]  /*2ff80*/  STL [R1+0x1720], R71 ;  /* 0x0017204701007387 */ /* 0x0003e20000100800 */
[----:B------:R-:W-:-:S03]  /*2ff90*/  IMAD.MOV.U32 R6, RZ, RZ, R68 ;  /* 0x000000ffff067224 */ /* 0x000fc600078e0044 */
[----:B------:R-:W4:Y:S04]  /*2ffa0*/  LDL.LU R74, [R1+0x17e4] ;  /* 0x0017e400014a7983 */ /* 0x000f280000300800 */
[----:B------:R-:W4:Y:S04]  /*2ffb0*/  LDL.LU R72, [R1+0x17e8] ;  /* 0x0017e80001487983 */ /* 0x000f280000300800 */
[----:B-1----:R-:W4:Y:S04]  /*2ffc0*/  LDL.LU R71, [R1+0x17ec] ;  /* 0x0017ec0001477983 */ /* 0x002f280000300800 */
[----:B------:R-:W4:Y:S04]  /*2ffd0*/  LDL.LU R68, [R1+0x17f0] ;  /* 0x0017f00001447983 */ /* 0x000f280000300800 */
[----:B------:R1:W-:Y:S01]  /*2ffe0*/  LDGSTS.E [R0+0x1000], [R6.64], P1 ;  /* 0x0100000006007fae */ /* 0x0003e20008921844 */
[----:B------:R-:W-:-:S05]  /*2fff0*/  IADD3 R73, P2, R73, R206, RZ ;  /* 0x000000ce49497210 */ /* 0x000fca0007f5e0ff */
[----:B------:R-:W-:Y:S01]  /*30000*/  IMAD.X R78, R78, 0x1, R3, P2 ;  /* 0x000000014e4e7824 */ /* 0x000fe200010e0603 */
[----:B------:R-:W-:Y:S01]  /*30010*/  IADD3 R5, P3, R5, R206, RZ ;  /* 0x000000ce05057210 */ /* 0x000fe20007f7e0ff */
[----:B------:R-:W-:Y:S01]  /*30020*/  STL [R1+0x172c], R73 ;  /* 0x00172c4901007387 */ /* 0x000fe20000100800 */
[----:B-1----:R-:W-:Y:S02]  /*30030*/  IMAD.MOV.U32 R6, RZ, RZ, R73 ;  /* 0x000000ffff067224 */ /* 0x002fe400078e0049 */
[----:B------:R-:W-:Y:S01]  /*30040*/  IADD3.X R70, R70, R3, RZ, P3, !PT ;  /* 0x0000000346467210 */ /* 0x000fe20001ffe4ff */
[----:B------:R-:W-:Y:S01]  /*30050*/  IMAD.MOV.U32 R7, RZ, RZ, R78 ;  /* 0x000000ffff077224 */ /* 0x000fe200078e004e */
[----:B------:R1:W-:Y:S04]  /*30060*/  STL [R1+0x1728], R78 ;  /* 0x0017284e01007387 */ /* 0x0003e80000100800 */
[----:B------:R-:W-:Y:S04]  /*30070*/  STL [R1+0x1734], R5 ;  /* 0x0017340501007387 */ /* 0x000fe80000100800 */
[----:B------:R1:W-:Y:S04]  /*30080*/  STL [R1+0x1730], R70 ;  /* 0x0017304601007387 */ /* 0x0003e80000100800 */
[----:B------:R-:W4:Y:S04]  /*30090*/  LDL.LU R79, [R1+0x17f4] ;  /* 0x0017f400014f7983 */ /* 0x000f280000300800 */
[----:B------:R1:W-:Y:S04]  /*300a0*/  LDGSTS.E [R0+0x1200], [R6.64], P1 ;  /* 0x0120000006007fae */ /* 0x0003e80008921844 */
[----:B-1----:R-:W4:Y:S04]  /*300b0*/  LDL.LU R78, [R1+0x17f8] ;  /* 0x0017f800014e7983 */ /* 0x002f280000300800 */
[----:B------:R-:W4:Y:S01]  /*300c0*/  LDL.LU R73, [R1+0x185c] ;  /* 0x00185c0001497983 */ /* 0x000f220000300800 */
[----:B------:R-:W-:-:S03]  /*300d0*/  IMAD.MOV.U32 R7, RZ, RZ, R70 ;  /* 0x000000ffff077224 */ /* 0x000fc600078e0046 */
[----:B------:R-:W4:Y:S01]  /*300e0*/  LDL.LU R70, [R1+0x1860] ;  /* 0x0018600001467983 */ /* 0x000f220000300800 */
[----:B------:R-:W-:Y:S01]  /*300f0*/  ISETP.GT.AND P2, PT, R2, 0x6, PT ;  /* 0x000000060200780c */ /* 0x000fe20003f44270 */
[----:B------:R-:W-:-:S03]  /*30100*/  IMAD.MOV.U32 R6, RZ, RZ, R5 ;  /* 0x000000ffff067224 */ /* 0x000fc600078e0005 */
[----:B------:R-:W-:Y:S02]  /*30110*/  SEL R5, RZ, 0x4, !P2 ;  /* 0x00000004ff057807 */ /* 0x000fe40005000000 */
[----:B------:R1:W-:Y:S02]  /*30120*/  LDGSTS.E [R0+0x1400], [R6.64], P1 ;  /* 0x0140000006007fae */ /* 0x0003e40008921844 */
[----:B------:R-:W-:-:S04]  /*30130*/  SEL R5, R5, RZ, !P0 ;  /* 0x000000ff05057207 */ /* 0x000fc80004000000 */
[----:B------:R-:W-:Y:S02]  /*30140*/  ISETP.NE.U32.AND P2, PT, R5, RZ, PT ;  /* 0x000000ff0500720c */ /* 0x000fe40003f45070 */
[----:B---3--:R-:W-:-:S05]  /*30150*/  IADD3 R76, P3, R76, R206, RZ ;  /* 0x000000ce4c4c7210 */ /* 0x008fca0007f7e0ff */
[----:B--2---:R-:W-:Y:S01]  /*30160*/  IMAD.X R77, R77, 0x1, R3, P3 ;  /* 0x000000014d4d7824 */ /* 0x004fe200018e0603 */
[----:B------:R-:W-:Y:S01]  /*30170*/  STL [R1+0x173c], R76 ;  /* 0x00173c4c01007387 */ /* 0x000fe20000100800 */
[----:B-1----:R-:W-:Y:S02]  /*30180*/  IMAD.MOV.U32 R6, RZ, RZ, R76 ;  /* 0x000000ffff067224 */ /* 0x002fe400078e004c */
[----:B------:R-:W-:Y:S01]  /*30190*/  IMAD.MOV.U32 R7, RZ, RZ, R77 ;  /* 0x000000ffff077224 */ /* 0x000fe200078e004d */
[----:B------:R1:W-:Y:S04]  /*301a0*/  STL [R1+0x1738], R77 ;  /* 0x0017384d01007387 */ /* 0x0003e80000100800 */
[----:B------:R2:W-:Y:S01]  /*301b0*/  LDGSTS.E [R0+0x1600], [R6.64], P1 ;  /* 0x0160000006007fae */ /* 0x0005e20008921844 */
[----:B----4-:R-:W-:-:S05]  /*301c0*/  IADD3 R69, P4, R69, R206, RZ ;  /* 0x000000ce45457210 */ /* 0x010fca0007f9e0ff */
[----:B------:R-:W-:Y:S01]  /*301d0*/  IMAD.X R75, R75, 0x1, R3, P4 ;  /* 0x000000014b4b7824 */ /* 0x000fe200020e0603 */
[----:B------:R-:W-:Y:S01]  /*301e0*/  STL [R1+0x17e0], R69 ;  /* 0x0017e04501007387 */ /* 0x000fe20000100800 */
[----:B--2---:R-:W-:-:S03]  /*301f0*/  IMAD.MOV.U32 R6, RZ, RZ, R69 ;  /* 0x000000ffff067224 */ /* 0x004fc600078e0045 */
[----:B------:R2:W-:Y:S01]  /*30200*/  STL [R1+0x17a0], R75 ;  /* 0x0017a04b01007387 */ /* 0x0005e20000100800 */
[----:B------:R-:W-:-:S03]  /*30210*/  MOV R7, R75 ;  /* 0x0000004b00077202 */ /* 0x000fc60000000f00 */
[----:B-1----:R-:W3:Y:S04]  /*30220*/  LDL.LU R77, [R1+0x1864] ;  /* 0x00186400014d7983 */ /* 0x002ee80000300800 */
[----:B------:R-:W4:Y:S04]  /*30230*/  LDL.LU R76, [R1+0x1868] ;  /* 0x00186800014c7983 */ /* 0x000f280000300800 */
[----:B--2---:R-:W2:Y:S04]  /*30240*/  LDL.LU R75, [R1+0x186c] ;  /* 0x00186c00014b7983 */ /* 0x004ea80000300800 */
        /* <DEDUP_REMOVED lines=18> */
[----:B------:R-:W2:Y:S04]  /*30370*/  LDL.LU R68, [R1+0x1944] ;  /* 0x0019440001447983 */ /* 0x000ea80000300800 */
[----:B------:R1:W-:Y:S01]  /*30380*/  LDGSTS.E [R0+0x3400], [R6.64], P2 ;  /* 0x0340000006007fae */ /* 0x0003e20009121844 */
[----:B------:R-:W-:-:S05]  /*30390*/  IADD3 R78, P3, R78, R206, RZ ;  /* 0x000000ce4e4e7210 */ /* 0x000fca0007f7e0ff */
[--C-:B------:R-:W-:Y:S01]  /*303a0*/  IMAD.X R79, R79, 0x1, R3.reuse, P3 ;  /* 0x000000014f4f7824 */ /* 0x100fe200018e0603 */
[----:B------:R-:W-:Y:S01]  /*303b0*/  IADD3 R70, P4, R70, R206, RZ ;  /* 0x000000ce46467210 */ /* 0x000fe20007f9e0ff */
[----:B------:R-:W-:Y:S04]  /*303c0*/  STL [R1+0x17f8], R78 ;  /* 0x0017f84e01007387 */ /* 0x000fe80000100800 */
[----:B------:R-:W-:Y:S01]  /*303d0*/  IMAD.X R73, R73, 0x1, R3, P4 ;  /* 0x0000000149497824 */ /* 0x000fe200020e0603 */
[----:B------:R1:W-:Y:S02]  /*303e0*/  STL [R1+0x17f4], R79 ;  /* 0x0017f44f01007387 */ /* 0x0003e40000100800 */
[----:B-1----:R-:W-:Y:S01]  /*303f0*/  IMAD.MOV.U32 R6, RZ, RZ, R78 ;  /* 0x000000ffff067224 */ /* 0x002fe200078e004e */
[----:B------:R-:W-:Y:S01]  /*30400*/  MOV R7, R79 ;  /* 0x0000004f00077202 */ /* 0x000fe20000000f00 */
        /* <DEDUP_REMOVED lines=16> */
[--C-:B---3--:R-:W-:Y:S01]  /*30510*/  IMAD.X R77, R77, 0x1, R3.reuse, P2 ;  /* 0x000000014d4d7824 */ /* 0x108fe200010e0603 */
[----:B--2---:R-:W-:Y:S01]  /*30520*/  IADD3 R69, P3, R69, R206, RZ ;  /* 0x000000ce45457210 */ /* 0x004fe20007f7e0ff */
[----:B------:R-:W-:Y:S04]  /*30530*/  STL [R1+0x1868], R76 ;  /* 0x0018684c01007387 */ /* 0x000fe80000100800 */
[----:B------:R-:W-:Y:S01]  /*30540*/  IMAD.X R75, R75, 0x1, R3, P3 ;  /* 0x000000014b4b7824 */ /* 0x000fe200018e0603 */
[----:B------:R2:W-:Y:S01]  /*30550*/  STL [R1+0x1864], R77 ;  /* 0x0018644d01007387 */ /* 0x0005e20000100800 */
[----:B-1----:R-:W-:Y:S02]  /*30560*/  IMAD.MOV.U32 R6, RZ, RZ, R76 ;  /* 0x000000ffff067224 */ /* 0x002fe400078e004c */
[----:B------:R-:W-:Y:S01]  /*30570*/  IMAD.MOV.U32 R7, RZ, RZ, R77 ;  /* 0x000000ffff077224 */ /* 0x000fe200078e004d */
[----:B------:R-:W-:Y:S04]  /*30580*/  STL [R1+0x1870], R69 ;  /* 0x0018704501007387 */ /* 0x000fe80000100800 */
[----:B------:R1:W-:Y:S04]  /*30590*/  STL [R1+0x186c], R75 ;  /* 0x00186c4b01007387 */ /* 0x0003e80000100800 */
[----:B--2---:R-:W2:Y:S01]  /*305a0*/  LDL.LU R77, [R1+0x1958] ;  /* 0x00195800014d7983 */ /* 0x004ea20000300800 */
[----:B------:R-:W-:-:S03]  /*305b0*/  ISETP.GT.AND P2, PT, R2, 0xe, PT ;  /* 0x0000000e0200780c */ /* 0x000fc60003f44270 */
[----:B------:R-:W3:Y:S04]  /*305c0*/  LDL.LU R76, [R1+0x195c] ;  /* 0x00195c00014c7983 */ /* 0x000ee80000300800 */
[----:B------:R4:W-:Y:S01]  /*305d0*/  LDGSTS.E [R0+0x5200], [R6.64], P1 ;  /* 0x0520000006007fae */ /* 0x0009e20008921844 */
[----:B------:R-:W-:Y:S01]  /*305e0*/  SEL R5, RZ, 0x4, !P2 ;  /* 0x00000004ff057807 */ /* 0x000fe20005000000 */
[----:B----4-:R-:W-:Y:S02]  /*305f0*/  IMAD.MOV.U32 R6, RZ, RZ, R69 ;  /* 0x000000ffff067224 */ /* 0x010fe400078e0045 */
[----:B------:R-:W-:Y:S02]  /*30600*/  IMAD.MOV.U32 R7, RZ, RZ, R75 ;  /* 0x000000ffff077224 */ /* 0x000fe400078e004b */
[----:B-1----:R-:W4:Y:S01]  /*30610*/  LDL.LU R75, [R1+0x1960] ;  /* 0x00196000014b7983 */ /* 0x002f220000300800 */
[----:B------:R-:W-:-:S03]  /*30620*/  IADD3 R72, P3, R72, R206, RZ ;  /* 0x000000ce48487210 */ /* 0x000fc60007f7e0ff */
[----:B------:R-:W4:Y:S02]  /*30630*/  LDL.LU R69, [R1+0x19dc] ;  /* 0x0019dc0001457983 */ /* 0x000f240000300800 */
[----:B------:R-:W-:Y:S02]  /*30640*/  IMAD.X R74, R74, 0x1, R3, P3 ;  /* 0x000000014a4a7824 */ /* 0x000fe400018e0603 */
[----:B------:R1:W-:Y:S01]  /*30650*/  LDGSTS.E [R0+0x5400], [R6.64], P1 ;  /* 0x0540000006007fae */ /* 0x0003e20008921844 */
[----:B------:R-:W-:-:S03]  /*30660*/  SEL R5, R5, RZ, !P0 ;  /* 0x000000ff05057207 */ /* 0x000fc60004000000 */
[----:B------:R-:W-:Y:S04]  /*30670*/  STL [R1+0x1878], R72 ;  /* 0x0018784801007387 */ /* 0x000fe80000100800 */
[----:B------:R1:W-:Y:S01]  /*30680*/  STL [R1+0x1874], R74 ;  /* 0x0018744a01007387 */ /* 0x0003e20000100800 */
[----:B------:R-:W-:Y:S01]  /*30690*/  IADD3 R68, P4, R68, R206, RZ ;  /* 0x000000ce44447210 */ /* 0x000fe20007f9e0ff */
[----:B-1----:R-:W-:Y:S02]  /*306a0*/  IMAD.MOV.U32 R6, RZ, RZ, R72 ;  /* 0x000000ffff067224 */ /* 0x002fe400078e0048 */
[----:B------:R-:W-:Y:S01]  /*306b0*/  IMAD.MOV.U32 R7, RZ, RZ, R74 ;  /* 0x000000ffff077224 */ /* 0x000fe200078e004a */
[----:B------:R-:W-:Y:S01]  /*306c0*/  IADD3.X R71, R71, R3, RZ, P4, !PT ;  /* 0x0000000347477210 */ /* 0x000fe200027fe4ff */
[----:B------:R-:W-:Y:S01]  /*306d0*/  STL [R1+0x1944], R68 ;  /* 0x0019444401007387 */ /* 0x000fe20000100800 */
[----:B------:R-:W-:-:S03]  /*306e0*/  ISETP.NE.U32.AND P2, PT, R5, RZ, PT ;  /* 0x000000ff0500720c */ /* 0x000fc60003f45070 */
[----:B------:R1:W-:Y:S04]  /*306f0*/  STL [R1+0x1940], R71 ;  /* 0x0019404701007387 */ /* 0x0003e80000100800 */
[----:B------:R1:W-:Y:S04]  /*30700*/  LDGSTS.E [R0+0x5600], [R6.64], P1 ;  /* 0x0560000006007fae */ /* 0x0003e80008921844 */
[----:B------:R-:W4:Y:S04]  /*30710*/  LDL.LU R74, [R1+0x1964] ;  /* 0x00196400014a7983 */ /* 0x000f280000300800 */
[----:B------:R-:W4:Y:S01]  /*30720*/  LDL.LU R72, [R1+0x19d8] ;  /* 0x0019d80001487983 */ /* 0x000f220000300800 */
[----:B-1----:R-:W-:-:S02]  /*30730*/  IMAD.MOV.U32 R7, RZ, RZ, R71 ;  /* 0x000000ffff077224 */ /* 0x002fc400078e0047 */
[----:B------:R-:W-:Y:S01]  /*30740*/  IMAD.MOV.U32 R6, RZ, RZ, R68 ;  /* 0x000000ffff067224 */ /* 0x000fe200078e0044 */
[----:B------:R-:W4:Y:S04]  /*30750*/  LDL.LU R71, [R1+0x1968] ;  /* 0x0019680001477983 */ /* 0x000f280000300800 */
[----:B------:R-:W4:Y:S04]  /*30760*/  LDL.LU R68, [R1+0x19d4] ;  /* 0x0019d40001447983 */ /* 0x000f280000300800 */
        /* <DEDUP_REMOVED lines=11> */
[----:B-1----:R-:W-:-:S03]  /*30820*/  IMAD.MOV.U32 R6, RZ, RZ, R70 ;  /* 0x000000ffff067224 */ /* 0x002fc600078e0046 */
[----:B------:R1:W-:Y:S01]  /*30830*/  STL [R1+0x1950], R73 ;  /* 0x0019504901007387 */ /* 0x0003e20000100800 */
[----:B------:R-:W-:Y:S02]  /*30840*/  MOV R7, R73 ;  /* 0x0000004900077202 */ /* 0x000fe40000000f00 */
[----:B------:R-:W-:-:S03]  /*30850*/  ISETP.GT.AND P1, PT, R2, 0x12, PT ;  /* 0x000000120200780c */ /* 0x000fc60003f24270 */
[----:B------:R2:W-:Y:S04]  /*30860*/  LDGSTS.E [R0+0x7400], [R6.64], P2 ;  /* 0x0740000006007fae */ /* 0x0005e80009121844 */
[----:B-1----:R-:W4:Y:S04]  /*30870*/  LDL.LU R73, [R1+0x196c] ;  /* 0x00196c0001497983 */ /* 0x002f280000300800 */
[----:B------:R-:W4:Y:S04]  /*30880*/  LDL.LU R70, [R1+0x19d0] ;  /* 0x0019d00001467983 */ /* 0x000f280000300800 */
[----:B------:R-:W4:Y:S04]  /*30890*/  LDL.LU R81, [R1+0x1970] ;  /* 0x0019700001517983 */ /* 0x000f280000300800 */
[----:B------:R-:W4:Y:S01]  /*308a0*/  LDL.LU R80, [R1+0x19cc] ;  /* 0x0019cc0001507983 */ /* 0x000f220000300800 */
[----:B------:R-:W-:-:S04]  /*308b0*/  SEL R5, RZ, 0x4, !P1 ;  /* 0x00000004ff057807 */ /* 0x000fc80004800000 */
[----:B------:R-:W-:-:S04]  /*308c0*/  SEL R5, R5, RZ, !P0 ;  /* 0x000000ff05057207 */ /* 0x000fc80004000000 */
[----:B------:R-:W-:Y:S02]  /*308d0*/  ISETP.NE.U32.AND P1, PT, R5, RZ, PT ;  /* 0x000000ff0500720c */ /* 0x000fe40003f25070 */
[----:B---3--:R-:W-:-:S05]  /*308e0*/  IADD3 R76, P3, R76, R206, RZ ;  /* 0x000000ce4c4c7210 */ /* 0x008fca0007f7e0ff */
[----:B--2---:R-:W-:Y:S02]  /*308f0*/  IMAD.X R77, R77, 0x1, R3, P3 ;  /* 0x000000014d4d7824 */ /* 0x004fe400018e0603 */
[----:B------:R-:W-:Y:S02]  /*30900*/  IMAD.MOV.U32 R6, RZ, RZ, R76 ;  /* 0x000000ffff067224 */ /* 0x000fe400078e004c */
[----:B------:R-:W-:Y:S01]  /*30910*/  IMAD.MOV.U32 R7, RZ, RZ, R77 ;  /* 0x000000ffff077224 */ /* 0x000fe200078e004d */
[----:B------:R1:W-:Y:S04]  /*30920*/  STL [R1+0x195c], R76 ;  /* 0x00195c4c01007387 */ /* 0x0003e80000100800 */
[----:B------:R-:W-:Y:S04]  /*30930*/  STL [R1+0x1958], R77 ;  /* 0x0019584d01007387 */ /* 0x000fe80000100800 */
[----:B------:R2:W-:Y:S01]  /*30940*/  LDGSTS.E [R0+0x7600], [R6.64], P2 ;  /* 0x0760000006007fae */ /* 0x0005e20009121844 */
[----:B----4-:R-:W-:-:S05]  /*30950*/  IADD3 R69, P4, R69, R206, RZ ;  /* 0x000000ce45457210 */ /* 0x010fca0007f9e0ff */
[----:B------:R-:W-:Y:S01]  /*30960*/  IMAD.X R75, R75, 0x1, R3, P4 ;  /* 0x000000014b4b7824 */ /* 0x000fe200020e0603 */
[----:B------:R3:W-:Y:S04]  /*30970*/  STL [R1+0x19dc], R69 ;  /* 0x0019dc4501007387 */ /* 0x0007e80000100800 */
[----:B------:R3:W-:Y:S04]  /*30980*/  STL [R1+0x1960], R75 ;  /* 0x0019604b01007387 */ /* 0x0007e80000100800 */
[----:B------:R-:W4:Y:S04]  /*30990*/  LDL.LU R79, [R1+0x1974] ;  /* 0x00197400014f7983 */ /* 0x000f280000300800 */
[----:B------:R-:W4:Y:S01]  /*309a0*/  LDL.LU R78, [R1+0x19c8] ;  /* 0x0019c800014e7983 */ /* 0x000f220000300800 */
[----:B--2---:R-:W-:-:S03]  /*309b0*/  IMAD.MOV.U32 R6, RZ, RZ, R69 ;  /* 0x000000ffff067224 */ /* 0x004fc600078e0045 */
[----:B-1----:R-:W2:Y:S04]  /*309c0*/  LDL.LU R76, [R1+0x19b4] ;  /* 0x0019b400014c7983 */ /* 0x002ea80000300800 */
[----:B---3--:R-:W3:Y:S01]  /*309d0*/  LDL.LU R69, [R1+0x19c4] ;  /* 0x0019c40001457983 */ /* 0x008ee20000300800 */
[----:B------:R-:W-:-:S05]  /*309e0*/  IMAD.MOV.U32 R7, RZ, RZ, R75 ;  /* 0x000000ffff077224 */ /* 0x000fca00078e004b */
[----:B------:R1:W-:Y:S01]  /*309f0*/  LDGSTS.E [R0+0x9000], [R6.64], P1 ;  /* 0x0900000006007fae */ /* 0x0003e20008921844 */
[----:B------:R-:W-:-:S05]  /*30a00*/  IADD3 R72, P2, R72, R206, RZ ;  /* 0x000000ce48487210 */ /* 0x000fca0007f5e0ff */
[--C-:B------:R-:W-:Y:S01]  /*30a10*/  IMAD.X R74, R74, 0x1, R3.reuse, P2 ;  /* 0x000000014a4a7824 */ /* 0x100fe200010e0603 */
[----:B------:R-:W-:Y:S01]  /*30a20*/  IADD3 R68, P3, R68, R206, RZ ;  /* 0x000000ce44447210 */ /* 0x000fe20007f7e0ff */
[----:B------:R-:W-:Y:S04]  /*30a30*/  STL [R1+0x19d8], R72 ;  /* 0x0019d84801007387 */ /* 0x000fe80000100800 */
[----:B------:R-:W-:Y:S01]  /*30a40*/  IMAD.X R71, R71, 0x1, R3, P3 ;  /* 0x0000000147477824 */ /* 0x000fe200018e0603 */
[----:B------:R1:W-:Y:S04]  /*30a50*/  STL [R1+0x1964], R74 ;  /* 0x0019644a01007387 */ /* 0x0003e80000100800 */
[----:B------:R-:W-:Y:S04]  /*30a60*/  STL [R1+0x19d4], R68 ;  /* 0x0019d44401007387 */ /* 0x000fe80000100800 */
[----:B------:R1:W-:Y:S04]  /*30a70*/  STL [R1+0x1968], R71 ;  /* 0x0019684701007387 */ /* 0x0003e80000100800 */
[----:B------:R-:W2:Y:S04]  /*30a80*/  LDL.LU R77, [R1+0x19b8] ;  /* 0x0019b800014d7983 */ /* 0x000ea80000300800 */
[----:B------:R-:W2:Y:S01]  /*30a90*/  LDL.LU R75, [R1+0x19c0] ;  /* 0x0019c000014b7983 */ /* 0x000ea20000300800 */
[----:B-1----:R-:W-:Y:S01]  /*30aa0*/  IMAD.MOV.U32 R6, RZ, RZ, R72 ;  /* 0x000000ffff067224 */ /* 0x002fe200078e0048 */
[----:B------:R-:W-:-:S02]  /*30ab0*/  MOV R7, R74 ;  /* 0x0000004a00077202 */ /* 0x000fc40000000f00 */
[----:B------:R-:W2:Y:S04]  /*30ac0*/  LDL.LU R74, [R1+0x19a4] ;  /* 0x0019a400014a7983 */ /* 0x000ea80000300800 */
[----:B------:R-:W2:Y:S04]  /*30ad0*/  LDL.LU R72, [R1+0x19bc] ;  /* 0x0019bc0001487983 */ /* 0x000ea80000300800 */
[----:B------:R1:W-:Y:S02]  /*30ae0*/  LDGSTS.E [R0+0x9200], [R6.64], P1 ;  /* 0x0920000006007fae */ /* 0x0003e40008921844 */
[----:B-1----:R-:W-:-:S02]  /*30af0*/  IMAD.MOV.U32 R6, RZ, RZ, R68 ;  /* 0x000000ffff067224 */ /* 0x002fc400078e0044 */
[----:B------:R-:W-:Y:S02]  /*30b00*/  IMAD.MOV.U32 R7, RZ, RZ, R71 ;  /* 0x000000ffff077224 */ /* 0x000fe400078e0047 */
[----:B------:R-:W2:Y:S04]  /*30b10*/  LDL.LU R71, [R1+0x19b0] ;  /* 0x0019b00001477983 */ /* 0x000ea80000300800 */
[----:B------:R-:W2:Y:S04]  /*30b20*/  LDL.LU R68, [R1+0x19ac] ;  /* 0x0019ac0001447983 */ /* 0x000ea80000300800 */
[----:B------:R1:W-:Y:S01]  /*30b30*/  LDGSTS.E [R0+0x9400], [R6.64], P1 ;  /* 0x0940000006007fae */ /* 0x0003e20008921844 */
[----:B------:R-:W-:-:S05]  /*30b40*/  IADD3 R70, P3, R70, R206, RZ ;  /* 0x000000ce46467210 */ /* 0x000fca0007f7e0ff */
[----:B------:R-:W-:Y:S01]  /*30b50*/  IMAD.X R73, R73, 0x1, R3, P3 ;  /* 0x0000000149497824 */ /* 0x000fe200018e0603 */
[----:B------:R-:W-:Y:S01]  /*30b60*/  IADD3 R80, P4, R80, R206, RZ ;  /* 0x000000ce50507210 */ /* 0x000fe20007f9e0ff */
[----:B------:R-:W-:Y:S02]  /*30b70*/  STL [R1+0x19d0], R70 ;  /* 0x0019d04601007387 */ /* 0x000fe40000100800 */
[----:B-1----:R-:W-:Y:S02]  /*30b80*/  IMAD.MOV.U32 R7, RZ, RZ, R73 ;  /* 0x000000ffff077224 */ /* 0x002fe400078e0049 */
[----:B------:R1:W-:Y:S01]  /*30b90*/  STL [R1+0x196c], R73 ;  /* 0x00196c4901007387 */ /* 0x0003e20000100800 */
[----:B------:R-:W-:-:S03]  /*30ba0*/  IMAD.X R81, R81, 0x1, R3, P4 ;  /* 0x0000000151517824 */ /* 0x000fc600020e0603 */
[----:B------:R-:W-:Y:S01]  /*30bb0*/  STL [R1+0x19cc], R80 ;  /* 0x0019cc5001007387 */ /* 0x000fe20000100800 */
[----:B------:R-:W-:-:S03]  /*30bc0*/  IMAD.MOV.U32 R6, RZ, RZ, R70 ;  /* 0x000000ffff067224 */ /* 0x000fc600078e0046 */
[----:B-1----:R-:W2:Y:S04]  /*30bd0*/  LDL.LU R73, [R1+0x19a8] ;  /* 0x0019a80001497983 */ /* 0x002ea80000300800 */
[----:B------:R-:W-:Y:S04]  /*30be0*/  STL [R1+0x1970], R81 ;  /* 0x0019705101007387 */ /* 0x000fe80000100800 */
[----:B------:R-:W2:Y:S01]  /*30bf0*/  LDL.LU R70, [R1+0x1994] ;  /* 0x0019940001467983 */ /* 0x000ea20000300800 */
[----:B------:R-:W-:-:S03]  /*30c00*/  ISETP.GT.AND P2, PT, R2, 0x16, PT ;  /* 0x000000160200780c */ /* 0x000fc60003f44270 */
[----:B------:R1:W-:Y:S01]  /*30c10*/  LDGSTS.E [R0+0x9600], [R6.64], P1 ;  /* 0x0960000006007fae */ /* 0x0003e20008921844 */
[----:B------:R-:W-:-:S04]  /*30c20*/  SEL R5, RZ, 0x4, !P2 ;  /* 0x00000004ff057807 */ /* 0x000fc80005000000 */
[----:B------:R-:W-:-:S04]  /*30c30*/  SEL R5, R5, RZ, !P0 ;  /* 0x000000ff05057207 */ /* 0x000fc80004000000 */
[----:B------:R-:W-:Y:S01]  /*30c40*/  ISETP.NE.U32.AND P2, PT, R5, RZ, PT ;  /* 0x000000ff0500720c */ /* 0x000fe20003f45070 */
[----:B-1----:R-:W-:Y:S02]  /*30c50*/  IMAD.MOV.U32 R6, RZ, RZ, R80 ;  /* 0x000000ffff067224 */ /* 0x002fe400078e0050 */
[----:B------:R-:W-:-:S10]  /*30c60*/  IMAD.MOV.U32 R7, RZ, RZ, R81 ;  /* 0x000000ffff077224 */ /* 0x000fd400078e0051 */
[----:B------:R1:W-:Y:S01]  /*30c70*/  LDGSTS.E [R0+0xb000], [R6.64], P2 ;  /* 0x0b00000006007fae */ /* 0x0003e20009121844 */
[----:B------:R-:W-:Y:S01]  /*30c80*/  IMAD.MOV.U32 R184, RZ, RZ, R4 ;  /* 0x000000ffffb87224 */ /* 0x000fe200078e0004 */
[----:B----4-:R-:W-:-:S05]  /*30c90*/  IADD3 R78, P1, R78, R206, RZ ;  /* 0x000000ce4e4e7210 */ /* 0x010fca0007f3e0ff */
[----:B------:R-:W-:Y:S01]  /*30ca0*/  IMAD.X R79, R79, 0x1, R3, P1 ;  /* 0x000000014f4f7824 */ /* 0x000fe200008e0603 */
[----:B---3--:R-:W-:Y:S01]  /*30cb0*/  IADD3 R69, P3, R69, R206, RZ ;  /* 0x000000ce45457210 */ /* 0x008fe20007f7e0ff */
[----:B-1----:R-:W-:Y:S02]  /*30cc0*/  IMAD.MOV.U32 R6, RZ, RZ, R78 ;  /* 0x000000ffff067224 */ /* 0x002fe400078e004e */
[----:B------:R-:W-:Y:S01]  /*30cd0*/  IMAD.MOV.U32 R7, RZ, RZ, R79 ;  /* 0x000000ffff077224 */ /* 0x000fe200078e004f */
[----:B--2---:R-:W-:Y:S01]  /*30ce0*/  IADD3.X R76, R76, R3, RZ, P3, !PT ;  /* 0x000000034c4c7210 */ /* 0x004fe20001ffe4ff */
[----:B------:R-:W-:Y:S04]  /*30cf0*/  STL [R1+0x19c8], R78 ;  /* 0x0019c84e01007387 */ /* 0x000fe80000100800 */
[----:B------:R1:W-:Y:S04]  /*30d00*/  LDGSTS.E [R0+0xb200], [R6.64], P2 ;  /* 0x0b20000006007fae */ /* 0x0003e80009121844 */
[----:B------:R-:W-:Y:S04]  /*30d10*/  STL [R1+0x1974], R79 ;  /* 0x0019744f01007387 */ /* 0x000fe80000100800 */
[----:B------:R-:W-:Y:S01]  /*30d20*/  STL [R1+0x19c4], R69 ;  /* 0x0019c44501007387 */ /* 0x000fe20000100800 */
[----:B-1----:R-:W-:-:S02]  /*30d30*/  IMAD.MOV.U32 R6, RZ, RZ, R69 ;  /* 0x000000ffff067224 */ /* 0x002fc400078e0045 */
[----:B------:R-:W-:Y:S01]  /*30d40*/  IMAD.MOV.U32 R7, RZ, RZ, R76 ;  /* 0x000000ffff077224 */ /* 0x000fe200078e004c */
[----:B------:R1:W-:Y:S04]  /*30d50*/  STL [R1+0x19b4], R76 ;  /* 0x0019b44c01007387 */ /* 0x0003e80000100800 */
[----:B------:R2:W-:Y:S04]  /*30d60*/  LDGSTS.E [R0+0xb400], [R6.64], P2 ;  /* 0x0b40000006007fae */ /* 0x0005e80009121844 */
[----:B-1----:R-:W3:Y:S04]  /*30d70*/  LDL.LU R76, [R1+0x1998] ;  /* 0x00199800014c7983 */ /* 0x002ee80000300800 */
[----:B------:R-:W4:Y:S01]  /*30d80*/  LDL.LU R69, [R1+0x19a0] ;  /* 0x0019a00001457983 */ /* 0x000f220000300800 */
[----:B------:R-:W-:-:S05]  /*30d90*/  IADD3 R75, P3, R75, R206, RZ ;  /* 0x000000ce4b4b7210 */ /* 0x000fca0007f7e0ff */
[----:B------:R-:W-:Y:S02]  /*30da0*/  IMAD.X R77, R77, 0x1, R3, P3 ;  /* 0x000000014d4d7824 */ /* 0x000fe400018e0603 */
[----:B--2---:R-:W-:Y:S02]  /*30db0*/  IMAD.MOV.U32 R6, RZ, RZ, R75 ;  /* 0x000000ffff067224 */ /* 0x004fe400078e004b */
[----:B------:R-:W-:Y:S01]  /*30dc0*/  IMAD.MOV.U32 R7, RZ, RZ, R77 ;  /* 0x000000ffff077224 */ /* 0x000fe200078e004d */
[----:B------:R-:W-:-:S04]  /*30dd0*/  IADD3 R72, P4, R72, R206, RZ ;  /* 0x000000ce48487210 */ /* 0x000fc80007f9e0ff */
[----:B------:R1:W-:Y:S01]  /*30de0*/  LDGSTS.E [R0+0xb600], [R6.64], P2 ;  /* 0x0b60000006007fae */ /* 0x0003e20009121844 */
[----:B------:R-:W-:Y:S01]  /*30df0*/  IMAD.X R74, R74, 0x1, R3, P4 ;  /* 0x000000014a4a7824 */ /* 0x000fe200020e0603 */
[----:B------:R-:W-:Y:S02]  /*30e00*/  ISETP.GT.AND P1, PT, R2, 0x1a, PT ;  /* 0x0000001a0200780c */ /* 0x000fe40003f24270 */
[----:B------:R2:W-:Y:S04]  /*30e10*/  STL [R1+0x19c0], R75 ;  /* 0x0019c04b01007387 */ /* 0x0005e80000100800 */
[----:B------:R-:W-:Y:S01]  /*30e20*/  STL [R1+0x19b8], R77 ;  /* 0x0019b84d01007387 */ /* 0x000fe20000100800 */
[----:B------:R-:W-:-:S03]  /*30e30*/  IADD3 R71, P2, R71, R206, RZ ;  /* 0x000000ce47477210 */ /* 0x000fc60007f5e0ff */
[----:B------:R2:W-:Y:S01]  /*30e40*/  STL [R1+0x19bc], R72 ;  /* 0x0019bc4801007387 */ /* 0x0005e20000100800 */
[----:B-1----:R-:W-:Y:S01]  /*30e50*/  IMAD.MOV.U32 R6, RZ, RZ, R72 ;  /* 0x000000ffff067224 */ /* 0x002fe200078e0048 */
[----:B------:R-:W-:Y:S02]  /*30e60*/  IADD3 R68, P3, R68, R206, RZ ;  /* 0x000000ce44447210 */ /* 0x000fe40007f7e0ff */
[----:B------:R1:W-:Y:S01]  /*30e70*/  STL [R1+0x19a4], R74 ;  /* 0x0019a44a01007387 */ /* 0x0003e20000100800 */
[----:B------:R-:W-:-:S03]  /*30e80*/  SEL R5, RZ, 0x4, !P1 ;  /* 0x00000004ff057807 */ /* 0x000fc60004800000 */
[----:B--2---:R-:W2:Y:S04]  /*30e90*/  LDL.LU R75, [R1+0x199c] ;  /* 0x00199c00014b7983 */ /* 0x004ea80000300800 */
[----:B------:R-:W2:Y:S01]  /*30ea0*/  LDL.LU R72, [R1+0x1990] ;  /* 0x0019900001487983 */ /* 0x000ea20000300800 */
[----:B------:R-:W-:-:S03]  /*30eb0*/  SEL R5, R5, RZ, !P0 ;  /* 0x000000ff05057207 */ /* 0x000fc60004000000 */
[----:B------:R1:W-:Y:S01]  /*30ec0*/  STL [R1+0x19b0], R71 ;  /* 0x0019b04701007387 */ /* 0x0003e20000100800 */
[----:B------:R-:W-:Y:S02]  /*30ed0*/  ISETP.NE.U32.AND P1, PT, R5, RZ, PT ;  /* 0x000000ff0500720c */ /* 0x000fe40003f25070 */
[----:B------:R-:W-:-:S11]  /*30ee0*/  MOV R7, R74 ;  /* 0x0000004a00077202 */ /* 0x000fd60000000f00 */
[----:B------:R1:W-:Y:S01]  /*30ef0*/  LDGSTS.E [R0+0xd000], [R6.64], P1 ;  /* 0x0d00000006007fae */ /* 0x0003e20008921844 */
[----:B------:R-:W-:-:S05]  /*30f00*/  IMAD.X R73, R73, 0x1, R3, P2 ;  /* 0x0000000149497824 */ /* 0x000fca00010e0603 */
[----:B------:R-:W-:Y:S01]  /*30f10*/  STL [R1+0x19a8], R73 ;  /* 0x0019a84901007387 */ /* 0x000fe20000100800 */
[----:B------:R-:W-:-:S03]  /*30f20*/  IMAD.X R70, R70, 0x1, R3, P3 ;  /* 0x0000000146467824 */ /* 0x000fc600018e0603 */
[----:B------:R1:W-:Y:S04]  /*30f30*/  STL [R1+0x19ac], R68 ;  /* 0x0019ac4401007387 */ /* 0x0003e80000100800 */
[----:B------:R-:W2:Y:S04]  /*30f40*/  LDL.LU R77, [R1+0x1984] ;  /* 0x00198400014d7983 */ /* 0x000ea80000300800 */
[----:B------:R1:W-:Y:S04]  /*30f50*/  STL [R1+0x1994], R70 ;  /* 0x0019944601007387 */ /* 0x0003e80000100800 */
[----:B-1----:R-:W2:Y:S01]  /*30f60*/  LDL.LU R74, [R1+0x1988] ;  /* 0x00198800014a7983 */ /* 0x002ea20000300800 */
[----:B------:R-:W-:-:S02]  /*30f70*/  IMAD.MOV.U32 R6, RZ, RZ, R71 ;  /* 0x000000ffff067224 */ /* 0x000fc400078e0047 */
[----:B------:R-:W-:Y:S01]  /*30f80*/  IMAD.MOV.U32 R7, RZ, RZ, R73 ;  /* 0x000000ffff077224 */ /* 0x000fe200078e0049 */
[----:B------:R-:W2:Y:S04]  /*30f90*/  LDL.LU R71, [R1+0x198c] ;  /* 0x00198c0001477983 */ /* 0x000ea80000300800 */
[----:B------:R1:W-:Y:S02]  /*30fa0*/  LDGSTS.E [R0+0xd200], [R6.64], P1 ;  /* 0x0d20000006007fae */ /* 0x0003e40008921844 */
[----:B-1----:R-:W-:Y:S02]  /*30fb0*/  IMAD.MOV.U32 R6, RZ, RZ, R68 ;  /* 0x000000ffff067224 */ /* 0x002fe400078e0044 */
[----:B------:R-:W2:Y:S01]  /*30fc0*/  LDL.LU R68, [R1+0x1980] ;  /* 0x0019800001447983 */ /* 0x000ea20000300800 */
[----:B------:R-:W-:-:S03]  /*30fd0*/  IMAD.MOV.U32 R7, RZ, RZ, R70 ;  /* 0x000000ffff077224 */ /* 0x000fc600078e0046 */
[----:B------:R-:W2:Y:S04]  /*30fe0*/  LDL.LU R4, [R1+0x1c7c] ;  /* 0x001c7c0001047983 */ /* 0x000ea80000300800 */
        /* <DEDUP_REMOVED lines=8> */
[----:B---3--:R-:W-:Y:S02]  /*31070*/  IMAD.X R76, R76, 0x1, R3, P3 ;  /* 0x000000014c4c7824 */ /* 0x008fe400018e0603 */
[----:B-1----:R-:W-:Y:S02]  /*31080*/  IMAD.MOV.U32 R6, RZ, RZ, R69 ;  /* 0x000000ffff067224 */ /* 0x002fe400078e0045 */
[----:B------:R-:W-:Y:S01]  /*31090*/  IMAD.MOV.U32 R7, RZ, RZ, R76 ;  /* 0x000000ffff077224 */ /* 0x000fe200078e004c */
[----:B------:R-:W-:Y:S04]  /*310a0*/  STL [R1+0x19a0], R69 ;  /* 0x0019a04501007387 */ /* 0x000fe80000100800 */
[----:B------:R1:W-:Y:S04]  /*310b0*/  LDGSTS.E [R0+0xd600], [R6.64], P1 ;  /* 0x0d60000006007fae */ /* 0x0003e80008921844 */
[----:B------:R3:W-:Y:S04]  /*310c0*/  STL [R1+0x1998], R76 ;  /* 0x0019984c01007387 */ /* 0x0007e80000100800 */
[----:B------:R-:W4:Y:S04]  /*310d0*/  LDL.LU R78, [R1+0x1740] ;  /* 0x00174000014e7983 */ /* 0x000f280000300800 */
[----:B---3--:R-:W3:Y:S04]  /*310e0*/  LDL.LU R76, [R1+0x1744] ;  /* 0x00174400014c7983 */ /* 0x008ee80000300800 */
[----:B------:R-:W4:Y:S01]  /*310f0*/  LDL.LU R69, [R1+0x174c] ;  /* 0x00174c0001457983 */ /* 0x000f220000300800 */
[----:B--2---:R-:W-:-:S02]  /*31100*/  IADD3 R75, P1, R75, R206, RZ ;  /* 0x000000ce4b4b7210 */ /* 0x004fc40007f3e0ff */
[----:B------:R-:W-:Y:S02]  /*31110*/  IADD3 R72, P3, R72, R206, RZ ;  /* 0x000000ce48487210 */ /* 0x000fe40007f7e0ff */
[----:B-1----:R-:W-:Y:S01]  /*31120*/  MOV R6, R75 ;  /* 0x0000004b00067202 */ /* 0x002fe20000000f00 */
[----:B------:R-:W-:Y:S01]  /*31130*/  STL [R1+0x199c], R75 ;  /* 0x00199c4b01007387 */ /* 0x000fe20000100800 */
[----:B------:R-:W-:-:S04]  /*31140*/  IMAD.X R77, R77, 0x1, R3, P1 ;  /* 0x000000014d4d7824 */ /* 0x000fc800008e0603 */
[----:B------:R-:W-:Y:S01]  /*31150*/  IMAD.MOV.U32 R7, RZ, RZ, R77 ;  /* 0x000000ffff077224 */ /* 0x000fe200078e004d */
[----:B------:R-:W-:Y:S01]  /*31160*/  STL [R1+0x1984], R77 ;  /* 0x0019844d01007387 */ /* 0x000fe20000100800 */
[----:B------:R-:W-:-:S03]  /*31170*/  IMAD.X R74, R74, 0x1, R3, P3 ;  /* 0x000000014a4a7824 */ /* 0x000fc600018e0603 */
[----:B------:R-:W-:Y:S04]  /*31180*/  STL [R1+0x1990], R72 ;  /* 0x0019904801007387 */ /* 0x000fe80000100800 */
[----:B------:R1:W-:Y:S04]  /*31190*/  LDGSTS.E [R0+0xf000], [R6.64], P2 ;  /* 0x0f00000006007fae */ /* 0x0003e80009121844 */
[----:B------:R2:W-:Y:S01]  /*311a0*/  STL [R1+0x1988], R74 ;  /* 0x0019884a01007387 */ /* 0x0005e20000100800 */
[----:B-1----:R-:W-:-:S03]  /*311b0*/  IMAD.MOV.U32 R7, RZ, RZ, R74 ;  /* 0x000000ffff077224 */ /* 0x002fc600078e004a */
[----:B--2---:R-:W2:Y:S01]  /*311c0*/  LDL.LU R74, [R1+0x1748] ;  /* 0x00174800014a7983 */ /* 0x004ea20000300800 */
[-C--:B------:R-:W-:Y:S02]  /*311d0*/  IADD3 R71, P1, R71, R206.reuse, RZ ;  /* 0x000000ce47477210 */ /* 0x080fe40007f3e0ff */
[----:B------:R-:W-:Y:S01]  /*311e0*/  IADD3 R68, P3, R68, R206, RZ ;  /* 0x000000ce44447210 */ /* 0x000fe20007f7e0ff */
[----:B------:R-:W-:Y:S02]  /*311f0*/  IMAD.MOV.U32 R6, RZ, RZ, R72 ;  /* 0x000000ffff067224 */ /* 0x000fe400078e0048 */
[----:B------:R-:W2:Y:S04]  /*31200*/  LDL.LU R72, [R1+0x1750] ;  /* 0x0017500001487983 */ /* 0x000ea80000300800 */
[----:B------:R-:W2:Y:S01]  /*31210*/  LDL.LU R5, [R1+0x1754] ;  /* 0x0017540001057983 */ /* 0x000ea20000300800 */
[----:B------:R-:W-:-:S02]  /*31220*/  IMAD.X R73, R73, 0x1, R3, P1 ;  /* 0x0000000149497824 */ /* 0x000fc400008e0603 */
[----:B------:R-:W-:Y:S01]  /*31230*/  IMAD.X R70, R70, 0x1, R3, P3 ;  /* 0x0000000146467824 */ /* 0x000fe200018e0603 */
[----:B------:R-:W-:Y:S04]  /*31240*/  STL [R1+0x198c], R71 ;  /* 0x00198c4701007387 */ /* 0x000fe80000100800 */
[----:B------:R1:W-:Y:S04]  /*31250*/  STL [R1+0x1978], R73 ;  /* 0x0019784901007387 */ /* 0x0003e80000100800 */
[----:B------:R-:W-:Y:S04]  /*31260*/  STL [R1+0x1980], R68 ;  /* 0x0019804401007387 */ /* 0x000fe80000100800 */
[----:B------:R1:W-:Y:S04]  /*31270*/  LDGSTS.E [R0+0xf200], [R6.64], P2 ;  /* 0x0f20000006007fae */ /* 0x0003e80009121844 */
[----:B------:R1:W-:Y:S04]  /*31280*/  STL [R1+0x197c], R70 ;  /* 0x00197c4601007387 */ /* 0x0003e80000100800 */
[----:B------:R-:W2:Y:S01]  /*31290*/  LDL.LU R75, [R1+0x1758] ;  /* 0x00175800014b7983 */ /* 0x000ea20000300800 */
[----:B-1----:R-:W-:-:S03]  /*312a0*/  IMAD.MOV.U32 R7, RZ, RZ, R73 ;  /* 0x000000ffff077224 */ /* 0x002fc600078e0049 */
[----:B------:R-:W2:Y:S01]  /*312b0*/  LDL.LU R73, [R1+0x175c] ;  /* 0x00175c0001497983 */ /* 0x000ea20000300800 */
[----:B------:R-:W-:Y:S01]  /*312c0*/  IMAD.MOV.U32 R185, RZ, RZ, R145 ;  /* 0x000000ffffb97224 */ /* 0x000fe200078e0091 */
[----:B------:R-:W-:Y:S01]  /*312d0*/  MOV R187, R141 ;  /* 0x0000008d00bb7202 */ /* 0x000fe20000000f00 */
[----:B------:R-:W-:-:S07]  /*312e0*/  IMAD.MOV.U32 R186, RZ, RZ, R144 ;  /* 0x000000ffffba7224 */ /* 0x000fce00078e0090 */
[----:B------:R-:W-:Y:S01]  /*312f0*/  HMMA.1688.F32.TF32 R80, R160, R146, R184 ;  /* 0x00000092a050723c */ /* 0x000fe200000810b8 */
[----:B------:R-:W-:Y:S02]  /*31300*/  IMAD.MOV.U32 R180, RZ, RZ, R140 ;  /* 0x000000ffffb47224 */ /* 0x000fe400078e008c */
[----:B------:R-:W-:Y:S02]  /*31310*/  IMAD.MOV.U32 R181, RZ, RZ, R137 ;  /* 0x000000ffffb57224 */ /* 0x000fe400078e0089 */
[----:B------:R-:W-:Y:S02]  /*31320*/  IMAD.MOV.U32 R182, RZ, RZ, R136 ;  /* 0x000000ffffb67224 */ /* 0x000fe400078e0088 */
[----:B------:R-:W-:Y:S02]  /*31330*/  IMAD.MOV.U32 R183, RZ, RZ, R132 ;  /* 0x000000ffffb77224 */ /* 0x000fe400078e0084 */
[----:B------:R-:W-:Y:S01]  /*31340*/  IMAD.MOV.U32 R6, RZ, RZ, R71 ;  /* 0x000000ffff067224 */ /* 0x000fe200078e0047 */
[----:B------:R-:W-:-:S04]  /*31350*/  ISETP.GT.AND P1, PT, R2, 0x3, PT ;  /* 0x000000030200780c */ /* 0x000fc80003f24270 */
[----:B------:R1:W-:Y:S09]  /*31360*/  LDGSTS.E [R0+0xf400], [R6.64], P2 ;  /* 0x0f40000006007fae */ /* 0x0003f20009121844 */
[----:B------:R-:W-:Y:S04]  /*31370*/  STL.64 [R1+0x860], R80 ;  /* 0x0008605001007387 */ /* 0x000fe80000100a00 */
[----:B------:R1:W-:Y:S02]  /*31380*/  STL.64 [R1+0x868], R82 ;  /* 0x0008685201007387 */ /* 0x0003e40000100a00 */
[----:B-1----:R-:W-:-:S02]  /*31390*/  IMAD.MOV.U32 R6, RZ, RZ, R68 ;  /* 0x000000ffff067224 */ /* 0x002fc400078e0044 */
[----:B------:R-:W-:Y:S01]  /*313a0*/  IMAD.MOV.U32 R7, RZ, RZ, R70 ;  /* 0x000000ffff077224 */ /* 0x000fe200078e0046 */
[----:B------:R-:W-:Y:S01]  /*313b0*/  SHF.L.U32 R133, R133, 0x2, RZ ;  /* 0x0000000285857819 */ /* 0x000fe200000006ff */
[----:B------:R-:W2:Y:S04]  /*313c0*/  LDL.LU R70, [R1+0x1800] ;  /* 0x0018000001467983 */ /* 0x000ea80000300800 */
[----:B------:R1:W-:Y:S01]  /*313d0*/  LDGSTS.E [R0+0xf600], [R6.64], P2 ;  /* 0x0f60000006007fae */ /* 0x0003e20009121844 */
[----:B------:R-:W-:Y:S01]  /*313e0*/  HMMA.1688.F32.TF32 R80, R160, R150, R180 ;  /* 0x00000096a050723c */ /* 0x000fe200000810b4 */
[----:B------:R-:W-:Y:S02]  /*313f0*/  LOP3.LUT R68, R133, 0x60, RZ, 0x3c, !PT ;  /* 0x0000006085447812 */ /* 0x000fe400078e3cff */
[----:B------:R-:W2:Y:S04]  /*31400*/  LDL.LU R71, [R1+0x1808] ;  /* 0x0018080001477983 */ /* 0x000ea80000300800 */
[----:B------:R-:W2:Y:S01]  /*31410*/  LDL.LU R77, [R1+0x17fc] ;  /* 0x0017fc00014d7983 */ /* 0x000ea20000300800 */
[----:B-1----:R-:W-:-:S04]  /*31420*/  SEL R0, RZ, 0x4, !P1 ;  /* 0x00000004ff007807 */ /* 0x002fc80004800000 */
[----:B------:R-:W-:-:S04]  /*31430*/  SEL R0, R0, RZ, !P0 ;  /* 0x000000ff00007207 */ /* 0x000fc80004000000 */
[----:B------:R-:W-:Y:S01]  /*31440*/  ISETP.NE.U32.AND P1, PT, R0, RZ, PT ;  /* 0x000000ff0000720c */ /* 0x000fe20003f25070 */
[----:B------:R-:W-:-:S06]  /*31450*/  IMAD R0, R93, 0x10000, R68 ;  /* 0x000100005d007824 */ /* 0x000fcc00078e0244 */
[----:B------:R-:W-:Y:S04]  /*31460*/  STL.64 [R1+0x840], R80 ;  /* 0x0008405001007387 */ /* 0x000fe80000100a00 */
[----:B------:R-:W-:Y:S01]  /*31470*/  STL.64 [R1+0x848], R82 ;  /* 0x0008485201007387 */ /* 0x000fe20000100a00 */
[----:B---3--:R-:W-:-:S05]  /*31480*/  IADD3 R76, P2, R76, R206, RZ ;  /* 0x000000ce4c4c7210 */ /* 0x008fca0007f5e0ff */
[----:B----4-:R-:W-:Y:S01]  /*31490*/  IMAD.X R78, R78, 0x1, R3, P2 ;  /* 0x000000014e4e7824 */ /* 0x010fe200010e0603 */
[----:B------:R-:W-:Y:S01]  /*314a0*/  IADD3 R69, P2, R69, R206, RZ ;  /* 0x000000ce45457210 */ /* 0x000fe20007f5e0ff */
[----:B------:R1:W-:Y:S01]  /*314b0*/  STL [R1+0x1744], R76 ;  /* 0x0017444c01007387 */ /* 0x0003e20000100800 */
[----:B------:R-:W-:Y:S02]  /*314c0*/  IMAD.MOV.U32 R6, RZ, RZ, R76 ;  /* 0x000000ffff067224 */ /* 0x000fe400078e004c */
[----:B------:R-:W-:Y:S01]  /*314d0*/  IMAD.MOV.U32 R7, RZ, RZ, R78 ;  /* 0x000000ffff077224 */ /* 0x000fe200078e004e */
[----:B------:R-:W3:Y:S04]  /*314e0*/  LDL.LU R68, [R1+0x1810] ;  /* 0x0018100001447983 */ /* 0x000ee80000300800 */
[----:B------:R-:W-:Y:S04]  /*314f0*/  STL [R1+0x1740], R78 ;  /* 0x0017404e01007387 */ /* 0x000fe80000100800 */
[----:B-1----:R-:W4:Y:S04]  /*31500*/  LDL.LU R76, [R1+0x1804] ;  /* 0x00180400014c7983 */ /* 0x002f280000300800 */
[----:B------:R1:W-:Y:S04]  /*31510*/  LDGSTS.E [R0+0x1800], [R6.64], P1 ;  /* 0x0180000006007fae */ /* 0x0003e80008921844 */
[----:B------:R2:W-:Y:S01]  /*31520*/  STL [R1+0x174c], R69 ;  /* 0x00174c4501007387 */ /* 0x0005e20000100800 */
[----:B-1----:R-:W-:-:S02]  /*31530*/  IMAD.MOV.U32 R6, RZ, RZ, R69 ;  /* 0x000000ffff067224 */ /* 0x002fc400078e0045 */
[----:B--2---:R-:W-:-:S05]  /*31540*/  IMAD.X R74, R74, 0x1, R3, P2 ;  /* 0x000000014a4a7824 */ /* 0x004fca00010e0603 */
[----:B------:R1:W-:Y:S04]  /*31550*/  STL [R1+0x1748], R74 ;  /* 0x0017484a01007387 */ /* 0x0003e80000100800 */
[----:B------:R-:W2:Y:S01]  /*31560*/  LDL.LU R69, [R1+0x180c] ;  /* 0x00180c0001457983 */ /* 0x000ea20000300800 */
[----:B------:R-:W-:Y:S01]  /*31570*/  IADD3 R5, P2, R5, R206, RZ ;  /* 0x000000ce05057210 */ /* 0x000fe20007f5e0ff */
[----:B------:R-:W-:-:S04]  /*31580*/  IMAD.MOV.U32 R7, RZ, RZ, R74 ;  /* 0x000000ffff077224 */ /* 0x000fc800078e004a */
[----:B------:R-:W-:Y:S01]  /*31590*/  IMAD.X R72, R72, 0x1, R3, P2 ;  /* 0x0000000148487824 */ /* 0x000fe200010e0603 */
[----:B------:R1:W-:Y:S04]  /*315a0*/  LDGSTS.E [R0+0x1a00], [R6.64], P1 ;  /* 0x01a0000006007fae */ /* 0x0003e80008921844 */
[----:B------:R-:W-:Y:S04]  /*315b0*/  STL [R1+0x1754], R5 ;  /* 0x0017540501007387 */ /* 0x000fe80000100800 */
[----:B------:R1:W-:Y:S02]  /*315c0*/  STL [R1+0x1750], R72 ;  /* 0x0017504801007387 */ /* 0x0003e40000100800 */
[----:B-1----:R-:W-:Y:S01]  /*315d0*/  IMAD.MOV.U32 R6, RZ, RZ, R5 ;  /* 0x000000ffff067224 */ /* 0x002fe200078e0005 */
[----:B------:R-:W-:Y:S01]  /*315e0*/  MOV R7, R72 ;  /* 0x0000004800077202 */ /* 0x000fe20000000f00 */
[----:B------:R-:W2:Y:S04]  /*315f0*/  LDL.LU R74, [R1+0x1818] ;  /* 0x00181800014a7983 */ /* 0x000ea80000300800 */
[----:B------:R-:W2:Y:S04]  /*31600*/  LDL.LU R72, [R1+0x1880] ;  /* 0x0018800001487983 */ /* 0x000ea80000300800 */
[----:B------:R1:W-:Y:S01]  /*31610*/  LDGSTS.E [R0+0x1c00], [R6.64], P1 ;  /* 0x01c0000006007fae */ /* 0x0003e20008921844 */
[----:B------:R-:W-:-:S05]  /*31620*/  IADD3 R73, P3, R73, R206, RZ ;  /* 0x000000ce49497210 */ /* 0x000fca0007f7e0ff */
[----:B------:R-:W-:Y:S01]  /*31630*/  IMAD.X R75, R75, 0x1, R3, P3 ;  /* 0x000000014b4b7824 */ /* 0x000fe200018e0603 */
[----:B------:R-:W-:Y:S03]  /*31640*/  STL [R1+0x175c], R73 ;  /* 0x00175c4901007387 */ /* 0x000fe60000100800 */
[----:B-1----:R-:W-:Y:S01]  /*31650*/  IMAD.MOV.U32 R7, RZ, RZ, R75 ;  /* 0x000000ffff077224 */ /* 0x002fe200078e004b */
[----:B------:R1:W-:Y:S01]  /*31660*/  STL [R1+0x1758], R75 ;  /* 0x0017584b01007387 */ /* 0x0003e20000100800 */
[----:B------:R-:W-:Y:S01]  /*31670*/  IMAD.MOV.U32 R6, RZ, RZ, R73 ;  /* 0x000000ffff067224 */ /* 0x000fe200078e0049 */
[----:B------:R-:W-:Y:S02]  /*31680*/  ISETP.GT.AND P2, PT, R2, 0x7, PT ;  /* 0x000000070200780c */ /* 0x000fe40003f44270 */
[----:B-1----:R-:W2:Y:S04]  /*31690*/  LDL.LU R75, [R1+0x1814] ;  /* 0x00181400014b7983 */ /* 0x002ea80000300800 */
[----:B------:R-:W2:Y:S01]  /*316a0*/  LDL.LU R73, [R1+0x187c] ;  /* 0x00187c0001497983 */ /* 0x000ea20000300800 */
[----:B------:R-:W-:-:S03]  /*316b0*/  SEL R5, RZ, 0x4, !P2 ;  /* 0x00000004ff057807 */ /* 0x000fc60005000000 */
[----:B------:R1:W-:Y:S01]  /*316c0*/  LDGSTS.E [R0+0x1e00], [R6.64], P1 ;  /* 0x01e0000006007fae */ /* 0x0003e20008921844 */
[----:B------:R-:W-:-:S04]  /*316d0*/  SEL R5, R5, RZ, !P0 ;  /* 0x000000ff05057207 */ /* 0x000fc80004000000 */
[----:B------:R-:W-:Y:S02]  /*316e0*/  ISETP.NE.U32.AND P2, PT, R5, RZ, PT ;  /* 0x000000ff0500720c */ /* 0x000fe40003f45070 */
[----:B------:R-:W-:-:S05]  /*316f0*/  IADD3 R70, P3, R70, R206, RZ ;  /* 0x000000ce46467210 */ /* 0x000fca0007f7e0ff */
[----:B------:R1:W-:Y:S01]  /*31700*/  STL [R1+0x1800], R70 ;  /* 0x0018004601007387 */ /* 0x0003e20000100800 */
[----:B------:R-:W-:Y:S01]  /*31710*/  IADD3 R71, P1, R71, R206, RZ ;  /* 0x000000ce47477210 */ /* 0x000fe20007f3e0ff */
[----:B------:R-:W-:Y:S02]  /*31720*/  IMAD.X R77, R77, 0x1, R3, P3 ;  /* 0x000000014d4d7824 */ /* 0x000fe400018e0603 */
[----:B-1----:R-:W-:Y:S02]  /*31730*/  IMAD.MOV.U32 R6, RZ, RZ, R70 ;  /* 0x000000ffff067224 */ /* 0x002fe400078e0046 */
[----:B------:R-:W-:Y:S01]  /*31740*/  IMAD.MOV.U32 R7, RZ, RZ, R77 ;  /* 0x000000ffff077224 */ /* 0x000fe200078e004d */
[----:B------:R-:W-:Y:S04]  /*31750*/  STL [R1+0x17fc], R77 ;  /* 0x0017fc4d01007387 */ /* 0x000fe80000100800 */
[----:B------:R-:W2:Y:S04]  /*31760*/  LDL.LU R80, [R1+0x1888] ;  /* 0x0018880001507983 */ /* 0x000ea80000300800 */
[----:B------:R-:W2:Y:S04]  /*31770*/  LDL.LU R70, [R1+0x1890] ;  /* 0x0018900001467983 */ /* 0x000ea80000300800 */
[----:B------:R1:W-:Y:S04]  /*31780*/  STL [R1+0x1808], R71 ;  /* 0x0018084701007387 */ /* 0x0003e80000100800 */
[----:B------:R1:W-:Y:S02]  /*31790*/  LDGSTS.E [R0+0x3800], [R6.64], P2 ;  /* 0x0380000006007fae */ /* 0x0003e40009121844 */
[----:B-1----:R-:W-:-:S02]  /*317a0*/  IMAD.MOV.U32 R6, RZ, RZ, R71 ;  /* 0x000000ffff067224 */ /* 0x002fc400078e0047 */
[----:B----4-:R-:W-:Y:S01]  /*317b0*/  IMAD.X R76, R76, 0x1, R3, P1 ;  /* 0x000000014c4c7824 */ /* 0x010fe200008e0603 */
[----:B---3--:R-:W-:-:S03]  /*317c0*/  IADD3 R68, P1, R68, R206, RZ ;  /* 0x000000ce44447210 */ /* 0x008fc60007f3e0ff */
[----:B------:R-:W-:Y:S01]  /*317d0*/  IMAD.MOV.U32 R7, RZ, RZ, R76 ;  /* 0x000000ffff077224 */ /* 0x000fe200078e004c */
[----:B------:R-:W-:Y:S04]  /*317e0*/  STL [R1+0x1804], R76 ;  /* 0x0018044c01007387 */ /* 0x000fe80000100800 */
[----:B------:R-:W3:Y:S04]  /*317f0*/  LDL.LU R81, [R1+0x1884] ;  /* 0x0018840001517983 */ /* 0x000ee80000300800 */
[----:B------:R-:W4:Y:S04]  /*31800*/  LDL.LU R71, [R1+0x188c] ;  /* 0x00188c0001477983 */ /* 0x000f280000300800 */
[----:B------:R-:W-:Y:S04]  /*31810*/  STL [R1+0x1810], R68 ;  /* 0x0018104401007387 */ /* 0x000fe80000100800 */
[----:B------:R1:W-:Y:S02]  /*31820*/  LDGSTS.E [R0+0x3a00], [R6.64], P2 ;  /* 0x03a0000006007fae */ /* 0x0003e40009121844 */
[----:B-1----:R-:W-:Y:S01]  /*31830*/  IMAD.MOV.U32 R6, RZ, RZ, R68 ;  /* 0x000000ffff067224 */ /* 0x002fe200078e0044 */
[----:B--2---:R-:W-:-:S05]  /*31840*/  IADD3.X R69, R69, R3, RZ, P1, !PT ;  /* 0x0000000345457210 */ /* 0x004fca0000ffe4ff */
[----:B------:R1:W-:Y:S01]  /*31850*/  STL [R1+0x180c], R69 ;  /* 0x00180c4501007387 */ /* 0x0003e20000100800 */
[----:B------:R-:W-:-:S05]  /*31860*/  IMAD.MOV.U32 R7, RZ, RZ, R69 ;  /* 0x000000ffff077224 */ /* 0x000fca00078e0045 */
[----:B------:R2:W-:Y:S04]  /*31870*/  LDGSTS.E [R0+0x3c00], [R6.64], P2 ;  /* 0x03c0000006007fae */ /* 0x0005e80009121844 */
[----:B-1----:R-:W4:Y:S04]  /*31880*/  LDL.LU R69, [R1+0x1894] ;  /* 0x0018940001457983 */ /* 0x002f280000300800 */
[----:B------:R-:W4:Y:S04]  /*31890*/  LDL.LU R68, [R1+0x1898] ;  /* 0x0018980001447983 */ /* 0x000f280000300800 */
[----:B------:R-:W4:Y:S04]  /*318a0*/  LDL.LU R79, [R1+0x1904] ;  /* 0x00190400014f7983 */ /* 0x000f280000300800 */
[----:B------:R-:W4:Y:S01]  /*318b0*/  LDL.LU R78, [R1+0x191c] ;  /* 0x00191c00014e7983 */ /* 0x000f220000300800 */
[----:B------:R-:W-:-:S03]  /*318c0*/  IADD3 R74, P3, R74, R206, RZ ;  /* 0x000000ce4a4a7210 */ /* 0x000fc60007f7e0ff */
[----:B------:R-:W4:Y:S01]  /*318d0*/  LDL.LU R77, [R1+0x1908] ;  /* 0x00190800014d7983 */ /* 0x000f220000300800 */
[----:B------:R-:W-:-:S03]  /*318e0*/  IADD3 R72, P4, R72, R206, RZ ;  /* 0x000000ce48487210 */ /* 0x000fc60007f9e0ff */
[----:B------:R-:W4:Y:S01]  /*318f0*/  LDL.LU R76, [R1+0x1910] ;  /* 0x00191000014c7983 */ /* 0x000f220000300800 */
[----:B--2---:R-:W-:-:S03]  /*31900*/  IMAD.MOV.U32 R6, RZ, RZ, R74 ;  /* 0x000000ffff067224 */ /* 0x004fc600078e004a */
[----:B------:R-:W-:Y:S01]  /*31910*/  STL [R1+0x1818], R74 ;  /* 0x0018184a01007387 */ /* 0x000fe20000100800 */
[--C-:B------:R-:W-:Y:S02]  /*31920*/  IMAD.X R75, R75, 0x1, R3.reuse, P3 ;  /* 0x000000014b4b7824 */ /* 0x100fe400018e0603 */
[----:B------:R-:W-:-:S03]  /*31930*/  IMAD.X R73, R73, 0x1, R3, P4 ;  /* 0x0000000149497824 */ /* 0x000fc600020e0603 */
[----:B------:R1:W-:Y:S01]  /*31940*/  STL [R1+0x1814], R75 ;  /* 0x0018144b01007387 */ /* 0x0003e20000100800 */
[----:B------:R-:W-:-:S03]  /*31950*/  IMAD.MOV.U32 R7, RZ, RZ, R75 ;  /* 0x000000ffff077224 */ /* 0x000fc600078e004b */
[----:B------:R-:W-:Y:S04]  /*31960*/  STL [R1+0x1880], R72 ;  /* 0x0018804801007387 */ /* 0x000fe80000100800 */
[----:B------:R2:W-:Y:S04]  /*31970*/  STL [R1+0x187c], R73 ;  /* 0x00187c4901007387 */ /* 0x0005e80000100800 */
[----:B-1----:R-:W4:Y:S04]  /*31980*/  LDL.LU R75, [R1+0x18f4] ;  /* 0x0018f400014b7983 */ /* 0x002f280000300800 */
[----:B------:R-:W4:Y:S04]  /*31990*/  LDL.LU R74, [R1+0x190c] ;  /* 0x00190c00014a7983 */ /* 0x000f280000300800 */
[----:B------:R1:W-:Y:S02]  /*319a0*/  LDGSTS.E [R0+0x3e00], [R6.64], P2 ;  /* 0x03e0000006007fae */ /* 0x0003e40009121844 */
[----:B-1----:R-:W-:-:S02]  /*319b0*/  IMAD.MOV.U32 R7, RZ, RZ, R73 ;  /* 0x000000ffff077224 */ /* 0x002fc400078e0049 */
[----:B------:R-:W-:Y:S01]  /*319c0*/  IMAD.MOV.U32 R6, RZ, RZ, R72 ;  /* 0x000000ffff067224 */ /* 0x000fe200078e0048 */
[----:B--2---:R-:W2:Y:S04]  /*319d0*/  LDL.LU R73, [R1+0x18f8] ;  /* 0x0018f80001497983 */ /* 0x004ea80000300800 */
[----:B------:R-:W2:Y:S01]  /*319e0*/  LDL.LU R72, [R1+0x1900] ;  /* 0x0019000001487983 */ /* 0x000ea20000300800 */
[----:B------:R-:W-:-:S04]  /*319f0*/  ISETP.GT.AND P1, PT, R2, 0xb, PT ;  /* 0x0000000b0200780c */ /* 0x000fc80003f24270 */
[----:B------:R-:W-:-:S04]  /*31a00*/  SEL R5, RZ, 0x4, !P1 ;  /* 0x00000004ff057807 */ /* 0x000fc80004800000 */
[----:B------:R-:W-:-:S04]  /*31a10*/  SEL R5, R5, RZ, !P0 ;  /* 0x000000ff05057207 */ /* 0x000fc80004000000 */
[----:B------:R-:W-:Y:S02]  /*31a20*/  ISETP.NE.U32.AND P1, PT, R5, RZ, PT ;  /* 0x000000ff0500720c */ /* 0x000fe40003f25070 */
[-C--:B------:R-:W-:Y:S02]  /*31a30*/  IADD3 R80, P2, R80, R206.reuse, RZ ;  /* 0x000000ce50507210 */ /* 0x080fe40007f5e0ff */
[----:B------:R-:W-:-:S09]  /*31a40*/  IADD3 R70, P3, R70, R206, RZ ;  /* 0x000000ce46467210 */ /* 0x000fd20007f7e0ff */
[----:B------:R1:W-:Y:S02]  /*31a50*/  LDGSTS.E [R0+0x5800], [R6.64], P1 ;  /* 0x0580000006007fae */ /* 0x0003e40008921844 */
[----:B-1----:R-:W-:Y:S02]  /*31a60*/  IMAD.MOV.U32 R6, RZ, RZ, R80 ;  /* 0x000000ffff067224 */ /* 0x002fe400078e0050 */
[----:B------:R-:W-:Y:S01]  /*31a70*/  STL [R1+0x1888], R80 ;  /* 0x0018885001007387 */ /* 0x000fe20000100800 */
[----:B------:R-:W-:Y:S01]  /*31a80*/  IMAD.MOV.U32 R98, RZ, RZ, R101 ;  /* 0x000000ffff627224 */ /* 0x000fe200078e0065 */
[----:B------:R-:W-:Y:S01]  /*31a90*/  MOV R99, R100 ;  /* 0x0000006400637202 */ /* 0x000fe20000000f00 */
[-C--:B------:R-:W-:Y:S08]  /*31aa0*/  HMMA.1688.F32.TF32 R104, R164, R102.reuse, R104 ;  /* 0x00000066a468723c */ /* 0x080ff00000081068 */
[----:B------:R-:W-:Y:S01]  /*31ab0*/  HMMA.1688.F32.TF32 R100, R160, R102, R96 ;  /* 0x00000066a064723c */ /* 0x000fe20000081060 */
[----:B---3--:R-:W-:-:S04]  /*31ac0*/  IMAD.X R81, R81, 0x1, R3, P2 ;  /* 0x0000000151517824 */ /* 0x008fc800010e0603 */
[----:B------:R-:W-:Y:S01]  /*31ad0*/  IMAD.MOV.U32 R7, RZ, RZ, R81 ;  /* 0x000000ffff077224 */ /* 0x000fe200078e0051 */
[----:B----4-:R-:W-:-:S04]  /*31ae0*/  IADD3.X R71, R71, R3, RZ, P3, !PT ;  /* 0x0000000347477210 */ /* 0x010fc80001ffe4ff */
[----:B------:R1:W-:Y:S02]  /*31af0*/  LDGSTS.E [R0+0x5a00], [R6.64], P1 ;  /* 0x05a0000006007fae */ /* 0x0003e40008921844 */
[----:B-1----:R-:W-:Y:S02]  /*31b00*/  IMAD.MOV.U32 R6, RZ, RZ, R70 ;  /* 0x000000ffff067224 */ /* 0x002fe400078e0046 */
[----:B------:R-:W-:-:S05]  /*31b10*/  IMAD.MOV.U32 R7, RZ, RZ, R71 ;  /* 0x000000ffff077224 */ /* 0x000fca00078e0047 */
[----:B------:R1:W-:Y:S04]  /*31b20*/  LDGSTS.E [R0+0x5c00], [R6.64], P1 ;  /* 0x05c0000006007fae */ /* 0x0003e80008921844 */
[----:B------:R-:W-:Y:S04]  /*31b30*/  STL [R1+0x1884], R81 ;  /* 0x0018845101007387 */ /* 0x000fe80000100800 */
[----:B------:R-:W-:Y:S04]  /*31b40*/  STL [R1+0x1890], R70 ;  /* 0x0018904601007387 */ /* 0x000fe80000100800 */
[----:B------:R3:W-:Y:S01]  /*31b50*/  STL [R1+0x188c], R71 ;  /* 0x00188c4701007387 */ /* 0x0007e20000100800 */
[----:B------:R-:W-:-:S05]  /*31b60*/  IADD3 R68, P3, R68, R206, RZ ;  /* 0x000000ce44447210 */ /* 0x000fca0007f7e0ff */
[----:B------:R-:W-:Y:S02]  /*31b70*/  IMAD.X R69, R69, 0x1, R3, P3 ;  /* 0x0000000145457824 */ /* 0x000fe400018e0603 */
[----:B-1----:R-:W-:Y:S02]  /*31b80*/  IMAD.MOV.U32 R6, RZ, RZ, R68 ;  /* 0x000000ffff067224 */ /* 0x002fe400078e0044 */
[----:B------:R-:W-:-:S05]  /*31b90*/  IMAD.MOV.U32 R7, RZ, RZ, R69 ;  /* 0x000000ffff077224 */ /* 0x000fca00078e0045 */
[----:B------:R1:W-:Y:S01]  /*31ba0*/  LDGSTS.E [R0+0x5e00], [R6.64], P1 ;  /* 0x05e0000006007fae */ /* 0x0003e20008921844 */
[-C--:B------:R-:W-:Y:S02]  /*31bb0*/  IADD3 R78, P1, R78, R206.reuse, RZ ;  /* 0x000000ce4e4e7210 */ /* 0x080fe40007f3e0ff */
[----:B------:R-:W-:Y:S01]  /*31bc0*/  IADD3 R76, P3, R76, R206, RZ ;  /* 0x000000ce4c4c7210 */ /* 0x000fe20007f7e0ff */
[----:B------:R-:W-:Y:S02]  /*31bd0*/  STL [R1+0x1898], R68 ;  /* 0x0018984401007387 */ /* 0x000fe40000100800 */
[--C-:B------:R-:W-:Y:S02]  /*31be0*/  IMAD.X R79, R79, 0x1, R3.reuse, P1 ;  /* 0x000000014f4f7824 */ /* 0x100fe400008e0603 */
[----:B------:R4:W-:Y:S01]  /*31bf0*/  STL [R1+0x1894], R69 ;  /* 0x0018944501007387 */ /* 0x0009e20000100800 */
[----:B------:R-:W-:-:S03]  /*31c00*/  IMAD.X R77, R77, 0x1, R3, P3 ;  /* 0x000000014d4d7824 */ /* 0x000fc600018e0603 */
[----:B---3--:R-:W3:Y:S04]  /*31c10*/  LDL.LU.64 R70, [R1+0x16a0] ;  /* 0x0016a00001467983 */ /* 0x008ee80000300a00 */
[----:B----4-:R-:W4:Y:S04]  /*31c20*/  LDL.LU.64 R68, [R1+0x1698] ;  /* 0x0016980001447983 */ /* 0x010f280000300a00 */
[----:B------:R-:W-:Y:S04]  /*31c30*/  STL [R1+0x191c], R78 ;  /* 0x00191c4e01007387 */ /* 0x000fe80000100800 */
[----:B------:R1:W-:Y:S04]  /*31c40*/  STL [R1+0x1904], R79 ;  /* 0x0019044f01007387 */ /* 0x0003e80000100800 */
[----:B------:R-:W-:Y:S04]  /*31c50*/  STL [R1+0x1910], R76 ;  /* 0x0019104c01007387 */ /* 0x000fe80000100800 */
[----:B------:R-:W4:Y:S04]  /*31c60*/  LDL.LU.64 R98, [R1+0x1690] ;  /* 0x0016900001627983 */ /* 0x000f280000300a00 */
[----:B------:R1:W-:Y:S04]  /*31c70*/  STL [R1+0x1908], R77 ;  /* 0x0019084d01007387 */ /* 0x0003e80000100800 */
[----:B------:R-:W4:Y:S01]  /*31c80*/  LDL.LU.64 R94, [R1+0x1688] ;  /* 0x00168800015e7983 */ /* 0x000f220000300a00 */
[----:B------:R-:W-:-:S03]  /*31c90*/  IADD3 R74, P1, R74, R206, RZ ;  /* 0x000000ce4a4a7210 */ /* 0x000fc60007f3e0ff */
[----:B------:R-:W4:Y:S04]  /*31ca0*/  LDL.LU.64 R90, [R1+0x1680] ;  /* 0x00168000015a7983 */ /* 0x000f280000300a00 */
[----:B------:R-:W4:Y:S01]  /*31cb0*/  LDL.LU.64 R88, [R1+0x1678] ;  /* 0x0016780001587983 */ /* 0x000f220000300a00 */
[----:B------:R-:W-:-:S03]  /*31cc0*/  IMAD.X R75, R75, 0x1, R3, P1 ;  /* 0x000000014b4b7824 */ /* 0x000fc600008e0603 */
[----:B------:R-:W-:Y:S04]  /*31cd0*/  STL [R1+0x190c], R74 ;  /* 0x00190c4a01007387 */ /* 0x000fe80000100800 */
[----:B------:R3:W-:Y:S01]  /*31ce0*/  STL [R1+0x18f4], R75 ;  /* 0x0018f44b01007387 */ /* 0x0007e20000100800 */
[----:B--2---:R-:W-:-:S05]  /*31cf0*/  IADD3 R72, P3, R72, R206, RZ ;  /* 0x000000ce48487210 */ /* 0x004fca0007f7e0ff */
[----:B------:R-:W-:Y:S04]  /*31d00*/  STL [R1+0x1900], R72 ;  /* 0x0019004801007387 */ /* 0x000fe80000100800 */
[----:B------:R-:W2:Y:S01]  /*31d10*/  LDL.LU.64 R96, [R1+0x1670] ;  /* 0x0016700001607983 */ /* 0x000ea20000300a00 */
[----:B------:R-:W-:-:S04]  /*31d20*/  ISETP.GT.AND P2, PT, R2, 0xf, PT ;  /* 0x0000000f0200780c */ /* 0x000fc80003f44270 */
[----:B------:R-:W-:-:S04]  /*31d30*/  SEL R5, RZ, 0x4, !P2 ;  /* 0x00000004ff057807 */ /* 0x000fc80005000000 */
[----:B------:R-:W-:-:S04]  /*31d40*/  SEL R5, R5, RZ, !P0 ;  /* 0x000000ff05057207 */ /* 0x000fc80004000000 */
[----:B------:R-:W-:Y:S01]  /*31d50*/  ISETP.NE.U32.AND P2, PT, R5, RZ, PT ;  /* 0x000000ff0500720c */ /* 0x000fe20003f45070 */
[----:B-1----:R-:W-:Y:S01]  /*31d60*/  IMAD.MOV.U32 R7, RZ, RZ, R79 ;  /* 0x000000ffff077224 */ /* 0x002fe200078e004f */
[----:B------:R-:W-:Y:S01]  /*31d70*/  MOV R6, R78 ;  /* 0x0000004e00067202 */ /* 0x000fe20000000f00 */
[----:B------:R-:W-:Y:S02]  /*31d80*/  IMAD.X R73, R73, 0x1, R3, P3 ;  /* 0x0000000149497824 */ /* 0x000fe400018e0603 */
[----:B------:R-:W-:-:S08]  /*31d90*/  IMAD.MOV.U32 R205, RZ, RZ, c[0x0][0x18c] ;  /* 0x00006300ffcd7624 */ /* 0x000fd000078e00ff */
[----:B------:R1:W-:Y:S01]  /*31da0*/  LDGSTS.E [R0+0x7800], [R6.64], P2 ;  /* 0x0780000006007fae */ /* 0x0003e20009121844 */
[----:B------:R-:W-:-:S03]  /*31db0*/  IMAD.SHL.U32 R205, R205, 0x20, RZ ;  /* 0x00000020cdcd7824 */ /* 0x000fc600078e00ff */
[----:B------:R4:W-:Y:S04]  /*31dc0*/  STL [R1+0x18f8], R73 ;  /* 0x0018f84901007387 */ /* 0x0009e80000100800 */
[----:B------:R-:W2:Y:S01]  /*31dd0*/  LDL.LU.64 R84, [R1+0x1668] ;  /* 0x0016680001547983 */ /* 0x000ea20000300a00 */
[----:B-1----:R-:W-:-:S03]  /*31de0*/  IMAD.MOV.U32 R6, RZ, RZ, R76 ;  /* 0x000000ffff067224 */ /* 0x002fc600078e004c */
[----:B------:R-:W2:Y:S01]  /*31df0*/  LDL.LU.64 R82, [R1+0x1660] ;  /* 0x0016600001527983 */ /* 0x000ea20000300a00 */
[----:B------:R-:W-:Y:S01]  /*31e00*/  IMAD.MOV.U32 R7, RZ, RZ, R77 ;  /* 0x000000ffff077224 */ /* 0x000fe200078e004d */
[----:B------:R-:W-:Y:S02]  /*31e10*/  SHF.L.U32 R205, R205, 0x2, RZ ;  /* 0x00000002cdcd7819 */ /* 0x000fe400000006ff */
[----:B------:R-:W2:Y:S04]  /*31e20*/  LDL.LU.64 R80, [R1+0x1658] ;  /* 0x0016580001507983 */ /* 0x000ea80000300a00 */
[----:B------:R1:W-:Y:S04]  /*31e30*/  LDGSTS.E [R0+0x7a00], [R6.64], P2 ;  /* 0x07a0000006007fae */ /* 0x0003e80009121844 */
[----:B------:R-:W2:Y:S04]  /*31e40*/  LDL.LU.64 R78, [R1+0x1650] ;  /* 0x00165000014e7983 */ /* 0x000ea80000300a00 */
[----:B------:R-:W2:Y:S01]  /*31e50*/  LDL.LU.64 R76, [R1+0x1648] ;  /* 0x00164800014c7983 */ /* 0x000ea20000300a00 */
[----:B-1----:R-:W-:-:S02]  /*31e60*/  IMAD.MOV.U32 R6, RZ, RZ, R74 ;  /* 0x000000ffff067224 */ /* 0x002fc400078e004a */
[----:B------:R-:W-:-:S05]  /*31e70*/  IMAD.MOV.U32 R7, RZ, RZ, R75 ;  /* 0x000000ffff077224 */ /* 0x000fca00078e004b */
[----:B------:R1:W-:Y:S01]  /*31e80*/  LDGSTS.E [R0+0x7c00], [R6.64], P2 ;  /* 0x07c0000006007fae */ /* 0x0003e20009121844 */
[----:B------:R-:W-:Y:S03]  /*31e90*/  HMMA.1688.F32.TF32 R36, R164, R22, R116 ;  /* 0x00000016a424723c */ /* 0x000fe60000081074 */
[----:B------:R-:W2:Y:S04]  /*31ea0*/  LDL.LU.64 R116, [R1+0x1640] ;  /* 0x0016400001747983 */ /* 0x000ea80000300a00 */
[----:B------:R-:W2:Y:S01]  /*31eb0*/  LDL.LU.64 R86, [R1+0x1638] ;  /* 0x0016380001567983 */ /* 0x000ea20000300a00 */
[----:B-1----:R-:W-:Y:S02]  /*31ec0*/  IMAD.MOV.U32 R6, RZ, RZ, R72 ;  /* 0x000000ffff067224 */ /* 0x002fe400078e0048 */
[----:B------:R-:W-:-:S05]  /*31ed0*/  IMAD.MOV.U32 R7, RZ, RZ, R73 ;  /* 0x000000ffff077224 */ /* 0x000fca00078e0049 */
[----:B------:R1:W-:Y:S01]  /*31ee0*/  LDGSTS.E [R0+0x7e00], [R6.64], P2 ;  /* 0x07e0000006007fae */ /* 0x0003e20009121844 */
[C---:B------:R-:W-:Y:S08]  /*31ef0*/  HMMA.1688.F32.TF32 R48, R164.reuse, R34, R48 ;  /* 0x00000022a430723c */ /* 0x040ff00000081030 */
[C---:B------:R-:W-:Y:S08]  /*31f00*/  HMMA.1688.F32.TF32 R44, R164.reuse, R30, R44 ;  /* 0x0000001ea42c723c */ /* 0x040ff0000008102c */
[----:B------:R-:W-:Y:S01]  /*31f10*/  HMMA.1688.F32.TF32 R244, R164, R18, R244 ;  /* 0x00000012a4f4723c */ /* 0x000fe200000810f4 */
[----:B---3--:R-:W-:-:S02]  /*31f20*/  IADD3 R75, P1, R70, R205, RZ ;  /* 0x000000cd464b7210 */ /* 0x008fc40007f3e0ff */
[----:B----4-:R-:W-:-:S03]  /*31f30*/  IADD3 R73, P2, R68, R205, RZ ;  /* 0x000000cd44497210 */ /* 0x010fc60007f5e0ff */
[--C-:B------:R-:W-:Y:S02]  /*31f40*/  IMAD.X R146, R71, 0x1, R4.reuse, P1 ;  /* 0x0000000147927824 */ /* 0x100fe400008e0604 */
[----:B------:R-:W-:Y:S01]  /*31f50*/  IMAD.X R148, R69, 0x1, R4, P2 ;  /* 0x0000000145947824 */ /* 0x000fe200010e0604 */
[-C--:B------:R-:W-:Y:S02]  /*31f60*/  IADD3 R71, P1, R98, R205.reuse, RZ ;  /* 0x000000cd62477210 */ /* 0x080fe40007f3e0ff */
[----:B------:R-:W-:-:S03]  /*31f70*/  IADD3 R69, P2, R94, R205, RZ ;  /* 0x000000cd5e457210 */ /* 0x000fc60007f5e0ff */
[--C-:B------:R-:W-:Y:S02]  /*31f80*/  IMAD.X R150, R99, 0x1, R4.reuse, P1 ;  /* 0x0000000163967824 */ /* 0x100fe400008e0604 */
[----:B------:R-:W3:Y:S01]  /*31f90*/  LDL.LU.64 R98, [R1+0x1630] ;  /* 0x0016300001627983 */ /* 0x000ee20000300a00 */
[-C--:B------:R-:W-:Y:S01]  /*31fa0*/  IADD3 R68, P1, R90, R205.reuse, RZ ;  /* 0x000000cd5a447210 */ /* 0x080fe20007f3e0ff */
[--C-:B------:R-:W-:Y:S02]  /*31fb0*/  IMAD.X R152, R95, 0x1, R4.reuse, P2 ;  /* 0x000000015f987824 */ /* 0x100fe400010e0604 */
[----:B------:R-:W4:Y:S01]  /*31fc0*/  LDL.LU.64 R94, [R1+0x1628] ;  /* 0x00162800015e7983 */ /* 0x000f220000300a00 */
[----:B------:R-:W-:Y:S01]  /*31fd0*/  IADD3 R70, P2, R88, R205, RZ ;  /* 0x000000cd58467210 */ /* 0x000fe20007f5e0ff */
[--C-:B------:R-:W-:Y:S02]  /*31fe0*/  IMAD.X R156, R91, 0x1, R4.reuse, P1 ;  /* 0x000000015b9c7824 */ /* 0x100fe400008e0604 */
[----:B------:R-:W4:Y:S02]  /*31ff0*/  LDL.LU.64 R90, [R1+0x1620] ;  /* 0x00162000015a7983 */ /* 0x000f240000300a00 */
[----:B------:R-:W-:-:S02]  /*32000*/  IMAD.X R164, R89, 0x1, R4, P2 ;  /* 0x0000000159a47824 */ /* 0x000fc400010e0604 */
[----:B------:R-:W4:Y:S04]  /*32010*/  LDL.LU.64 R88, [R1+0x1618] ;  /* 0x0016180001587983 */ /* 0x000f280000300a00 */
[----:B------:R-:W4:Y:S01]  /*32020*/  LDL.LU.64 R120, [R1+0x1610] ;  /* 0x0016100001787983 */ /* 0x000f220000300a00 */
[----:B--2---:R-:W-:-:S05]  /*32030*/  IADD3 R72, P1, R96, R205, RZ ;  /* 0x000000cd60487210 */ /* 0x004fca0007f3e0ff */
[----:B------:R-:W-:Y:S02]  /*32040*/  IMAD.X R166, R97, 0x1, R4, P1 ;  /* 0x0000000161a67824 */ /* 0x000fe400008e0604 */
[----:B------:R-:W2:Y:S04]  /*32050*/  LDL.LU.64 R96, [R1+0x1608] ;  /* 0x0016080001607983 */ /* 0x000ea80000300a00 */
[----:B------:R-:W2:Y:S04]  /*32060*/  LDL.LU.64 R110, [R1+0x1600] ;  /* 0x00160000016e7983 */ /* 0x000ea80000300a00 */
[----:B-1----:R-:W2:Y:S01]  /*32070*/  LDL.LU.64 R6, [R1+0x15f8] ;  /* 0x0015f80001067983 */ /* 0x002ea20000300a00 */
[----:B------:R-:W-:-:S02]  /*32080*/  IMAD.MOV.U32 R168, RZ, RZ, R21 ;  /* 0x000000ffffa87224 */ /* 0x000fc400078e0015 */
[----:B------:R-:W-:Y:S01]  /*32090*/  IMAD.MOV.U32 R169, RZ, RZ, R20 ;  /* 0x000000ffffa97224 */ /* 0x000fe200078e0014 */
[----:B------:R-:W2:Y:S01]  /*320a0*/  LDL.LU.64 R122, [R1+0x15e8] ;  /* 0x0015e800017a7983 */ /* 0x000ea20000300a00 */
[----:B------:R-:W-:Y:S02]  /*320b0*/  IMAD.MOV.U32 R170, RZ, RZ, R17 ;  /* 0x000000ffffaa7224 */ /* 0x000fe400078e0011 */
[----:B------:R-:W-:Y:S01]  /*320c0*/  IMAD.MOV.U32 R171, RZ, RZ, R16 ;  /* 0x000000ffffab7224 */ /* 0x000fe200078e0010 */
[C---:B------:R-:W-:Y:S08]  /*320d0*/  HMMA.1688.F32.TF32 R20, R160.reuse, R22, R172 ;  /* 0x00000016a014723c */ /* 0x040ff000000810ac */
[----:B------:R-:W-:Y:S01]  /*320e0*/  HMMA.1688.F32.TF32 R16, R160, R18, R168 ;  /* 0x00000012a010723c */ /* 0x000fe200000810a8 */
[----:B------:R-:W-:-:S06]  /*320f0*/  IADD3 R74, P2, R84, R205, RZ ;  /* 0x000000cd544a7210 */ /* 0x000fcc0007f5e0ff */
[----:B------:R-:W-:Y:S02]  /*32100*/  IADD3.X R168, R85, R4, RZ, P2, !PT ;  /* 0x0000000455a87210 */ /* 0x000fe400017fe4ff */
[-C--:B------:R-:W-:Y:S01]  /*32110*/  IADD3 R112, P1, R82, R205.reuse, RZ ;  /* 0x000000cd52707210 */ /* 0x080fe20007f3e0ff */
[----:B------:R-:W-:Y:S02]  /*32120*/  IMAD.MOV.U32 R240, RZ, RZ, R29 ;  /* 0x000000fffff07224 */ /* 0x000fe400078e001d */
[----:B------:R-:W-:Y:S01]  /*32130*/  IMAD.MOV.U32 R241, RZ, RZ, R28 ;  /* 0x000000fffff17224 */ /* 0x000fe200078e001c */
[-C--:B------:R-:W-:Y:S01]  /*32140*/  IADD3 R114, P2, R80, R205.reuse, RZ ;  /* 0x000000cd50727210 */ /* 0x080fe20007f5e0ff */
[--C-:B------:R-:W-:Y:S01]  /*32150*/  IMAD.X R170, R83, 0x1, R4.reuse, P1 ;  /* 0x0000000153aa7824 */ /* 0x100fe200008e0604 */
[----:B------:R-:W-:Y:S01]  /*32160*/  HMMA.1688.F32.TF32 R32, R160, R34, R124 ;  /* 0x00000022a020723c */ /* 0x000fe2000008107c */
[----:B------:R-:W2:Y:S02]  /*32170*/  LDL.LU.64 R84, [R1+0x15d8] ;  /* 0x0015d80001547983 */ /* 0x000ea40000300a00 */
[----:B------:R-:W-:Y:S01]  /*32180*/  IMAD.X R172, R81, 0x1, R4, P2 ;  /* 0x0000000151ac7824 */ /* 0x000fe200010e0604 */
[-C--:B------:R-:W-:Y:S01]  /*32190*/  IADD3 R83, P1, R78, R205.reuse, RZ ;  /* 0x000000cd4e537210 */ /* 0x080fe20007f3e0ff */
[----:B------:R-:W2:Y:S01]  /*321a0*/  LDL.LU.64 R124, [R1+0x15c8] ;  /* 0x0015c800017c7983 */ /* 0x000ea20000300a00 */
[----:B------:R-:W-:-:S02]  /*321b0*/  IADD3 R81, P2, R76, R205, RZ ;  /* 0x000000cd4c517210 */ /* 0x000fc40007f5e0ff */
[----:B------:R-:W-:Y:S01]  /*321c0*/  HMMA.1688.F32.TF32 R28, R160, R30, R176 ;  /* 0x0000001ea01c723c */ /* 0x000fe200000810b0 */
[----:B------:R-:W-:-:S06]  /*321d0*/  IMAD.X R174, R79, 0x1, R4, P1 ;  /* 0x000000014fae7824 */ /* 0x000fcc00008e0604 */
[----:B------:R-:W-:Y:S01]  /*321e0*/  IMAD.X R176, R77, 0x1, R4, P2 ;  /* 0x000000014db07824 */ /* 0x000fe200010e0604 */
[-C--:B------:R-:W-:Y:S02]  /*321f0*/  IADD3 R79, P1, R116, R205.reuse, RZ ;  /* 0x000000cd744f7210 */ /* 0x080fe40007f3e0ff */
[----:B------:R-:W-:-:S03]  /*32200*/  IADD3 R77, P2, R86, R205, RZ ;  /* 0x000000cd564d7210 */ /* 0x000fc60007f5e0ff */
[--C-:B------:R-:W-:Y:S02]  /*32210*/  IMAD.X R178, R117, 0x1, R4.reuse, P1 ;  /* 0x0000000175b27824 */ /* 0x100fe400008e0604 */
[----:B------:R-:W-:Y:S02]  /*32220*/  IMAD.X R180, R87, 0x1, R4, P2 ;  /* 0x0000000157b47824 */ /* 0x000fe400010e0604 */
[----:B------:R-:W2:Y:S01]  /*32230*/  LDL.LU.64 R86, [R1+0x15b8] ;  /* 0x0015b80001567983 */ /* 0x000ea20000300a00 */
[-C--:B---3--:R-:W-:Y:S02]  /*32240*/  IADD3 R76, P1, R98, R205.reuse, RZ ;  /* 0x000000cd624c7210 */ /* 0x088fe40007f3e0ff */
[----:B----4-:R-:W-:-:S03]  /*32250*/  IADD3 R78, P2, R94, R205, RZ ;  /* 0x000000cd5e4e7210 */ /* 0x010fc60007f5e0ff */
[--C-:B------:R-:W-:Y:S02]  /*32260*/  IMAD.X R182, R99, 0x1, R4.reuse, P1 ;  /* 0x0000000163b67824 */ /* 0x100fe400008e0604 */
[----:B------:R-:W3:Y:S01]  /*32270*/  LDL.LU.64 R98, [R1+0x15b0] ;  /* 0x0015b00001627983 */ /* 0x000ee20000300a00 */
[----:B------:R-:W-:Y:S01]  /*32280*/  IMAD.X R184, R95, 0x1, R4, P2 ;  /* 0x000000015fb87824 */ /* 0x000fe200010e0604 */
[-C--:B------:R-:W-:Y:S02]  /*32290*/  IADD3 R80, P1, R90, R205.reuse, RZ ;  /* 0x000000cd5a507210 */ /* 0x080fe40007f3e0ff */
[----:B------:R-:W4:Y:S01]  /*322a0*/  LDL.LU.64 R94, [R1+0x15a8] ;  /* 0x0015a800015e7983 */ /* 0x000f220000300a00 */
[----:B------:R-:W-:-:S04]  /*322b0*/  IADD3 R82, P2, R88, R205, RZ ;  /* 0x000000cd58527210 */ /* 0x000fc80007f5e0ff */
[----:B------:R-:W-:Y:S02]  /*322c0*/  IADD3.X R188, R89, R4, RZ, P2, !PT ;  /* 0x0000000459bc7210 */ /* 0x000fe400017fe4ff */
[----:B------:R-:W4:Y:S01]  /*322d0*/  LDL.LU.64 R88, [R1+0x15a0] ;  /* 0x0015a00001587983 */ /* 0x000f220000300a00 */
[--C-:B------:R-:W-:Y:S01]  /*322e0*/  IMAD.X R186, R91, 0x1, R4.reuse, P1 ;  /* 0x000000015bba7824 */ /* 0x100fe200008e0604 */
[-C--:B------:R-:W-:Y:S02]  /*322f0*/  IADD3 R116, P1, R120, R205.reuse, RZ ;  /* 0x000000cd78747210 */ /* 0x080fe40007f3e0ff */
[----:B------:R-:W4:Y:S03]  /*32300*/  LDL.LU.64 R90, [R1+0x1598] ;  /* 0x00159800015a7983 */ /* 0x000f260000300a00 */
[----:B------:R-:W-:Y:S02]  /*32310*/  IMAD.X R190, R121, 0x1, R4, P1 ;  /* 0x0000000179be7824 */ /* 0x000fe400008e0604 */
[----:B------:R-:W4:Y:S01]  /*32320*/  LDL.LU.64 R120, [R1+0x1590] ;  /* 0x0015900001787983 */ /* 0x000f220000300a00 */
[----:B--2---:R-:W-:-:S05]  /*32330*/  IADD3 R118, P2, R96, R205, RZ ;  /* 0x000000cd60767210 */ /* 0x004fca0007f5e0ff */
[----:B------:R-:W-:Y:S02]  /*32340*/  IMAD.X R191, R97, 0x1, R4, P2 ;  /* 0x0000000161bf7824 */ /* 0x000fe400010e0604 */
[----:B------:R-:W2:Y:S01]  /*32350*/  LDL.LU.64 R96, [R1+0x1588] ;  /* 0x0015880001607983 */ /* 0x000ea20000300a00 */
[----:B------:R-:W-:-:S05]  /*32360*/  IADD3 R222, P2, R6, R205, RZ ;  /* 0x000000cd06de7210 */ /* 0x000fca0007f5e0ff */
[----:B------:R-:W-:Y:S02]  /*32370*/  IMAD.X R193, R7, 0x1, R4, P2 ;  /* 0x0000000107c17824 */ /* 0x000fe400010e0604 */
[----:B------:R-:W2:Y:S01]  /*32380*/  LDL.LU.64 R6, [R1+0x1580] ;  /* 0x0015800001067983 */ /* 0x000ea20000300a00 */
[----:B------:R-:W-:-:S03]  /*32390*/  IADD3 R220, P1, R110, R205, RZ ;  /* 0x000000cd6edc7210 */ /* 0x000fc60007f3e0ff */
[----:B------:R-:W2:Y:S02]  /*323a0*/  LDL.LU.64 R134, [R1+0x1578] ;  /* 0x0015780001867983 */ /* 0x000ea40000300a00 */
[----:B------:R-:W-:Y:S01]  /*323b0*/  IMAD.X R192, R111, 0x1, R4, P1 ;  /* 0x000000016fc07824 */ /* 0x000fe200008e0604 */
[----:B------:R-:W-:-:S05]  /*323c0*/  IADD3 R224, P1, R122, R205, RZ ;  /* 0x000000cd7ae07210 */ /* 0x000fca0007f3e0ff */
[----:B------:R-:W-:Y:S02]  /*323d0*/  IMAD.X R194, R123, 0x1, R4, P1 ;  /* 0x000000017bc27824 */ /* 0x000fe400008e0604 */
[----:B------:R-:W2:Y:S01]  /*323e0*/  LDL.LU.64 R122, [R1+0x1570] ;  /* 0x00157000017a7983 */ /* 0x000ea20000300a00 */
[----:B------:R-:W-:Y:S02]  /*323f0*/  IMAD.MOV.U32 R242, RZ, RZ, R25 ;  /* 0x000000fffff27224 */ /* 0x000fe400078e0019 */
[----:B------:R-:W-:Y:S01]  /*32400*/  IMAD.MOV.U32 R243, RZ, RZ, R24 ;  /* 0x000000fffff37224 */ /* 0x000fe200078e0018 */
[-C--:B------:R-:W-:Y:S02]  /*32410*/  IADD3 R110, P2, R84, R205.reuse, RZ ;  /* 0x000000cd546e7210 */ /* 0x080fe40007f5e0ff */
[----:B------:R-:W-:-:S04]  /*32420*/  IADD3 R111, P1, R124, R205, RZ ;  /* 0x000000cd7c6f7210 */ /* 0x000fc80007f3e0ff */
[----:B------:R-:W-:Y:S01]  /*32430*/  HMMA.1688.F32.TF32 R24, R160, R26, R240 ;  /* 0x0000001aa018723c */ /* 0x000fe200000810f0 */
[--C-:B------:R-:W-:Y:S02]  /*32440*/  IMAD.X R195, R85, 0x1, R4.reuse, P2 ;  /* 0x0000000155c37824 */ /* 0x100fe400010e0604 */
[----:B------:R-:W2:Y:S01]  /*32450*/  LDL.LU.64 R84, [R1+0x1568] ;  /* 0x0015680001547983 */ /* 0x000ea20000300a00 */
[----:B------:R-:W-:-:S03]  /*32460*/  IMAD.X R196, R125, 0x1, R4, P1 ;  /* 0x000000017dc47824 */ /* 0x000fc600008e0604 */
[----:B------:R-:W2:Y:S01]  /*32470*/  LDL.LU.64 R132, [R1+0x1560] ;  /* 0x0015600001847983 */ /* 0x000ea20000300a00 */
[----:B------:R-:W-:-:S05]  /*32480*/  IADD3 R226, P2, R86, R205, RZ ;  /* 0x000000cd56e27210 */ /* 0x000fca0007f5e0ff */
[----:B------:R-:W-:Y:S02]  /*32490*/  IMAD.X R197, R87, 0x1, R4, P2 ;  /* 0x0000000157c57824 */ /* 0x000fe400010e0604 */
[----:B------:R-:W2:Y:S04]  /*324a0*/  LDL.LU.64 R86, [R1+0x1558] ;  /* 0x0015580001567983 */ /* 0x000ea80000300a00 */
[----:B------:R-:W2:Y:S01]  /*324b0*/  LDL.LU.64 R138, [R1+0x1550] ;  /* 0x00155000018a7983 */ /* 0x000ea20000300a00 */
[-C--:B---3--:R-:W-:Y:S02]  /*324c0*/  IADD3 R243, P1, R98, R205.reuse, RZ ;  /* 0x000000cd62f37210 */ /* 0x088fe40007f3e0ff */
[----:B----4-:R-:W-:-:S03]  /*324d0*/  IADD3 R241, P2, R94, R205, RZ ;  /* 0x000000cd5ef17210 */ /* 0x010fc60007f5e0ff */
[--C-:B------:R-:W-:Y:S01]  /*324e0*/  IMAD.X R198, R99, 0x1, R4.reuse, P1 ;  /* 0x0000000163c67824 */ /* 0x100fe200008e0604 */
[-C--:B------:R-:W-:Y:S02]  /*324f0*/  IADD3 R127, P1, R88, R205.reuse, RZ ;  /* 0x000000cd587f7210 */ /* 0x080fe40007f3e0ff */
[----:B------:R-:W-:Y:S02]  /*32500*/  IADD3.X R199, R95, R4, RZ, P2, !PT ;  /* 0x000000045fc77210 */ /* 0x000fe400017fe4ff */
[-C--:B------:R-:W-:Y:S01]  /*32510*/  IADD3 R125, P2, R90, R205.reuse, RZ ;  /* 0x000000cd5a7d7210 */ /* 0x080fe20007f5e0ff */
[--C-:B------:R-:W-:Y:S02]  /*32520*/  IMAD.X R200, R89, 0x1, R4.reuse, P1 ;  /* 0x0000000159c87824 */ /* 0x100fe400008e0604 */
[----:B------:R-:W3:Y:S02]  /*32530*/  LDL.LU.64 R88, [R1+0x1548] ;  /* 0x0015480001587983 */ /* 0x000ee40000300a00 */
[--C-:B------:R-:W-:Y:S01]  /*32540*/  IMAD.X R201, R91, 0x1, R4.reuse, P2 ;  /* 0x000000015bc97824 */ /* 0x100fe200010e0604 */
[----:B------:R-:W-:Y:S01]  /*32550*/  IADD3 R99, P2, R120, R205, RZ ;  /* 0x000000cd78637210 */ /* 0x000fe20007f5e0ff */
[----:B------:R-:W4:Y:S04]  /*32560*/  LDL.LU.64 R94, [R1+0x1540] ;  /* 0x00154000015e7983 */ /* 0x000f280000300a00 */
[----:B------:R-:W4:Y:S01]  /*32570*/  LDL.LU.64 R90, [R1+0x1538] ;  /* 0x00153800015a7983 */ /* 0x000f220000300a00 */
[----:B------:R-:W-:-:S03]  /*32580*/  IMAD.X R202, R121, 0x1, R4, P2 ;  /* 0x0000000179ca7824 */ /* 0x000fc600010e0604 */
[----:B------:R-:W4:Y:S01]  /*32590*/  LDL.LU.64 R120, [R1+0x1530] ;  /* 0x0015300001787983 */ /* 0x000f220000300a00 */
[----:B--2---:R-:W-:-:S05]  /*325a0*/  IADD3 R98, P1, R96, R205, RZ ;  /* 0x000000cd60627210 */ /* 0x004fca0007f3e0ff */
[----:B------:R-:W-:Y:S02]  /*325b0*/  IMAD.X R145, R97, 0x1, R4, P1 ;  /* 0x0000000161917824 */ /* 0x000fe400008e0604 */
[----:B------:R-:W2:Y:S01]  /*325c0*/  LDL.LU.64 R96, [R1+0x1528] ;  /* 0x0015280001607983 */ /* 0x000ea20000300a00 */
[----:B------:R-:W-:-:S05]  /*325d0*/  IADD3 R124, P1, R6, R205, RZ ;  /* 0x000000cd067c7210 */ /* 0x000fca0007f3e0ff */
[----:B------:R-:W-:Y:S02]  /*325e0*/  IMAD.X R147, R7, 0x1, R4, P1 ;  /* 0x0000000107937824 */ /* 0x000fe400008e0604 */
[----:B------:R-:W2:Y:S01]  /*325f0*/  LDL.LU.64 R6, [R1+0x1520] ;  /* 0x0015200001067983 */ /* 0x000ea20000300a00 */
[----:B------:R-:W-:-:S05]  /*32600*/  IADD3 R240, P1, R122, R205, RZ ;  /* 0x000000cd7af07210 */ /* 0x000fca0007f3e0ff */
[----:B------:R-:W-:Y:S02]  /*32610*/  IMAD.X R151, R123, 0x1, R4, P1 ;  /* 0x000000017b977824 */ /* 0x000fe400008e0604 */
[----:B------:R-:W2:Y:S04]  /*32620*/  LDL.LU.64 R122, [R1+0x1518] ;  /* 0x00151800017a7983 */ /* 0x000ea80000300a00 */
[----:B------:R-:W2:Y:S04]  /*32630*/  LDL.LU.64 R142, [R1+0x1510] ;  /* 0x00151000018e7983 */ /* 0x000ea80000300a00 */
[----:B------:R-:W2:Y:S04]  /*32640*/  LDL.LU.64 R140, [R1+0x1508] ;  /* 0x00150800018c7983 */ /* 0x000ea80000300a00 */
[----:B------:R-:W2:Y:S01]  /*32650*/  LDL.LU.64 R136, [R1+0x1500] ;  /* 0x0015000001887983 */ /* 0x000ea20000300a00 */
[----:B------:R-:W-:-:S05]  /*32660*/  IADD3 R126, P2, R134, R205, RZ ;  /* 0x000000cd867e7210 */ /* 0x000fca0007f5e0ff */
[----:B------:R-:W-:Y:S01]  /*32670*/  IMAD.X R149, R135, 0x1, R4, P2 ;  /* 0x0000000187957824 */ /* 0x000fe200010e0604 */
[-C--:B------:R-:W-:Y:S02]  /*32680*/  IADD3 R242, P2, R84, R205.reuse, RZ ;  /* 0x000000cd54f27210 */ /* 0x080fe40007f5e0ff */
[----:B------:R-:W-:-:S03]  /*32690*/  IADD3 R227, P1, R132, R205, RZ ;  /* 0x000000cd84e37210 */ /* 0x000fc60007f3e0ff */
[--C-:B------:R-:W-:Y:S02]  /*326a0*/  IMAD.X R153, R85, 0x1, R4.reuse, P2 ;  /* 0x0000000155997824 */ /* 0x100fe400010e0604 */
[----:B------:R-:W-:Y:S02]  /*326b0*/  IMAD.X R157, R133, 0x1, R4, P1 ;  /* 0x00000001859d7824 */ /* 0x000fe400008e0604 */
[----:B------:R-:W2:Y:S04]  /*326c0*/  LDL.LU.64 R132, [R1+0x14f8] ;  /* 0x0014f80001847983 */ /* 0x000ea80000300a00 */
[----:B------:R-:W2:Y:S01]  /*326d0*/  LDL.LU.64 R134, [R1+0x14f0] ;  /* 0x0014f00001867983 */ /* 0x000ea20000300a00 */
[----:B------:R-:W-:-:S04]  /*326e0*/  IADD3 R84, P2, R86, R205, RZ ;  /* 0x000000cd56547210 */ /* 0x000fc80007f5e0ff */
[----:B------:R-:W-:Y:S02]  /*326f0*/  IADD3.X R165, R87, R4, RZ, P2, !PT ;  /* 0x0000000457a57210 */ /* 0x000fe400017fe4ff */
[----:B------:R-:W-:-:S05]  /*32700*/  IADD3 R85, P1, R138, R205, RZ ;  /* 0x000000cd8a557210 */ /* 0x000fca0007f3e0ff */
[----:B------:R-:W-:Y:S01]  /*32710*/  IMAD.X R167, R139, 0x1, R4, P1 ;  /* 0x000000018ba77824 */ /* 0x000fe200008e0604 */
[-C--:B---3--:R-:W-:Y:S02]  /*32720*/  IADD3 R86, P2, R88, R205.reuse, RZ ;  /* 0x000000cd58567210 */ /* 0x088fe40007f5e0ff */
[----:B----4-:R-:W-:-:S03]  /*32730*/  IADD3 R87, P1, R94, R205, RZ ;  /* 0x000000cd5e577210 */ /* 0x010fc60007f3e0ff */
[--C-:B------:R-:W-:Y:S01]  /*32740*/  IMAD.X R169, R89, 0x1, R4.reuse, P2 ;  /* 0x0000000159a97824 */ /* 0x100fe200010e0604 */
[-C--:B------:R-:W-:Y:S01]  /*32750*/  IADD3 R88, P2, R90, R205.reuse, RZ ;  /* 0x000000cd5a587210 */ /* 0x080fe20007f5e0ff */
[--C-:B------:R-:W-:Y:S02]  /*32760*/  IMAD.X R171, R95, 0x1, R4.reuse, P1 ;  /* 0x000000015fab7824 */ /* 0x100fe400008e0604 */
[----:B------:R-:W3:Y:S01]  /*32770*/  LDL.LU.64 R94, [R1+0x14e8] ;  /* 0x0014e800015e7983 */ /* 0x000ee20000300a00 */
[-C--:B------:R-:W-:Y:S01]  /*32780*/  IADD3 R89, P1, R120, R205.reuse, RZ ;  /* 0x000000cd78597210 */ /* 0x080fe20007f3e0ff */
[--C-:B------:R-:W-:Y:S02]  /*32790*/  IMAD.X R173, R91, 0x1, R4.reuse, P2 ;  /* 0x000000015bad7824 */ /* 0x100fe400010e0604 */
[----:B------:R-:W4:Y:S02]  /*327a0*/  LDL.LU.64 R138, [R1+0x14e0] ;  /* 0x0014e000018a7983 */ /* 0x000f240000300a00 */
[----:B------:R-:W-:Y:S01]  /*327b0*/  IMAD.X R175, R121, 0x1, R4, P1 ;  /* 0x0000000179af7824 */ /* 0x000fe200008e0604 */
[----:B--2---:R-:W-:-:S05]  /*327c0*/  IADD3 R90, P2, R96, R205, RZ ;  /* 0x000000cd605a7210 */ /* 0x004fca0007f5e0ff */
[----:B------:R-:W-:Y:S02]  /*327d0*/  IMAD.X R177, R97, 0x1, R4, P2 ;  /* 0x0000000161b17824 */ /* 0x000fe400010e0604 */
[----:B------:R-:W2:Y:S01]  /*327e0*/  LDL.LU.64 R96, [R1+0x15f0] ;  /* 0x0015f00001607983 */ /* 0x000ea20000300a00 */
[----:B------:R-:W-:-:S05]  /*327f0*/  IADD3 R91, P1, R6, R205, RZ ;  /* 0x000000cd065b7210 */ /* 0x000fca0007f3e0ff */
[----:B------:R-:W-:Y:S02]  /*32800*/  IMAD.X R179, R7, 0x1, R4, P1 ;  /* 0x0000000107b37824 */ /* 0x000fe400008e0604 */
[----:B------:R-:W2:Y:S01]  /*32810*/  LDL.LU.64 R6, [R1+0x15e0] ;  /* 0x0015e00001067983 */ /* 0x000ea20000300a00 */
[-C--:B------:R-:W-:Y:S02]  /*32820*/  IADD3 R120, P2, R122, R205.reuse, RZ ;  /* 0x000000cd7a787210 */ /* 0x080fe40007f5e0ff */
[----:B------:R-:W-:-:S03]  /*32830*/  IADD3 R121, P1, R142, R205, RZ ;  /* 0x000000cd8e797210 */ /* 0x000fc60007f3e0ff */
[--C-:B------:R-:W-:Y:S02]  /*32840*/  IMAD.X R181, R123, 0x1, R4.reuse, P2 ;  /* 0x000000017bb57824 */ /* 0x100fe400010e0604 */
[----:B------:R-:W-:Y:S01]  /*32850*/  IMAD.X R183, R143, 0x1, R4, P1 ;  /* 0x000000018fb77824 */ /* 0x000fe200008e0604 */
[----:B------:R-:W-:-:S05]  /*32860*/  IADD3 R123, P1, R136, R205, RZ ;  /* 0x000000cd887b7210 */ /* 0x000fca0007f3e0ff */
[----:B------:R-:W-:Y:S02]  /*32870*/  IMAD.X R187, R137, 0x1, R4, P1 ;  /* 0x0000000189bb7824 */ /* 0x000fe400008e0604 */
[----:B------:R-:W1:Y:S01]  /*32880*/  S2R R137, SR_TID.X ;  /* 0x0000000000897919 */ /* 0x000e620000002100 */
[----:B------:R-:W-:-:S04]  /*32890*/  IADD3 R122, P2, R140, R205, RZ ;  /* 0x000000cd8c7a7210 */ /* 0x000fc80007f5e0ff */
[----:B------:R-:W-:Y:S02]  /*328a0*/  IADD3.X R185, R141, R4, RZ, P2, !PT ;  /* 0x000000048db97210 */ /* 0x000fe400017fe4ff */
[----:B------:R-:W-:Y:S02]  /*328b0*/  IADD3 R228, P2, R132, R205, RZ ;  /* 0x000000cd84e47210 */ /* 0x000fe40007f5e0ff */
[C---:B------:R-:W-:Y:S02]  /*328c0*/  ISETP.GT.AND P1, PT, R2.reuse, 0x13, PT ;  /* 0x000000130200780c */ /* 0x040fe40003f24270 */
[C---:B------:R-:W-:Y:S01]  /*328d0*/  ISETP.GT.AND P3, PT, R2.reuse, 0x1b, PT ;  /* 0x0000001b0200780c */ /* 0x040fe20003f64270 */
[----:B------:R-:W-:Y:S01]  /*328e0*/  IMAD.X R189, R133, 0x1, R4, P2 ;  /* 0x0000000185bd7824 */ /* 0x000fe200010e0604 */
[C---:B------:R-:W-:Y:S01]  /*328f0*/  ISETP.GT.AND P2, PT, R2.reuse, 0x17, PT ;  /* 0x000000170200780c */ /* 0x040fe20003f44270 */
[----:B------:R-:W2:Y:S01]  /*32900*/  LDL.LU.64 R132, [R1+0x15d0] ;  /* 0x0015d00001847983 */ /* 0x000ea20000300a00 */
[----:B------:R-:W-:-:S02]  /*32910*/  ISETP.GT.AND P4, PT, R2, 0x1f, PT ;  /* 0x0000001f0200780c */ /* 0x000fc40003f84270 */
[----:B------:R-:W-:Y:S02]  /*32920*/  IADD3 R229, P6, R134, R205, RZ ;  /* 0x000000cd86e57210 */ /* 0x000fe40007fde0ff */
[----:B-1----:R-:W-:-:S03]  /*32930*/  LOP3.LUT R5, R137, 0x1f, RZ, 0xc0, !PT ;  /* 0x0000001f89057812 */ /* 0x002fc600078ec0ff */
[----:B------:R-:W-:Y:S01]  /*32940*/  IMAD.X R140, R135, 0x1, R4, P6 ;  /* 0x00000001878c7824 */ /* 0x000fe200030e0604 */
[----:B------:R-:W2:Y:S01]  /*32950*/  LDL.LU.64 R136, [R1+0x15c0] ;  /* 0x0015c00001887983 */ /* 0x000ea20000300a00 */
[----:B------:R-:W-:Y:S02]  /*32960*/  ISETP.GE.AND P5, PT, R5, R2, PT ;  /* 0x000000020500720c */ /* 0x000fe40003fa6270 */
[----:B------:R-:W-:Y:S01]  /*32970*/  SEL R2, RZ, 0x4, !P1 ;  /* 0x00000004ff027807 */ /* 0x000fe20004800000 */
[----:B------:R-:W2:Y:S01]  /*32980*/  LDL.LU.64 R134, [R1+0x16c0] ;  /* 0x0016c00001867983 */ /* 0x000ea20000300a00 */
[-C--:B---3--:R-:W-:Y:S02]  /*32990*/  IADD3 R230, P1, R94, R205.reuse, RZ ;  /* 0x000000cd5ee67210 */ /* 0x088fe40007f3e0ff */
[----:B----4-:R-:W-:-:S03]  /*329a0*/  IADD3 R231, P6, R138, R205, RZ ;  /* 0x000000cd8ae77210 */ /* 0x010fc60007fde0ff */
[--C-:B------:R-:W-:Y:S02]  /*329b0*/  IMAD.X R141, R95, 0x1, R4.reuse, P1 ;  /* 0x000000015f8d7824 */ /* 0x100fe400008e0604 */
[----:B------:R-:W3:Y:S01]  /*329c0*/  LDL.LU.64 R94, [R1+0x16b8] ;  /* 0x0016b800015e7983 */ /* 0x000ee20000300a00 */
[----:B------:R-:W-:Y:S01]  /*329d0*/  IMAD.X R142, R139, 0x1, R4, P6 ;  /* 0x000000018b8e7824 */ /* 0x000fe200030e0604 */
[----:B--2---:R-:W-:-:S05]  /*329e0*/  IADD3 R232, P1, R96, R205, RZ ;  /* 0x000000cd60e87210 */ /* 0x004fca0007f3e0ff */
[----:B------:R-:W-:Y:S02]  /*329f0*/  IMAD.X R143, R97, 0x1, R4, P1 ;  /* 0x00000001618f7824 */ /* 0x000fe400008e0604 */
[----:B------:R-:W2:Y:S01]  /*32a00*/  LDL.LU.64 R96, [R1+0x16b0] ;  /* 0x0016b00001607983 */ /* 0x000ea20000300a00 */
[----:B------:R-:W-:-:S03]  /*32a10*/  IADD3 R233, P6, R6, R205, RZ ;  /* 0x000000cd06e97210 */ /* 0x000fc60007fde0ff */
[----:B------:R-:W4:Y:S02]  /*32a20*/  LDL.LU R212, [R1+0xb70] ;  /* 0x000b700001d47983 */ /* 0x000f240000300800 */
[----:B------:R-:W-:Y:S02]  /*32a30*/  IMAD.X R144, R7, 0x1, R4, P6 ;  /* 0x0000000107907824 */ /* 0x000fe400030e0604 */
[----:B------:R-:W4:Y:S04]  /*32a40*/  LDL.LU R213, [R1+0xb74] ;  /* 0x000b740001d57983 */ /* 0x000f280000300800 */
[----:B------:R-:W4:Y:S04]  /*32a50*/  LDL.LU R214, [R1+0xb78] ;  /* 0x000b780001d67983 */ /* 0x000f280000300800 */
[----:B------:R-:W4:Y:S04]  /*32a60*/  LDL.LU R215, [R1+0xb7c] ;  /* 0x000b7c0001d77983 */ /* 0x000f280000300800 */
[----:B------:R-:W4:Y:S04]  /*32a70*/  LDL.LU.64 R6, [R1+0x16a8] ;  /* 0x0016a80001067983 */ /* 0x000f280000300a00 */
[----:B------:R-:W4:Y:S04]  /*32a80*/  LDL.LU.64 R138, [R1+0x16d0] ;  /* 0x0016d000018a7983 */ /* 0x000f280000300a00 */
[----:B------:R-:W4:Y:S01]  /*32a90*/  LDL.LU.64 R208, [R1+0x16c8] ;  /* 0x0016c80001d07983 */ /* 0x000f220000300a00 */
[----:B------:R-:W-:-:S03]  /*32aa0*/  SEL R2, R2, RZ, !P0 ;  /* 0x000000ff02027207 */ /* 0x000fc60004000000 */
[----:B------:R-:W4:Y:S01]  /*32ab0*/  LDL.LU R216, [R1+0xab0] ;  /* 0x000ab00001d87983 */ /* 0x000f220000300800 */
[----:B------:R-:W-:Y:S02]  /*32ac0*/  ISETP.NE.U32.AND P1, PT, R2, RZ, PT ;  /* 0x000000ff0200720c */ /* 0x000fe40003f25070 */
[----:B------:R-:W-:Y:S01]  /*32ad0*/  SEL R2, RZ, 0x4, !P2 ;  /* 0x00000004ff027807 */ /* 0x000fe20005000000 */
[----:B------:R-:W4:Y:S04]  /*32ae0*/  LDL.LU R217, [R1+0xab4] ;  /* 0x000ab40001d97983 */ /* 0x000f280000300800 */
[----:B------:R-:W4:Y:S01]  /*32af0*/  LDL.LU R218, [R1+0xab8] ;  /* 0x000ab80001da7983 */ /* 0x000f220000300800 */
[----:B------:R-:W-:-:S03]  /*32b00*/  IADD3 R203, P2, R132, R205, RZ ;  /* 0x000000cd84cb7210 */ /* 0x000fc60007f5e0ff */
[----:B------:R-:W4:Y:S02]  /*32b10*/  LDL.LU R219, [R1+0xabc] ;  /* 0x000abc0001db7983 */ /* 0x000f240000300800 */
[----:B------:R-:W-:Y:S01]  /*32b20*/  IMAD.X R132, R133, 0x1, R4, P2 ;  /* 0x0000000185847824 */ /* 0x000fe200010e0604 */
[----:B------:R-:W-:-:S05]  /*32b30*/  IADD3 R234, P6, R136, R205, RZ ;  /* 0x000000cd88ea7210 */ /* 0x000fca0007fde0ff */
[----:B------:R-:W-:Y:S01]  /*32b40*/  IMAD.X R133, R137, 0x1, R4, P6 ;  /* 0x0000000189857824 */ /* 0x000fe200030e0604 */
[----:B------:R-:W-:-:S04]  /*32b50*/  IADD3 R235, P2, R134, R205, RZ ;  /* 0x000000cd86eb7210 */ /* 0x000fc80007f5e0ff */
[----:B------:R-:W-:Y:S02]  /*32b60*/  IADD3.X R134, R135, R4, RZ, P2, !PT ;  /* 0x0000000487867210 */ /* 0x000fe400017fe4ff */
[----:B------:R-:W-:-:S04]  /*32b70*/  SEL R2, R2, RZ, !P0 ;  /* 0x000000ff02027207 */ /* 0x000fc80004000000 */
[----:B------:R-:W-:Y:S02]  /*32b80*/  ISETP.NE.U32.AND P2, PT, R2, RZ, PT ;  /* 0x000000ff0200720c */ /* 0x000fe40003f45070 */
[----:B------:R-:W-:Y:S02]  /*32b90*/  SEL R2, RZ, 0x4, !P3 ;  /* 0x00000004ff027807 */ /* 0x000fe40005800000 */
[----:B---3--:R-:W-:-:S05]  /*32ba0*/  IADD3 R92, P6, R94, R205, RZ ;  /* 0x000000cd5e5c7210 */ /* 0x008fca0007fde0ff */
[--C-:B------:R-:W-:Y:S01]  /*32bb0*/  IMAD.X R135, R95, 0x1, R4.reuse, P6 ;  /* 0x000000015f877824 */ /* 0x100fe200030e0604 */
[-C--:B--2---:R-:W-:Y:S01]  /*32bc0*/  IADD3 R94, P3, R96, R205.reuse, RZ ;  /* 0x000000cd605e7210 */ /* 0x084fe20007f7e0ff */
[----:B----4-:R-:W-:Y:S01]  /*32bd0*/  HMMA.1688.F32.TF32 R212, R160, R154, R212 ;  /* 0x0000009aa0d4723c */ /* 0x010fe200000810d4 */
[----:B------:R-:W-:Y:S02]  /*32be0*/  IADD3 R95, P6, R6, R205, RZ ;  /* 0x000000cd065f7210 */ /* 0x000fe40007fde0ff */
[----:B------:R-:W2:Y:S04]  /*32bf0*/  LDL.LU R6, [R1+0x18fc] ;  /* 0x0018fc0001067983 */ /* 0x000ea80000300800 */
[----:B------:R-:W3:Y:S01]  /*32c00*/  LDL.LU R115, [R1+0x18f0] ;  /* 0x0018f00001737983 */ /* 0x000ee20000300800 */
[----:B------:R-:W-:-:S03]  /*32c10*/  IMAD.X R137, R7, 0x1, R4, P6 ;  /* 0x0000000107897824 */ /* 0x000fc600030e0604 */
[----:B------:R-:W4:Y:S04]  /*32c20*/  LDL.LU R119, [R1+0x18ec] ;  /* 0x0018ec0001777983 */ /* 0x000f280000300800 */
[----:B------:R-:W4:Y:S04]  /*32c30*/  LDL.LU R7, [R1+0x18e4] ;  /* 0x0018e40001077983 */ /* 0x000f280000300800 */
[----:B------:R-:W4:Y:S04]  /*32c40*/  LDL.LU R211, [R1+0x18e8] ;  /* 0x0018e80001d37983 */ /* 0x000f280000300800 */
[----:B------:R-:W4:Y:S04]  /*32c50*/  LDL.LU R113, [R1+0x18e0] ;  /* 0x0018e00001717983 */ /* 0x000f280000300800 */
[----:B------:R-:W4:Y:S01]  /*32c60*/  LDL.LU R210, [R1+0x18d4] ;  /* 0x0018d40001d27983 */ /* 0x000f220000300800 */
[----:B------:R-:W-:Y:S01]  /*32c70*/  IMAD.X R136, R97, 0x1, R4, P3 ;  /* 0x0000000161887824 */ /* 0x000fe200018e0604 */
[----:B------:R-:W-:-:S02]  /*32c80*/  IADD3 R96, P3, R138, R205, RZ ;  /* 0x000000cd8a607210 */ /* 0x000fc40007f7e0ff */
[----:B------:R-:W-:-:S03]  /*32c90*/  IADD3 R97, P6, R208, R205, RZ ;  /* 0x000000cdd0617210 */ /* 0x000fc60007fde0ff */
[--C-:B------:R-:W-:Y:S02]  /*32ca0*/  IMAD.X R138, R139, 0x1, R4.reuse, P3 ;  /* 0x000000018b8a7824 */ /* 0x100fe400018e0604 */
[----:B------:R-:W-:Y:S02]  /*32cb0*/  IMAD.X R139, R209, 0x1, R4, P6 ;  /* 0x00000001d18b7824 */ /* 0x000fe400030e0604 */
[----:B------:R-:W4:Y:S04]  /*32cc0*/  LDL.LU R209, [R1+0x18d8] ;  /* 0x0018d80001d17983 */ /* 0x000f280000300800 */
[----:B------:R-:W-:Y:S04]  /*32cd0*/  STL.64 [R1+0x830], R212 ;  /* 0x000830d401007387 */ /* 0x000fe80000100a00 */
[----:B------:R-:W-:Y:S04]  /*32ce0*/  STL.64 [R1+0x838], R214 ;  /* 0x000838d601007387 */ /* 0x000fe80000100a00 */
[----:B------:R-:W4:Y:S01]  /*32cf0*/  LDL.LU R117, [R1+0x18dc] ;  /* 0x0018dc0001757983 */ /* 0x000f220000300800 */
[----:B------:R-:W-:Y:S01]  /*32d00*/  HMMA.1688.F32.TF32 R160, R160, R158, R216 ;  /* 0x0000009ea0a0723c */ /* 0x000fe200000810d8 */
[----:B------:R-:W-:-:S02]  /*32d10*/  SEL R2, R2, RZ, !P0 ;  /* 0x000000ff02027207 */ /* 0x000fc40004000000 */
[----:B------:R-:W-:Y:S01]  /*32d20*/  SEL R5, RZ, 0x4, !P4 ;  /* 0x00000004ff057807 */ /* 0x000fe20006000000 */
[----:B------:R-:W4:Y:S01]  /*32d30*/  LDL.LU R207, [R1+0x18d0] ;  /* 0x0018d00001cf7983 */ /* 0x000f220000300800 */
[----:B------:R-:W-:Y:S02]  /*32d40*/  ISETP.NE.U32.AND P3, PT, R2, RZ, PT ;  /* 0x000000ff0200720c */ /* 0x000fe40003f65070 */
[----:B------:R-:W-:Y:S02]  /*32d50*/  SEL R2, RZ, 0x4, P5 ;  /* 0x00000004ff027807 */ /* 0x000fe40002800000 */
[----:B------:R-:W-:Y:S02]  /*32d60*/  SEL R5, R5, RZ, !P0 ;  /* 0x000000ff05057207 */ /* 0x000fe40004000000 */
[----:B------:R-:W-:Y:S02]  /*32d70*/  SEL R2, R2, RZ, !P0 ;  /* 0x000000ff02027207 */ /* 0x000fe40004000000 */
[----:B--2---:R-:W-:-:S02]  /*32d80*/  IADD3 R6, P5, R6, R206, RZ ;  /* 0x000000ce06067210 */ /* 0x004fc40007fbe0ff */
[-C--:B---3--:R-:W-:Y:S02]  /*32d90*/  IADD3 R115, P4, R115, R206.reuse, RZ ;  /* 0x000000ce73737210 */ /* 0x088fe40007f9e0ff */
[----:B----4-:R-:W-:Y:S01]  /*32da0*/  IADD3 R119, P0, R119, R206, RZ ;  /* 0x000000ce77777210 */ /* 0x010fe20007f1e0ff */
[----:B------:R1:W-:Y:S01]  /*32db0*/  STL [R1+0x18fc], R6 ;  /* 0x0018fc0601007387 */ /* 0x0003e20000100800 */
[----:B------:R-:W-:-:S03]  /*32dc0*/  IMAD.X R7, R7, 0x1, R3, P5 ;  /* 0x0000000107077824 */ /* 0x000fc600028e0603 */
[----:B------:R-:W-:Y:S01]  /*32dd0*/  STL [R1+0x18f0], R115 ;  /* 0x0018f07301007387 */ /* 0x000fe20000100800 */
[----:B------:R-:W-:-:S03]  /*32de0*/  IMAD.X R211, R211, 0x1, R3, P4 ;  /* 0x00000001d3d37824 */ /* 0x000fc600020e0603 */
[----:B------:R-:W-:Y:S04]  /*32df0*/  STL [R1+0x18ec], R119 ;  /* 0x0018ec7701007387 */ /* 0x000fe80000100800 */
[----:B------:R2:W-:Y:S01]  /*32e00*/  STL [R1+0x18e4], R7 ;  /* 0x0018e40701007387 */ /* 0x0005e20000100800 */
[----:B------:R-:W-:-:S03]  /*32e10*/  IMAD.X R210, R210, 0x1, R3, P0 ;  /* 0x00000001d2d27824 */ /* 0x000fc600000e0603 */
[----:B------:R-:W-:Y:S01]  /*32e20*/  STL [R1+0x18e8], R211 ;  /* 0x0018e8d301007387 */ /* 0x000fe20000100800 */
[----:B------:R-:W-:-:S03]  /*32e30*/  IADD3 R113, P0, R113, R206, RZ ;  /* 0x000000ce71717210 */ /* 0x000fc60007f1e0ff */
[----:B------:R-:W3:Y:S04]  /*32e40*/  LDL.LU R208, [R1+0x18c4] ;  /* 0x0018c40001d07983 */ /* 0x000ee80000300800 */
[----:B------:R-:W-:Y:S04]  /*32e50*/  STL [R1+0x18d4], R210 ;  /* 0x0018d4d201007387 */ /* 0x000fe80000100800 */
[----:B------:R-:W-:Y:S04]  /*32e60*/  STL.64 [R1+0x7a0], R160 ;  /* 0x0007a0a001007387 */ /* 0x000fe80000100a00 */
[----:B------:R-:W-:Y:S04]  /*32e70*/  STL.64 [R1+0x7a8], R162 ;  /* 0x0007a8a201007387 */ /* 0x000fe80000100a00 */
[----:B------:R4:W-:Y:S04]  /*32e80*/  STL [R1+0x18e0], R113 ;  /* 0x0018e07101007387 */ /* 0x0009e80000100800 */
[----:B------:R-:W4:Y:S04]  /*32e90*/  LDL.LU R158, [R1+0x18c8] ;  /* 0x0018c800019e7983 */ /* 0x000f280000300800 */
[----:B------:R-:W4:Y:S04]  /*32ea0*/  LDL.LU R155, [R1+0x18b4] ;  /* 0x0018b400019b7983 */ /* 0x000f280000300800 */
[----:B------:R-:W4:Y:S01]  /*32eb0*/  LDL.LU R154, [R1+0x18cc] ;  /* 0x0018cc00019a7983 */ /* 0x000f220000300800 */
[----:B------:R-:W-:Y:S01]  /*32ec0*/  IMAD.X R209, R209, 0x1, R3, P0 ;  /* 0x00000001d1d17824 */ /* 0x000fe200000e0603 */
[----:B------:R-:W-:-:S02]  /*32ed0*/  IADD3 R117, P0, R117, R206, RZ ;  /* 0x000000ce75757210 */ /* 0x000fc40007f1e0ff */
[----:B------:R1:W-:Y:S01]  /*32ee0*/  LDGSTS.E [R0+0x9800], [R6.64], P1 ;  /* 0x0980000006007fae */ /* 0x0003e20008921844 */
[----:B------:R-:W-:Y:S02]  /*32ef0*/  ISETP.NE.U32.AND P4, PT, R2, RZ, PT ;  /* 0x000000ff0200720c */ /* 0x000fe40003f85070 */
[----:B-1----:R-:W-:Y:S01]  /*32f00*/  MOV R6, R115 ;  /* 0x0000007300067202 */ /* 0x002fe20000000f00 */
[----:B--2---:R-:W-:Y:S01]  /*32f10*/  IMAD.MOV.U32 R7, RZ, RZ, R211 ;  /* 0x000000ffff077224 */ /* 0x004fe200078e00d3 */
[----:B------:R-:W2:Y:S04]  /*32f20*/  LDL.LU R115, [R1+0x18c0] ;  /* 0x0018c00001737983 */ /* 0x000ea80000300800 */
[----:B------:R-:W-:Y:S04]  /*32f30*/  STL [R1+0x18d8], R209 ;  /* 0x0018d8d101007387 */ /* 0x000fe80000100800 */
[----:B------:R1:W-:Y:S04]  /*32f40*/  LDGSTS.E [R0+0x9a00], [R6.64], P1 ;  /* 0x09a0000006007fae */ /* 0x0003e80008921844 */
[----:B------:R3:W-:Y:S01]  /*32f50*/  STL [R1+0x18dc], R117 ;  /* 0x0018dc7501007387 */ /* 0x0007e20000100800 */
[----:B-1----:R-:W-:-:S03]  /*32f60*/  IMAD.MOV.U32 R6, RZ, RZ, R119 ;  /* 0x000000ffff067224 */ /* 0x002fc600078e0077 */
[----:B------:R-:W2:Y:S04]  /*32f70*/  LDL.LU R119, [R1+0x18b8] ;  /* 0x0018b80001777983 */ /* 0x000ea80000300800 */
[----:B------:R-:W2:Y:S01]  /*32f80*/  LDL.LU R2, [R1+0x18bc] ;  /* 0x0018bc0001027983 */ /* 0x000ea20000300800 */
[----:B------:R-:W-:-:S05]  /*32f90*/  IMAD.MOV.U32 R7, RZ, RZ, R210 ;  /* 0x000000ffff077224 */ /* 0x000fca00078e00d2 */
[----:B------:R1:W-:Y:S01]  /*32fa0*/  LDGSTS.E [R0+0x9c00], [R6.64], P1 ;  /* 0x09c0000006007fae */ /* 0x0003e20008921844 */
[----:B------:R-:W-:-:S03]  /*32fb0*/  ISETP.NE.U32.AND P5, PT, R5, RZ, PT ;  /* 0x000000ff0500720c */ /* 0x000fc60003fa5070 */
[----:B------:R-:W2:Y:S01]  /*32fc0*/  LDL.LU R5, [R1+0x18ac] ;  /* 0x0018ac0001057983 */ /* 0x000ea20000300800 */
[----:B-1----:R-:W-:Y:S02]  /*32fd0*/  IMAD.MOV.U32 R6, RZ, RZ, R113 ;  /* 0x000000ffff067224 */ /* 0x002fe400078e0071 */
[----:B------:R-:W-:-:S05]  /*32fe0*/  IMAD.MOV.U32 R7, RZ, RZ, R209 ;  /* 0x000000ffff077224 */ /* 0x000fca00078e00d1 */
[----:B------:R1:W-:Y:S02]  /*32ff0*/  LDGSTS.E [R0+0x9e00], [R6.64], P1 ;  /* 0x09e0000006007fae */ /* 0x0003e40008921844 */
[----:B-1----:R-:W-:Y:S02]  /*33000*/  IMAD.MOV.U32 R6, RZ, RZ, R117 ;  /* 0x000000ffff067224 */ /* 0x002fe400078e0075 */
[----:B---3--:R-:W-:Y:S01]  /*33010*/  IMAD.X R208, R208, 0x1, R3, P0 ;  /* 0x00000001d0d07824 */ /* 0x008fe200000e0603 */
[----:B------:R-:W-:-:S04]  /*33020*/  IADD3 R207, P0, R207, R206, RZ ;  /* 0x000000cecfcf7210 */ /* 0x000fc80007f1e0ff */
[----:B------:R-:W-:Y:S04]  /*33030*/  STL [R1+0x18c4], R208 ;  /* 0x0018c4d001007387 */ /* 0x000fe80000100800 */
[----:B----4-:R-:W3:Y:S04]  /*33040*/  LDL.LU R113, [R1+0x18b0] ;  /* 0x0018b00001717983 */ /* 0x010ee80000300800 */
[----:B------:R-:W-:Y:S04]  /*33050*/  STL [R1+0x18d0], R207 ;  /* 0x0018d0cf01007387 */ /* 0x000fe80000100800 */
[----:B------:R-:W4:Y:S01]  /*33060*/  LDL.LU R117, [R1+0x17a4] ;  /* 0x0017a40001757983 */ /* 0x000f220000300800 */
[----:B------:R-:W-:Y:S01]  /*33070*/  IMAD.X R158, R158, 0x1, R3, P0 ;  /* 0x000000019e9e7824 */ /* 0x000fe200000e0603 */
[----:B------:R-:W-:-:S05]  /*33080*/  IADD3 R154, P1, R154, R206, RZ ;  /* 0x000000ce9a9a7210 */ /* 0x000fca0007f3e0ff */
[----:B------:R-:W-:Y:S04]  /*33090*/  STL [R1+0x18cc], R154 ;  /* 0x0018cc9a01007387 */ /* 0x000fe80000100800 */
[----:B------:R1:W-:Y:S01]  /*330a0*/  STL [R1+0x18c8], R158 ;  /* 0x0018c89e01007387 */ /* 0x0003e20000100800 */
[----:B------:R-:W-:-:S03]  /*330b0*/  IADD3.X R155, R155, R3, RZ, P1, !PT ;  /* 0x000000039b9b7210 */ /* 0x000fc60000ffe4ff */
[----:B------:R-:W4:Y:S04]  /*330c0*/  LDL.LU R162, [R1+0x17dc] ;  /* 0x0017dc0001a27983 */ /* 0x000f280000300800 */
[----:B------:R-:W4:Y:S01]  /*330d0*/  LDL.LU R163, [R1+0x17a8] ;  /* 0x0017a80001a37983 */ /* 0x000f220000300800 */
[----:B--2---:R-:W-:-:S05]  /*330e0*/  IADD3 R115, P0, R115, R206, RZ ;  /* 0x000000ce73737210 */ /* 0x004fca0007f1e0ff */
[----:B------:R-:W-:Y:S04]  /*330f0*/  STL [R1+0x18c0], R115 ;  /* 0x0018c07301007387 */ /* 0x000fe80000100800 */
[----:B------:R2:W-:Y:S04]  /*33100*/  STL [R1+0x18b4], R155 ;  /* 0x0018b49b01007387 */ /* 0x0005e80000100800 */
[----:B------:R-:W4:Y:S01]  /*33110*/  LDL.LU R161, [R1+0x17ac] ;  /* 0x0017ac0001a17983 */ /* 0x000f220000300800 */
[----:B------:R-:W-:Y:S01]  /*33120*/  IMAD.X R119, R119, 0x1, R3, P0 ;  /* 0x0000000177777824 */ /* 0x000fe200000e0603 */
[----:B------:R-:W-:-:S05]  /*33130*/  IADD3 R2, P1, R2, R206, RZ ;  /* 0x000000ce02027210 */ /* 0x000fca0007f3e0ff */
[----:B------:R1:W-:Y:S04]  /*33140*/  STL [R1+0x18bc], R2 ;  /* 0x0018bc0201007387 */ /* 0x0003e80000100800 */
[----:B------:R1:W-:Y:S04]  /*33150*/  STL [R1+0x18b8], R119 ;  /* 0x0018b87701007387 */ /* 0x0003e80000100800 */
[----:B------:R-:W4:Y:S01]  /*33160*/  LDL.LU R160, [R1+0x17d8] ;  /* 0x0017d80001a07983 */ /* 0x000f220000300800 */
[----:B------:R-:W-:Y:S02]  /*33170*/  IMAD.MOV.U32 R7, RZ, RZ, R208 ;  /* 0x000000ffff077224 */ /* 0x000fe400078e00d0 */
[----:B------:R-:W-:Y:S01]  /*33180*/  IMAD.X R5, R5, 0x1, R3, P1 ;  /* 0x0000000105057824 */ /* 0x000fe200008e0603 */
[----:B------:R-:W4:Y:S04]  /*33190*/  LDL.LU R159, [R1+0x17b0] ;  /* 0x0017b000019f7983 */ /* 0x000f280000300800 */
[----:B------:R1:W-:Y:S02]  /*331a0*/  LDGSTS.E [R0+0xb800], [R6.64], P2 ;  /* 0x0b80000006007fae */ /* 0x0003e40009121844 */
[----:B-1----:R-:W-:-:S02]  /*331b0*/  IMAD.MOV.U32 R6, RZ, RZ, R207 ;  /* 0x000000ffff067224 */ /* 0x002fc400078e00cf */
[----:B------:R-:W-:Y:S02]  /*331c0*/  IMAD.MOV.U32 R7, RZ, RZ, R158 ;  /* 0x000000ffff077224 */ /* 0x000fe400078e009e */
[----:B------:R-:W4:Y:S04]  /*331d0*/  LDL.LU R158, [R1+0x17d4] ;  /* 0x0017d400019e7983 */ /* 0x000f280000300800 */
[----:B------:R1:W-:Y:S02]  /*331e0*/  LDGSTS.E [R0+0xba00], [R6.64], P2 ;  /* 0x0ba0000006007fae */ /* 0x0003e40009121844 */
[----:B-1----:R-:W-:Y:S02]  /*331f0*/  IMAD.MOV.U32 R6, RZ, RZ, R154 ;  /* 0x000000ffff067224 */ /* 0x002fe400078e009a */
[----:B------:R-:W-:-:S05]  /*33200*/  IMAD.MOV.U32 R7, RZ, RZ, R155 ;  /* 0x000000ffff077224 */ /* 0x000fca00078e009b */
[----:B------:R1:W-:Y:S02]  /*33210*/  LDGSTS.E [R0+0xbc00], [R6.64], P2 ;  /* 0x0bc0000006007fae */ /* 0x0003e40009121844 */
[----:B-1----:R-:W-:Y:S02]  /*33220*/  IMAD.MOV.U32 R6, RZ, RZ, R115 ;  /* 0x000000ffff067224 */ /* 0x002fe400078e0073 */
[----:B------:R-:W-:-:S05]  /*33230*/  IMAD.MOV.U32 R7, RZ, RZ, R119 ;  /* 0x000000ffff077224 */ /* 0x000fca00078e0077 */
[----:B------:R1:W-:Y:S02]  /*33240*/  LDGSTS.E [R0+0xbe00], [R6.64], P2 ;  /* 0x0be0000006007fae */ /* 0x0003e40009121844 */
[----:B-1----:R-:W-:Y:S01]  /*33250*/  MOV R6, R2 ;  /* 0x0000000200067202 */ /* 0x002fe20000000f00 */
[----:B------:R-:W-:-:S05]  /*33260*/  IMAD.MOV.U32 R7, RZ, RZ, R5 ;  /* 0x000000ffff077224 */ /* 0x000fca00078e0005 */
[----:B------:R1:W-:Y:S01]  /*33270*/  LDGSTS.E [R0+0xd800], [R6.64], P3 ;  /* 0x0d80000006007fae */ /* 0x0003e20009921844 */
[----:B---3--:R-:W-:-:S05]  /*33280*/  IADD3 R113, P0, R113, R206, RZ ;  /* 0x000000ce71717210 */ /* 0x008fca0007f1e0ff */
[----:B------:R-:W-:Y:S01]  /*33290*/  STL [R1+0x18b0], R113 ;  /* 0x0018b07101007387 */ /* 0x000fe20000100800 */
[----:B----4-:R-:W-:-:S03]  /*332a0*/  IMAD.X R117, R117, 0x1, R3, P0 ;  /* 0x0000000175757824 */ /* 0x010fc600000e0603 */
[----:B------:R3:W-:Y:S04]  /*332b0*/  STL [R1+0x18ac], R5 ;  /* 0x0018ac0501007387 */ /* 0x0007e80000100800 */
[----:B--2---:R-:W2:Y:S04]  /*332c0*/  LDL.LU R155, [R1+0x17b4] ;  /* 0x0017b400019b7983 */ /* 0x004ea80000300800 */
[----:B------:R-:W4:Y:S01]  /*332d0*/  LDL.LU R2, [R1+0x17d0] ;  /* 0x0017d00001027983 */ /* 0x000f220000300800 */
[----:B------:R-:W-:-:S05]  /*332e0*/  IADD3 R162, P1, R162, R206, RZ ;  /* 0x000000cea2a27210 */ /* 0x000fca0007f3e0ff */
[----:B------:R-:W-:Y:S04]  /*332f0*/  STL [R1+0x17dc], R162 ;  /* 0x0017dca201007387 */ /* 0x000fe80000100800 */
[----:B------:R1:W-:Y:S04]  /*33300*/  STL [R1+0x17a4], R117 ;  /* 0x0017a47501007387 */ /* 0x0003e80000100800 */
[----:B------:R-:W2:Y:S01]  /*33310*/  LDL.LU R119, [R1+0x17cc] ;  /* 0x0017cc0001777983 */ /* 0x000ea20000300800 */
[----:B------:R-:W-:-:S03]  /*33320*/  IMAD.X R163, R163, 0x1, R3, P1 ;  /* 0x00000001a3a37824 */ /* 0x000fc600008e0603 */
[----:B------:R-:W2:Y:S04]  /*33330*/  LDL.LU R115, [R1+0x17c8] ;  /* 0x0017c80001737983 */ /* 0x000ea80000300800 */
[----:B---3--:R-:W3:Y:S04]  /*33340*/  LDL.LU R5, [R1+0x17c4] ;  /* 0x0017c40001057983 */ /* 0x008ee80000300800 */
[----:B------:R-:W3:Y:S01]  /*33350*/  LDL.LU R154, [R1+0x17b8] ;  /* 0x0017b800019a7983 */ /* 0x000ee20000300800 */
[----:B-1----:R-:W-:Y:S02]  /*33360*/  IMAD.MOV.U32 R7, RZ, RZ, R117 ;  /* 0x000000ffff077224 */ /* 0x002fe400078e0075 */
[----:B------:R-:W-:Y:S01]  /*33370*/  IMAD.MOV.U32 R6, RZ, RZ, R113 ;  /* 0x000000ffff067224 */ /* 0x000fe200078e0071 */
[----:B------:R-:W1:Y:S04]  /*33380*/  S2R R225, SR_TID.X ;  /* 0x0000000000e17919 */ /* 0x000e680000002100 */
[----:B------:R1:W-:Y:S01]  /*33390*/  LDGSTS.E [R0+0xda00], [R6.64], P3 ;  /* 0x0da0000006007fae */ /* 0x0003e20009921844 */
[----:B------:R-:W-:-:S05]  /*333a0*/  IADD3 R160, P0, R160, R206, RZ ;  /* 0x000000cea0a07210 */ /* 0x000fca0007f1e0ff */
[----:B------:R-:W-:Y:S04]  /*333b0*/  STL [R1+0x17d8], R160 ;  /* 0x0017d8a001007387 */ /* 0x000fe80000100800 */
[----:B------:R1:W-:Y:S04]  /*333c0*/  STL [R1+0x17a8], R163 ;  /* 0x0017a8a301007387 */ /* 0x0003e80000100800 */
[----:B------:R-:W3:Y:S04]  /*333d0*/  LDL.LU R117, [R1+0x17bc] ;  /* 0x0017bc0001757983 */ /* 0x000ee80000300800 */
[----:B------:R-:W3:Y:S01]  /*333e0*/  LDL.LU R113, [R1+0x17c0] ;  /* 0x0017c00001717983 */ /* 0x000ee20000300800 */
[----:B-1----:R-:W-:-:S02]  /*333f0*/  IMAD.MOV.U32 R6, RZ, RZ, R162 ;  /* 0x000000ffff067224 */ /* 0x002fc400078e00a2 */
[----:B------:R-:W-:Y:S02]  /*33400*/  IMAD.MOV.U32 R7, RZ, RZ, R163 ;  /* 0x000000ffff077224 */ /* 0x000fe400078e00a3 */
[--C-:B------:R-:W-:Y:S01]  /*33410*/  IMAD.X R161, R161, 0x1, R3.reuse, P0 ;  /* 0x00000001a1a17824 */ /* 0x100fe200000e0603 */
[----:B------:R-:W-:Y:S02]  /*33420*/  IADD3 R158, P1, R158, R206, RZ ;  /* 0x000000ce9e9e7210 */ /* 0x000fe40007f3e0ff */
[----:B------:R1:W-:Y:S03]  /*33430*/  LDGSTS.E [R0+0xdc00], [R6.64], P3 ;  /* 0x0dc0000006007fae */ /* 0x0003e60009921844 */
[----:B------:R-:W-:Y:S02]  /*33440*/  IMAD.X R159, R159, 0x1, R3, P1 ;  /* 0x000000019f9f7824 */ /* 0x000fe400008e0603 */
[----:B-1----:R-:W-:Y:S01]  /*33450*/  IMAD.MOV.U32 R6, RZ, RZ, R160 ;  /* 0x000000ffff067224 */ /* 0x002fe200078e00a0 */
[----:B------:R-:W-:-:S05]  /*33460*/  MOV R7, R161 ;  /* 0x000000a100077202 */ /* 0x000fca0000000f00 */
[----:B------:R1:W-:Y:S01]  /*33470*/  LDGSTS.E [R0+0xde00], [R6.64], P3 ;  /* 0x0de0000006007fae */ /* 0x0003e20009921844 */
[----:B------:R-:W-:Y:S01]  /*33480*/  LOP3.LUT R225, R225, 0x60, RZ, 0xc0, !PT ;  /* 0x00000060e1e17812 */ /* 0x000fe200078ec0ff */
[----:B-1----:R-:W-:Y:S02]  /*33490*/  IMAD.MOV.U32 R6, RZ, RZ, R158 ;  /* 0x000000ffff067224 */ /* 0x002fe400078e009e */
[----:B------:R-:W-:Y:S01]  /*334a0*/  IMAD.MOV.U32 R7, RZ, RZ, R159 ;  /* 0x000000ffff077224 */ /* 0x000fe200078e009f */
[----:B------:R-:W-:Y:S04]  /*334b0*/  STL [R1+0x17d4], R158 ;  /* 0x0017d49e01007387 */ /* 0x000fe80000100800 */
[----:B------:R1:W-:Y:S04]  /*334c0*/  LDGSTS.E [R0+0xf800], [R6.64], P5 ;  /* 0x0f80000006007fae */ /* 0x0003e8000a921844 */
[----:B------:R1:W-:Y:S01]  /*334d0*/  STL [R1+0x17ac], R161 ;  /* 0x0017aca101007387 */ /* 0x0003e20000100800 */
[----:B------:R-:W-:Y:S01]  /*334e0*/  IMAD.MOV.U32 R207, RZ, RZ, R148 ;  /* 0x000000ffffcf7224 */ /* 0x000fe200078e0094 */
[----:B------:R-:W-:Y:S01]  /*334f0*/  MOV R208, R71 ;  /* 0x0000004700d07202 */ /* 0x000fe20000000f00 */
[----:B------:R-:W-:-:S02]  /*33500*/  IMAD.MOV.U32 R209, RZ, RZ, R150 ;  /* 0x000000ffffd17224 */ /* 0x000fc400078e0096 */
[----:B------:R-:W-:Y:S02]  /*33510*/  IMAD.MOV.U32 R210, RZ, RZ, R69 ;  /* 0x000000ffffd27224 */ /* 0x000fe400078e0045 */
[----:B------:R-:W-:Y:S02]  /*33520*/  IMAD.MOV.U32 R211, RZ, RZ, R152 ;  /* 0x000000ffffd37224 */ /* 0x000fe400078e0098 */
[----:B------:R-:W-:Y:S02]  /*33530*/  IMAD.MOV.U32 R69, RZ, RZ, R156 ;  /* 0x000000ffff457224 */ /* 0x000fe400078e009c */
[----:B------:R-:W-:Y:S01]  /*33540*/  IMAD.MOV.U32 R71, RZ, RZ, R164 ;  /* 0x000000ffff477224 */ /* 0x000fe200078e00a4 */
[----:B------:R-:W-:Y:S01]  /*33550*/  MOV R212, R83 ;  /* 0x0000005300d47202 */ /* 0x000fe20000000f00 */
[----:B------:R-:W-:Y:S02]  /*33560*/  IMAD.MOV.U32 R213, RZ, RZ, R174 ;  /* 0x000000ffffd57224 */ /* 0x000fe400078e00ae */
[----:B------:R-:W-:-:S02]  /*33570*/  IMAD.MOV.U32 R214, RZ, RZ, R81 ;  /* 0x000000ffffd67224 */ /* 0x000fc400078e0051 */
[----:B------:R-:W-:Y:S02]  /*33580*/  IMAD.MOV.U32 R215, RZ, RZ, R176 ;  /* 0x000000ffffd77224 */ /* 0x000fe400078e00b0 */
[----:B------:R-:W-:Y:S02]  /*33590*/  IMAD.MOV.U32 R216, RZ, RZ, R79 ;  /* 0x000000ffffd87224 */ /* 0x000fe400078e004f */
[----:B------:R-:W-:Y:S02]  /*335a0*/  IMAD.MOV.U32 R217, RZ, RZ, R178 ;  /* 0x000000ffffd97224 */ /* 0x000fe400078e00b2 */
[----:B------:R-:W-:Y:S02]  /*335b0*/  IMAD.MOV.U32 R218, RZ, RZ, R77 ;  /* 0x000000ffffda7224 */ /* 0x000fe400078e004d */
[----:B------:R-:W-:Y:S02]  /*335c0*/  IMAD.MOV.U32 R219, RZ, RZ, R180 ;  /* 0x000000ffffdb7224 */ /* 0x000fe400078e00b4 */
[----:B------:R-:W-:Y:S01]  /*335d0*/  IMAD.MOV.U32 R77, RZ, RZ, R182 ;  /* 0x000000ffff4d7224 */ /* 0x000fe200078e00b6 */
[----:B------:R-:W-:Y:S01]  /*335e0*/  MOV R81, R186 ;  /* 0x000000ba00517202 */ /* 0x000fe20000000f00 */
[----:B------:R-:W-:-:S02]  /*335f0*/  IMAD.MOV.U32 R79, RZ, RZ, R184 ;  /* 0x000000ffff4f7224 */ /* 0x000fc400078e00b8 */
[----:B------:R-:W-:Y:S02]  /*33600*/  IMAD.MOV.U32 R83, RZ, RZ, R188 ;  /* 0x000000ffff537224 */ /* 0x000fe400078e00bc */
[----:B------:R-:W-:Y:S02]  /*33610*/  IMAD.MOV.U32 R221, RZ, RZ, R192 ;  /* 0x000000ffffdd7224 */ /* 0x000fe400078e00c0 */
[----:B------:R-:W-:Y:S02]  /*33620*/  IMAD.MOV.U32 R223, RZ, RZ, R193 ;  /* 0x000000ffffdf7224 */ /* 0x000fe400078e00c1 */
[----:B------:R-:W-:Y:S02]  /*33630*/  IMAD.MOV.U32 R192, RZ, RZ, R111 ;  /* 0x000000ffffc07224 */ /* 0x000fe400078e006f */
[----:B------:R-:W-:Y:S02]  /*33640*/  IMAD.MOV.U32 R193, RZ, RZ, R196 ;  /* 0x000000ffffc17224 */ /* 0x000fe400078e00c4 */
[----:B------:R-:W-:-:S02]  /*33650*/  IMAD.MOV.U32 R162, RZ, RZ, R243 ;  /* 0x000000ffffa27224 */ /* 0x000fc400078e00f3 */
[----:B------:R-:W-:Y:S02]  /*33660*/  IMAD.MOV.U32 R163, RZ, RZ, R198 ;  /* 0x000000ffffa37224 */ /* 0x000fe400078e00c6 */
[----:B------:R-:W-:Y:S02]  /*33670*/  IMAD.MOV.U32 R160, RZ, RZ, R241 ;  /* 0x000000ffffa07224 */ /* 0x000fe400078e00f1 */
[----:B-1----:R-:W-:Y:S02]  /*33680*/  IMAD.MOV.U32 R161, RZ, RZ, R199 ;  /* 0x000000ffffa17224 */ /* 0x002fe400078e00c7 */
[----:B------:R-:W-:Y:S02]  /*33690*/  IMAD.MOV.U32 R158, RZ, RZ, R127 ;  /* 0x000000ffff9e7224 */ /* 0x000fe400078e007f */
[----:B------:R-:W-:Y:S02]  /*336a0*/  IMAD.MOV.U32 R127, RZ, RZ, R149 ;  /* 0x000000ffff7f7224 */ /* 0x000fe400078e0095 */
[----:B------:R-:W-:-:S02]  /*336b0*/  IMAD.MOV.U32 R241, RZ, RZ, R151 ;  /* 0x000000fffff17224 */ /* 0x000fc400078e0097 */
[----:B------:R-:W-:Y:S02]  /*336c0*/  IMAD.MOV.U32 R243, RZ, RZ, R153 ;  /* 0x000000fffff37224 */ /* 0x000fe400078e0099 */
[----:B------:R-:W-:Y:S01]  /*336d0*/  IMAD.MOV.U32 R198, RZ, RZ, R84 ;  /* 0x000000ffffc67224 */ /* 0x000fe200078e0054 */
[----:B------:R-:W-:Y:S01]  /*336e0*/  MOV R199, R165 ;  /* 0x000000a500c77202 */ /* 0x000fe20000000f00 */
[----:B------:R-:W-:Y:S02]  /*336f0*/  IMAD.MOV.U32 R196, RZ, RZ, R85 ;  /* 0x000000ffffc47224 */ /* 0x000fe400078e0055 */
[----:B------:R-:W-:Y:S02]  /*33700*/  IMAD.MOV.U32 R174, RZ, RZ, R89 ;  /* 0x000000ffffae7224 */ /* 0x000fe400078e0059 */
[----:B------:R-:W-:Y:S02]  /*33710*/  IMAD.MOV.U32 R164, RZ, RZ, R122 ;  /* 0x000000ffffa47224 */ /* 0x000fe400078e007a */
[----:B------:R-:W-:Y:S01]  /*33720*/  IMAD.MOV.U32 R165, RZ, RZ, R185 ;  /* 0x000000ffffa57224 */ /* 0x000fe200078e00b9 */
[----:B----4-:R-:W-:-:S05]  /*33730*/  IADD3 R2, P0, R2, R206, RZ ;  /* 0x000000ce02027210 */ /* 0x010fca0007f1e0ff */
[----:B--2---:R-:W-:Y:S02]  /*33740*/  IMAD.X R155, R155, 0x1, R3, P0 ;  /* 0x000000019b9b7824 */ /* 0x004fe400000e0603 */
[----:B------:R-:W-:Y:S02]  /*33750*/  IMAD.MOV.U32 R6, RZ, RZ, R2 ;  /* 0x000000ffff067224 */ /* 0x000fe400078e0002 */
[----:B------:R-:W-:Y:S01]  /*33760*/  IMAD.MOV.U32 R7, RZ, RZ, R155 ;  /* 0x000000ffff077224 */ /* 0x000fe200078e009b */
[----:B------:R1:W-:Y:S04]  /*33770*/  STL [R1+0x17d0], R2 ;  /* 0x0017d00201007387 */ /* 0x0003e80000100800 */
[----:B------:R2:W-:Y:S01]  /*33780*/  LDGSTS.E [R0+0xfa00], [R6.64], P5 ;  /* 0x0fa0000006007fae */ /* 0x0005e2000a921844 */
[----:B------:R-:W-:-:S02]  /*33790*/  IADD3 R119, P1, R119, R206, RZ ;  /* 0x000000ce77777210 */ /* 0x000fc40007f3e0ff */
[----:B------:R-:W-:-:S03]  /*337a0*/  IADD3 R115, P0, R115, R206, RZ ;  /* 0x000000ce73737210 */ /* 0x000fc60007f1e0ff */
[----:B--2---:R-:W-:Y:S01]  /*337b0*/  IMAD.MOV.U32 R6, RZ, RZ, R119 ;  /* 0x000000ffff067224 */ /* 0x004fe200078e0077 */
[----:B-1----:R-:W-:Y:S02]  /*337c0*/  SHF.R.U32.HI R2, RZ, 0x1, R225 ;  /* 0x00000001ff027819 */ /* 0x002fe400000116e1 */
[----:B---3--:R-:W-:Y:S01]  /*337d0*/  IADD3 R5, P2, R5, R205, RZ ;  /* 0x000000cd05057210 */ /* 0x008fe20007f5e0ff */
[----:B------:R-:W-:Y:S01]  /*337e0*/  IMAD.X R154, R154, 0x1, R3, P1 ;  /* 0x000000019a9a7824 */ /* 0x000fe200008e0603 */
[----:B------:R-:W-:Y:S04]  /*337f0*/  STL [R1+0x17b0], R159 ;  /* 0x0017b09f01007387 */ /* 0x000fe80000100800 */
[----:B------:R-:W-:Y:S01]  /*33800*/  MOV R7, R154 ;  /* 0x0000009a00077202 */ /* 0x000fe20000000f00 */
[----:B------:R-:W-:Y:S01]  /*33810*/  STL [R1+0x17cc], R119 ;  /* 0x0017cc7701007387 */ /* 0x000fe20000100800 */
[----:B------:R-:W-:Y:S01]  /*33820*/  LOP3.LUT R2, R204, R2, RZ, 0x3c, !PT ;  /* 0x00000002cc027212 */ /* 0x000fe200078e3cff */
[----:B------:R-:W-:-:S02]  /*33830*/  IMAD.MOV.U32 R204, RZ, RZ, R75 ;  /* 0x000000ffffcc7224 */ /* 0x000fc400078e004b */
[----:B------:R-:W-:Y:S01]  /*33840*/  STL [R1+0x17b4], R155 ;  /* 0x0017b49b01007387 */ /* 0x000fe20000100800 */
[----:B------:R-:W-:Y:S02]  /*33850*/  IMAD.MOV.U32 R205, RZ, RZ, R146 ;  /* 0x000000ffffcd7224 */ /* 0x000fe400078e0092 */
[----:B------:R-:W-:Y:S01]  /*33860*/  IMAD.MOV.U32 R206, RZ, RZ, R73 ;  /* 0x000000ffffce7224 */ /* 0x000fe200078e0049 */
[----:B------:R1:W-:Y:S04]  /*33870*/  STL [R1+0x17c8], R115 ;  /* 0x0017c87301007387 */ /* 0x0003e80000100800 */
[----:B------:R2:W-:Y:S04]  /*33880*/  LDGSTS.E [R0+0xfc00], [R6.64], P5 ;  /* 0x0fc0000006007fae */ /* 0x0005e8000a921844 */
[----:B------:R-:W-:Y:S04]  /*33890*/  STL [R1+0x17b8], R154 ;  /* 0x0017b89a01007387 */ /* 0x000fe80000100800 */
[----:B------:R-:W-:Y:S01]  /*338a0*/  STL [R1+0x17c4], R5 ;  /* 0x0017c40501007387 */ /* 0x000fe20000100800 */
[----:B------:R-:W-:-:S02]  /*338b0*/  IMAD.X R117, R117, 0x1, R3, P0 ;  /* 0x0000000175757824 */ /* 0x000fc400000e0603 */
[----:B--2---:R-:W-:Y:S02]  /*338c0*/  IMAD.MOV.U32 R6, RZ, RZ, R115 ;  /* 0x000000ffff067224 */ /* 0x004fe400078e0073 */
[----:B------:R-:W-:Y:S02]  /*338d0*/  IMAD.X R113, R113, 0x1, R4, P2 ;  /* 0x0000000171717824 */ /* 0x000fe400010e0604 */
[----:B------:R-:W-:Y:S01]  /*338e0*/  IMAD.MOV.U32 R7, RZ, RZ, R117 ;  /* 0x000000ffff077224 */ /* 0x000fe200078e0075 */
[----:B------:R-:W-:Y:S01]  /*338f0*/  STL [R1+0x17bc], R117 ;  /* 0x0017bc7501007387 */ /* 0x000fe20000100800 */
[----:B------:R-:W-:-:S03]  /*33900*/  IMAD.MOV.U32 R73, RZ, RZ, R166 ;  /* 0x000000ffff497224 */ /* 0x000fc600078e00a6 */
[----:B------:R2:W-:Y:S01]  /*33910*/  STL [R1+0x17c0], R113 ;  /* 0x0017c07101007387 */ /* 0x0005e20000100800 */
[----:B------:R-:W-:-:S03]  /*33920*/  IMAD.MOV.U32 R75, RZ, RZ, R168 ;  /* 0x000000ffff4b7224 */ /* 0x000fc600078e00a8 */
[----:B------:R3:W-:Y:S01]  /*33930*/  STL.64 [R1+0x16a0], R204 ;  /* 0x0016a0cc01007387 */ /* 0x0007e20000100a00 */
[----:B-1----:R-:W-:-:S03]  /*33940*/  IMAD.MOV.U32 R115, RZ, RZ, R172 ;  /* 0x000000ffff737224 */ /* 0x002fc600078e00ac */
[----:B------:R1:W-:Y:S04]  /*33950*/  LDGSTS.E [R0+0xfe00], [R6.64], P5 ;  /* 0x0fe0000006007fae */ /* 0x0003e8000a921844 */
[----:B------:R4:W-:Y:S04]  /*33960*/  STL.64 [R1+0x1698], R206 ;  /* 0x001698ce01007387 */ /* 0x0009e80000100a00 */
[----:B------:R3:W-:Y:S01]  /*33970*/  STL.64 [R1+0x1690], R208 ;  /* 0x001690d001007387 */ /* 0x0007e20000100a00 */
[----:B-1----:R-:W-:-:S03]  /*33980*/  IMAD.MOV.U32 R7, RZ, RZ, R113 ;  /* 0x000000ffff077224 */ /* 0x002fc600078e0071 */
[----:B------:R1:W-:Y:S01]  /*33990*/  STL.64 [R1+0x1688], R210 ;  /* 0x001688d201007387 */ /* 0x0003e20000100a00 */
[----:B--2---:R-:W-:-:S03]  /*339a0*/  IMAD.MOV.U32 R113, RZ, RZ, R170 ;  /* 0x000000ffff717224 */ /* 0x004fc600078e00aa */
[----:B------:R2:W-:Y:S04]  /*339b0*/  STL.64 [R1+0x1680], R68 ;  /* 0x0016804401007387 */ /* 0x0005e80000100a00 */
[----:B------:R1:W-:Y:S04]  /*339c0*/  STL.64 [R1+0x1678], R70 ;  /* 0x0016784601007387 */ /* 0x0003e80000100a00 */
[----:B------:R1:W-:Y:S04]  /*339d0*/  STL.64 [R1+0x1670], R72 ;  /* 0x0016704801007387 */ /* 0x0003e80000100a00 */
[----:B------:R1:W-:Y:S04]  /*339e0*/  STL.64 [R1+0x1668], R74 ;  /* 0x0016684a01007387 */ /* 0x0003e80000100a00 */
[----:B------:R1:W-:Y:S04]  /*339f0*/  STL.64 [R1+0x1660], R112 ;  /* 0x0016607001007387 */ /* 0x0003e80000100a00 */
[----:B------:R1:W-:Y:S01]  /*33a00*/  STL.64 [R1+0x1658], R114 ;  /* 0x0016587201007387 */ /* 0x0003e20000100a00 */
[----:B------:R-:W-:-:S03]  /*33a10*/  IMAD.MOV.U32 R117, RZ, RZ, R190 ;  /* 0x000000ffff757224 */ /* 0x000fc600078e00be */
[----:B------:R1:W-:Y:S01]  /*33a20*/  STL.64 [R1+0x1650], R212 ;  /* 0x001650d401007387 */ /* 0x0003e20000100a00 */
[----:B------:R-:W-:-:S03]  /*33a30*/  IMAD.MOV.U32 R119, RZ, RZ, R191 ;  /* 0x000000ffff777224 */ /* 0x000fc600078e00bf */
        /* <DEDUP_REMOVED lines=11> */
[----:B------:R-:W-:-:S03]  /*33af0*/  MOV R190, R226 ;  /* 0x000000e200be7202 */ /* 0x000fc60000000f00 */
[----:B------:R1:W5:Y:S01]  /*33b00*/  LDL.LU R110, [R1+0x1c78] ;  /* 0x001c7800016e7983 */ /* 0x0003620000300800 */
[----:B------:R-:W-:-:S03]  /*33b10*/  IMAD.MOV.U32 R191, RZ, RZ, R197 ;  /* 0x000000ffffbf7224 */ /* 0x000fc600078e00c5 */
[----:B------:R1:W-:Y:S01]  /*33b20*/  STL.64 [R1+0x1600], R220 ;  /* 0x001600dc01007387 */ /* 0x0003e20000100a00 */
[----:B------:R-:W-:-:S03]  /*33b30*/  IMAD R2, R93, 0x8000, R2 ;  /* 0x000080005d027824 */ /* 0x000fc600078e0202 */
[----:B------:R1:W5:Y:S01]  /*33b40*/  LDL.LU R111, [R1+0x1c74] ;  /* 0x001c7400016f7983 */ /* 0x0003620000300800 */
[----:B------:R-:W-:-:S03]  /*33b50*/  IMAD.MOV.U32 R6, RZ, RZ, R5 ;  /* 0x000000ffff067224 */ /* 0x000fc600078e0005 */
[----:B------:R1:W-:Y:S01]  /*33b60*/  STL.64 [R1+0x15f8], R222 ;  /* 0x0015f8de01007387 */ /* 0x0003e20000100a00 */
[----:B------:R-:W-:-:S03]  /*33b70*/  IMAD.MOV.U32 R159, RZ, RZ, R200 ;  /* 0x000000ffff9f7224 */ /* 0x000fc600078e00c8 */
[----:B------:R1:W5:Y:S04]  /*33b80*/  LDL.LU R226, [R1+0x1c70] ;  /* 0x001c700001e27983 */ /* 0x0003680000300800 */
[----:B------:R1:W-:Y:S01]  /*33b90*/  STL.64 [R1+0x15e8], R224 ;  /* 0x0015e8e001007387 */ /* 0x0003e20000100a00 */
[----:B------:R-:W-:-:S03]  /*33ba0*/  IMAD.MOV.U32 R154, RZ, RZ, R125 ;  /* 0x000000ffff9a7224 */ /* 0x000fc600078e007d */
[----:B------:R1:W-:Y:S01]  /*33bb0*/  STL.64 [R1+0x15d8], R194 ;  /* 0x0015d8c201007387 */ /* 0x0003e20000100a00 */
[----:B------:R-:W-:-:S03]  /*33bc0*/  IMAD.MOV.U32 R155, RZ, RZ, R201 ;  /* 0x000000ffff9b7224 */ /* 0x000fc600078e00c9 */
[----:B------:R1:W-:Y:S04]  /*33bd0*/  STL.64 [R1+0x15c8], R192 ;  /* 0x0015c8c001007387 */ /* 0x0003e80000100a00 */
[----:B------:R-:W0:Y:S04]  /*33be0*/  LDGDEPBAR ;  /* 0x00000000000079af */ /* 0x000e280000000000 */
[----:B------:R1:W-:Y:S04]  /*33bf0*/  STL.64 [R1+0x15b8], R190 ;  /* 0x0015b8be01007387 */ /* 0x0003e80000100a00 */
[----:B------:R1:W-:Y:S04]  /*33c00*/  LDGSTS.E [R2+0x20000], [R6.64], P4 ;  /* 0x2000000006027fae */ /* 0x0003e8000a121844 */
[----:B------:R2:W-:Y:S04]  /*33c10*/  STL.64 [R1+0x15b0], R162 ;  /* 0x0015b0a201007387 */ /* 0x0005e80000100a00 */
[----:B------:R2:W-:Y:S04]  /*33c20*/  STL.64 [R1+0x15a8], R160 ;  /* 0x0015a8a001007387 */ /* 0x0005e80000100a00 */
[----:B------:R3:W-:Y:S01]  /*33c30*/  LDGSTS.E [R2+0x20400], [R204.64], P4 ;  /* 0x20400000cc027fae */ /* 0x0007e2000a121844 */
[----:B-1----:R-:W-:Y:S01]  /*33c40*/  MOV R6, R99 ;  /* 0x0000006300067202 */ /* 0x002fe20000000f00 */
[----:B------:R-:W-:-:S02]  /*33c50*/  IMAD.MOV.U32 R7, RZ, RZ, R202 ;  /* 0x000000ffff077224 */ /* 0x000fc400078e00ca */
[----:B------:R-:W1:Y:S04]  /*33c60*/  S2R R0, SR_TID.X ;  /* 0x0000000000007919 */ /* 0x000e680000002100 */
[----:B------:R4:W-:Y:S04]  /*33c70*/  LDGSTS.E [R2+0x20800], [R206.64], P4 ;  /* 0x20800000ce027fae */ /* 0x0009e8000a121844 */
[----:B---3--:R3:W5:Y:S04]  /*33c80*/  LDL.LU.64 R204, [R1+0x1c68] ;  /* 0x001c680001cc7983 */ /* 0x0087680000300a00 */
[----:B------:R1:W-:Y:S04]  /*33c90*/  STL.64 [R1+0x15a0], R158 ;  /* 0x0015a09e01007387 */ /* 0x0003e80000100a00 */
[----:B----4-:R3:W5:Y:S04]  /*33ca0*/  LDL.LU.64 R206, [R1+0x1c60] ;  /* 0x001c600001ce7983 */ /* 0x0107680000300a00 */
[----:B------:R4:W-:Y:S04]  /*33cb0*/  STL.64 [R1+0x1598], R154 ;  /* 0x0015989a01007387 */ /* 0x0009e80000100a00 */
[----:B------:R1:W-:Y:S04]  /*33cc0*/  LDGSTS.E [R2+0x20c00], [R208.64], P4 ;  /* 0x20c00000d0027fae */ /* 0x0003e8000a121844 */
[----:B------:R2:W-:Y:S04]  /*33cd0*/  LDGSTS.E [R2+0x21000], [R210.64], P4 ;  /* 0x21000000d2027fae */ /* 0x0005e8000a121844 */
[----:B------:R2:W-:Y:S04]  /*33ce0*/  LDGSTS.E [R2+0x21400], [R68.64], P4 ;  /* 0x2140000044027fae */ /* 0x0005e8000a121844 */
[----:B-1----:R3:W5:Y:S04]  /*33cf0*/  LDL.LU.64 R208, [R1+0x1c58] ;  /* 0x001c580001d07983 */ /* 0x0027680000300a00 */
[----:B------:R-:W-:Y:S04]  /*33d00*/  STL.64 [R1+0x1590], R6 ;  /* 0x0015900601007387 */ /* 0x000fe80000100a00 */
[----:B--2---:R3:W5:Y:S04]  /*33d10*/  LDL.LU.64 R210, [R1+0x1c50] ;  /* 0x001c500001d27983 */ /* 0x0047680000300a00 */
[----:B------:R3:W5:Y:S04]  /*33d20*/  LDL.LU.64 R68, [R1+0x1c48] ;  /* 0x001c480001447983 */ /* 0x0007680000300a00 */
[----:B------:R1:W-:Y:S04]  /*33d30*/  LDGSTS.E [R2+0x21800], [R70.64], P4 ;  /* 0x2180000046027fae */ /* 0x0003e8000a121844 */
[----:B------:R2:W-:Y:S04]  /*33d40*/  LDGSTS.E [R2+0x21c00], [R72.64], P4 ;  /* 0x21c0000048027fae */ /* 0x0005e8000a121844 */
[----:B------:R3:W-:Y:S04]  /*33d50*/  LDGSTS.E [R2+0x22000], [R74.64], P4 ;  /* 0x220000004a027fae */ /* 0x0007e8000a121844 */
[----:B-1----:R1:W5:Y:S04]  /*33d60*/  LDL.LU.64 R70, [R1+0x1c40] ;  /* 0x001c400001467983 */ /* 0x0023680000300a00 */
[----:B--2---:R1:W5:Y:S04]  /*33d70*/  LDL.LU.64 R72, [R1+0x1c38] ;  /* 0x001c380001487983 */ /* 0x0043680000300a00 */
[----:B---3--:R1:W5:Y:S04]  /*33d80*/  LDL.LU.64 R74, [R1+0x1c30] ;  /* 0x001c3000014a7983 */ /* 0x0083680000300a00 */
[----:B------:R2:W-:Y:S04]  /*33d90*/  LDGSTS.E [R2+0x22400], [R112.64], P4 ;  /* 0x2240000070027fae */ /* 0x0005e8000a121844 */
[----:B------:R3:W-:Y:S04]  /*33da0*/  LDGSTS.E [R2+0x22800], [R114.64], P4 ;  /* 0x2280000072027fae */ /* 0x0007e8000a121844 */
[----:B------:R1:W-:Y:S04]  /*33db0*/  LDGSTS.E [R2+0x22c00], [R212.64], P4 ;  /* 0x22c00000d4027fae */ /* 0x0003e8000a121844 */
[----:B--2---:R2:W5:Y:S04]  /*33dc0*/  LDL.LU.64 R112, [R1+0x1c28] ;  /* 0x001c280001707983 */ /* 0x0045680000300a00 */
[----:B---3--:R2:W5:Y:S04]  /*33dd0*/  LDL.LU.64 R114, [R1+0x1c20] ;  /* 0x001c200001727983 */ /* 0x0085680000300a00 */
[----:B-1----:R2:W5:Y:S04]  /*33de0*/  LDL.LU.64 R212, [R1+0x1c18] ;  /* 0x001c180001d47983 */ /* 0x0025680000300a00 */
[----:B------:R1:W-:Y:S04]  /*33df0*/  LDGSTS.E [R2+0x23000], [R214.64], P4 ;  /* 0x23000000d6027fae */ /* 0x0003e8000a121844 */
[----:B------:R3:W-:Y:S04]  /*33e00*/  LDGSTS.E [R2+0x23400], [R216.64], P4 ;  /* 0x23400000d8027fae */ /* 0x0007e8000a121844 */
[----:B------:R2:W-:Y:S04]  /*33e10*/  LDGSTS.E [R2+0x23800], [R218.64], P4 ;  /* 0x23800000da027fae */ /* 0x0005e8000a121844 */
[----:B-1----:R1:W5:Y:S04]  /*33e20*/  LDL.LU.64 R214, [R1+0x1c10] ;  /* 0x001c100001d67983 */ /* 0x0023680000300a00 */
[----:B---3--:R1:W5:Y:S04]  /*33e30*/  LDL.LU.64 R216, [R1+0x1c08] ;  /* 0x001c080001d87983 */ /* 0x0083680000300a00 */
[----:B--2---:R1:W5:Y:S04]  /*33e40*/  LDL.LU.64 R218, [R1+0x1c00] ;  /* 0x001c000001da7983 */ /* 0x0043680000300a00 */
[----:B------:R2:W-:Y:S04]  /*33e50*/  LDGSTS.E [R2+0x23c00], [R76.64], P4 ;  /* 0x23c000004c027fae */ /* 0x0005e8000a121844 */
[----:B------:R3:W-:Y:S01]  /*33e60*/  LDGSTS.E [R2+0x24000], [R78.64], P4 ;  /* 0x240000004e027fae */ /* 0x0007e2000a121844 */
[----:B------:R-:W-:-:S03]  /*33e70*/  IMAD.MOV.U32 R99, RZ, RZ, R145 ;  /* 0x000000ffff637224 */ /* 0x000fc600078e0091 */
[----:B------:R1:W-:Y:S04]  /*33e80*/  LDGSTS.E [R2+0x24400], [R80.64], P4 ;  /* 0x2440000050027fae */ /* 0x0003e8000a121844 */
[----:B--2---:R2:W5:Y:S04]  /*33e90*/  LDL.LU.64 R76, [R1+0x1bf8] ;  /* 0x001bf800014c7983 */ /* 0x0045680000300a00 */
[----:B---3--:R2:W5:Y:S01]  /*33ea0*/  LDL.LU.64 R78, [R1+0x1bf0] ;  /* 0x001bf000014e7983 */ /* 0x0085620000300a00 */
[----:B------:R-:W-:-:S03]  /*33eb0*/  IMAD.MOV.U32 R125, RZ, RZ, R147 ;  /* 0x000000ffff7d7224 */ /* 0x000fc600078e0093 */
[----:B-1----:R2:W5:Y:S04]  /*33ec0*/  LDL.LU.64 R80, [R1+0x1be8] ;  /* 0x001be80001507983 */ /* 0x0025680000300a00 */
[----:B------:R1:W-:Y:S01]  /*33ed0*/  LDGSTS.E [R2+0x24800], [R82.64], P4 ;  /* 0x2480000052027fae */ /* 0x0003e2000a121844 */
[----:B------:R-:W-:-:S03]  /*33ee0*/  LOP3.LUT R5, R0, 0x7f, RZ, 0xc0, !PT ;  /* 0x0000007f00057812 */ /* 0x000fc600078ec0ff */
[----:B------:R3:W-:Y:S04]  /*33ef0*/  LDGSTS.E [R2+0x24c00], [R116.64], P4 ;  /* 0x24c0000074027fae */ /* 0x0007e8000a121844 */
[----:B------:R2:W-:Y:S04]  /*33f00*/  LDGSTS.E [R2+0x25000], [R118.64], P4 ;  /* 0x2500000076027fae */ /* 0x0005e8000a121844 */
[----:B-1----:R1:W5:Y:S04]  /*33f10*/  LDL.LU.64 R82, [R1+0x1be0] ;  /* 0x001be00001527983 */ /* 0x0023680000300a00 */
[----:B---3--:R1:W5:Y:S01]  /*33f20*/  LDL.LU.64 R116, [R1+0x1bd8] ;  /* 0x001bd80001747983 */ /* 0x0083620000300a00 */
[----:B------:R-:W-:-:S03]  /*33f30*/  LOP3.LUT R0, R0, 0x60, RZ, 0xc0, !PT ;  /* 0x0000006000007812 */ /* 0x000fc600078ec0ff */
[----:B--2---:R1:W5:Y:S04]  /*33f40*/  LDL.LU.64 R118, [R1+0x1bd0] ;  /* 0x001bd00001767983 */ /* 0x0043680000300a00 */
[----:B------:R2:W-:Y:S04]  /*33f50*/  LDGSTS.E [R2+0x25400], [R220.64], P4 ;  /* 0x25400000dc027fae */ /* 0x0005e8000a121844 */
[----:B------:R3:W-:Y:S01]  /*33f60*/  LDGSTS.E [R2+0x25800], [R222.64], P4 ;  /* 0x25800000de027fae */ /* 0x0007e2000a121844 */
[----:B------:R-:W-:-:S03]  /*33f70*/  IMAD.MOV.U32 R200, RZ, RZ, R227 ;  /* 0x000000ffffc87224 */ /* 0x000fc600078e00e3 */
[----:B------:R1:W-:Y:S04]  /*33f80*/  LDGSTS.E [R2+0x25c00], [R224.64], P4 ;  /* 0x25c00000e0027fae */ /* 0x0003e8000a121844 */
[----:B--2---:R2:W5:Y:S04]  /*33f90*/  LDL.LU.64 R220, [R1+0x1bc8] ;  /* 0x001bc80001dc7983 */ /* 0x0045680000300a00 */
[----:B---3--:R2:W5:Y:S01]  /*33fa0*/  LDL.LU.64 R222, [R1+0x1bc0] ;  /* 0x001bc00001de7983 */ /* 0x0085620000300a00 */
[----:B------:R-:W-:-:S03]  /*33fb0*/  IMAD.SHL.U32 R5, R5, 0x4, RZ ;  /* 0x0000000405057824 */ /* 0x000fc600078e00ff */
[----:B-1----:R2:W5:Y:S01]  /*33fc0*/  LDL.LU.64 R224, [R1+0x1bb8] ;  /* 0x001bb80001e07983 */ /* 0x0025620000300a00 */
[----:B------:R-:W-:-:S03]  /*33fd0*/  SHF.R.U32.HI R0, RZ, 0x1, R0 ;  /* 0x00000001ff007819 */ /* 0x000fc60000011600 */
[----:B------:R-:W-:Y:S01]  /*33fe0*/  STL.64 [R1+0x1588], R98 ;  /* 0x0015886201007387 */ /* 0x000fe20000100a00 */
[----:B------:R-:W-:-:S03]  /*33ff0*/  IMAD.MOV.U32 R201, RZ, RZ, R157 ;  /* 0x000000ffffc97224 */ /* 0x000fc600078e009d */
[----:B------:R-:W-:Y:S04]  /*34000*/  STL.64 [R1+0x1580], R124 ;  /* 0x0015807c01007387 */ /* 0x000fe80000100a00 */
[----:B------:R2:W5:Y:S04]  /*34010*/  LDL.LU R227, [R1+0x1bb0] ;  /* 0x001bb00001e37983 */ /* 0x0005680000300800 */
[----:B------:R-:W-:Y:S01]  /*34020*/  STL.64 [R1+0x1578], R126 ;  /* 0x0015787e01007387 */ /* 0x000fe20000100a00 */
[----:B------:R-:W-:-:S03]  /*34030*/  LOP3.LUT R0, R5, R0, RZ, 0x3c, !PT ;  /* 0x0000000005007212 */ /* 0x000fc600078e3cff */
[----:B------:R2:W5:Y:S01]  /*34040*/  LDL.LU R84, [R1+0x1bac] ;  /* 0x001bac0001547983 */ /* 0x0005620000300800 */
[----:B------:R-:W-:-:S03]  /*34050*/  IMAD.MOV.U32 R197, RZ, RZ, R167 ;  /* 0x000000ffffc57224 */ /* 0x000fc600078e00a7 */
[----:B------:R-:W-:Y:S04]  /*34060*/  STL.64 [R1+0x1570], R240 ;  /* 0x001570f001007387 */ /* 0x000fe80000100a00 */
[----:B------:R1:W-:Y:S04]  /*34070*/  LDGSTS.E [R2+0x26000], [R194.64], P4 ;  /* 0x26000000c2027fae */ /* 0x0003e8000a121844 */
[----:B------:R2:W5:Y:S04]  /*34080*/  LDL.LU R85, [R1+0x1ba8] ;  /* 0x001ba80001557983 */ /* 0x0005680000300800 */
[----:B------:R-:W-:Y:S01]  /*34090*/  STL.64 [R1+0x1568], R242 ;  /* 0x001568f201007387 */ /* 0x000fe20000100a00 */
[----:B-1----:R-:W-:-:S03]  /*340a0*/  IMAD.MOV.U32 R194, RZ, RZ, R86 ;  /* 0x000000ffffc27224 */ /* 0x002fc600078e0056 */
[----:B------:R1:W-:Y:S01]  /*340b0*/  LDGSTS.E [R2+0x26400], [R192.64], P4 ;  /* 0x26400000c0027fae */ /* 0x0003e2000a121844 */
[----:B------:R-:W-:-:S03]  /*340c0*/  IMAD.MOV.U32 R195, RZ, RZ, R169 ;  /* 0x000000ffffc37224 */ /* 0x000fc600078e00a9 */
[----:B------:R2:W5:Y:S01]  /*340d0*/  LDL.LU R86, [R1+0x1ba4] ;  /* 0x001ba40001567983 */ /* 0x0005620000300800 */
[----:B------:R-:W-:-:S03]  /*340e0*/  LOP3.LUT R0, R0, 0x40, RZ, 0x3c, !PT ;  /* 0x0000004000007812 */ /* 0x000fc600078e3cff */
[----:B------:R-:W-:Y:S01]  /*340f0*/  STL.64 [R1+0x1560], R200 ;  /* 0x001560c801007387 */ /* 0x000fe20000100a00 */
[----:B-1----:R-:W-:-:S03]  /*34100*/  IMAD.MOV.U32 R192, RZ, RZ, R87 ;  /* 0x000000ffffc07224 */ /* 0x002fc600078e0057 */
[----:B------:R1:W-:Y:S01]  /*34110*/  LDGSTS.E [R2+0x26800], [R190.64], P4 ;  /* 0x26800000be027fae */ /* 0x0003e2000a121844 */
[----:B------:R-:W-:-:S03]  /*34120*/  IMAD.MOV.U32 R193, RZ, RZ, R171 ;  /* 0x000000ffffc17224 */ /* 0x000fc600078e00ab */
[----:B------:R2:W5:Y:S04]  /*34130*/  LDL.LU R87, [R1+0x1ba0] ;  /* 0x001ba00001577983 */ /* 0x0005680000300800 */
[----:B------:R-:W-:Y:S01]  /*34140*/  STL.64 [R1+0x1558], R198 ;  /* 0x001558c601007387 */ /* 0x000fe20000100a00 */
[----:B-1----:R-:W-:Y:S01]  /*34150*/  IMAD.MOV.U32 R190, RZ, RZ, R88 ;  /* 0x000000ffffbe7224 */ /* 0x002fe200078e0058 */
[----:B------:R-:W-:Y:S02]  /*34160*/  MOV R172, R90 ;  /* 0x0000005a00ac7202 */ /* 0x000fe40000000f00 */
[----:B------:R2:W5:Y:S01]  /*34170*/  LDL.LU R88, [R1+0x1b9c] ;  /* 0x001b9c0001587983 */ /* 0x0005620000300800 */
[----:B------:R-:W-:-:S03]  /*34180*/  IMAD.MOV.U32 R191, RZ, RZ, R173 ;  /* 0x000000ffffbf7224 */ /* 0x000fc600078e00ad */
[----:B------:R-:W-:Y:S01]  /*34190*/  STL.64 [R1+0x1550], R196 ;  /* 0x001550c401007387 */ /* 0x000fe20000100a00 */
[----:B------:R-:W-:-:S03]  /*341a0*/  IMAD R0, R93, 0x8000, R0 ;  /* 0x000080005d007824 */ /* 0x000fc600078e0200 */
[----:B------:R2:W5:Y:S01]  /*341b0*/  LDL.LU R89, [R1+0x1b98] ;  /* 0x001b980001597983 */ /* 0x0005620000300800 */
[----:B------:R-:W-:-:S03]  /*341c0*/  IMAD.MOV.U32 R170, RZ, RZ, R91 ;  /* 0x000000ffffaa7224 */ /* 0x000fc600078e005b */
[----:B------:R-:W-:Y:S01]  /*341d0*/  STL.64 [R1+0x1548], R194 ;  /* 0x001548c201007387 */ /* 0x000fe20000100a00 */
[----:B------:R-:W-:-:S03]  /*341e0*/  IMAD.MOV.U32 R173, RZ, RZ, R177 ;  /* 0x000000ffffad7224 */ /* 0x000fc600078e00b1 */
[----:B------:R1:W-:Y:S01]  /*341f0*/  LDGSTS.E [R2+0x26c00], [R162.64], P4 ;  /* 0x26c00000a2027fae */ /* 0x0003e2000a121844 */
[----:B------:R-:W-:-:S03]  /*34200*/  IMAD.MOV.U32 R168, RZ, RZ, R120 ;  /* 0x000000ffffa87224 */ /* 0x000fc600078e0078 */
[----:B------:R2:W5:Y:S01]  /*34210*/  LDL.LU R90, [R1+0x1b94] ;  /* 0x001b9400015a7983 */ /* 0x0005620000300800 */
[----:B------:R-:W-:-:S03]  /*34220*/  IMAD.MOV.U32 R171, RZ, RZ, R179 ;  /* 0x000000ffffab7224 */ /* 0x000fc600078e00b3 */
[----:B------:R3:W-:Y:S04]  /*34230*/  LDGSTS.E [R2+0x27000], [R160.64], P4 ;  /* 0x27000000a0027fae */ /* 0x0007e8000a121844 */
[----:B------:R-:W-:Y:S01]  /*34240*/  STL.64 [R1+0x1540], R192 ;  /* 0x001540c001007387 */ /* 0x000fe20000100a00 */
[----:B------:R-:W-:-:S03]  /*34250*/  IMAD.MOV.U32 R166, RZ, RZ, R121 ;  /* 0x000000ffffa67224 */ /* 0x000fc600078e0079 */
[----:B------:R1:W-:Y:S04]  /*34260*/  LDGSTS.E [R2+0x27400], [R158.64], P4 ;  /* 0x274000009e027fae */ /* 0x0003e8000a121844 */
[----:B------:R2:W5:Y:S01]  /*34270*/  LDL.LU R91, [R1+0x1b90] ;  /* 0x001b9000015b7983 */ /* 0x0005620000300800 */
[----:B------:R-:W-:-:S03]  /*34280*/  IMAD.MOV.U32 R169, RZ, RZ, R181 ;  /* 0x000000ffffa97224 */ /* 0x000fc600078e00b5 */
[----:B------:R4:W-:Y:S04]  /*34290*/  LDGSTS.E [R2+0x27800], [R154.64], P4 ;  /* 0x278000009a027fae */ /* 0x0009e8000a121844 */
[----:B------:R-:W-:Y:S04]  /*342a0*/  STL.64 [R1+0x1538], R190 ;  /* 0x001538be01007387 */ /* 0x000fe80000100a00 */
[----:B------:R1:W-:Y:S04]  /*342b0*/  LDGSTS.E [R2+0x27c00], [R6.64], P4 ;  /* 0x27c0000006027fae */ /* 0x0003e8000a121844 */
[----:B------:R2:W5:Y:S01]  /*342c0*/  LDL.LU R120, [R1+0x1b8c] ;  /* 0x001b8c0001787983 */ /* 0x0005620000300800 */
[----:B------:R-:W-:-:S03]  /*342d0*/  IMAD.MOV.U32 R167, RZ, RZ, R183 ;  /* 0x000000ffffa77224 */ /* 0x000fc600078e00b7 */
[----:B------:R-:W-:Y:S04]  /*342e0*/  STL.64 [R1+0x1530], R174 ;  /* 0x001530ae01007387 */ /* 0x000fe80000100a00 */
[----:B------:R2:W-:Y:S01]  /*342f0*/  LDGSTS.E [R0+0x20200], [R98.64], P4 ;  /* 0x2020000062007fae */ /* 0x0005e2000a121844 */
[----:B-1----:R-:W-:-:S03]  /*34300*/  MOV R162, R123 ;  /* 0x0000007b00a27202 */ /* 0x002fc60000000f00 */
[----:B------:R1:W5:Y:S04]  /*34310*/  LDL.LU R121, [R1+0x1b88] ;  /* 0x001b880001797983 */ /* 0x0003680000300800 */
[----:B------:R1:W-:Y:S04]  /*34320*/  LDGSTS.E [R0+0x20600], [R124.64], P4 ;  /* 0x206000007c007fae */ /* 0x0003e8000a121844 */
[----:B------:R-:W-:Y:S04]  /*34330*/  STL.64 [R1+0x1528], R172 ;  /* 0x001528ac01007387 */ /* 0x000fe80000100a00 */
[----:B------:R1:W-:Y:S01]  /*34340*/  LDGSTS.E [R0+0x20a00], [R126.64], P4 ;  /* 0x20a000007e007fae */ /* 0x0003e2000a121844 */
[----:B---3--:R-:W-:-:S03]  /*34350*/  IMAD.MOV.U32 R160, RZ, RZ, R228 ;  /* 0x000000ffffa07224 */ /* 0x008fc600078e00e4 */
[----:B------:R3:W5:Y:S04]  /*34360*/  LDL.LU R122, [R1+0x1b84] ;  /* 0x001b8400017a7983 */ /* 0x0007680000300800 */
[----:B------:R1:W-:Y:S01]  /*34370*/  LDGSTS.E [R0+0x20e00], [R240.64], P4 ;  /* 0x20e00000f0007fae */ /* 0x0003e2000a121844 */
[----:B------:R-:W-:-:S03]  /*34380*/  IMAD.MOV.U32 R163, RZ, RZ, R187 ;  /* 0x000000ffffa37224 */ /* 0x000fc600078e00bb */
[----:B------:R-:W-:Y:S04]  /*34390*/  STL.64 [R1+0x1520], R170 ;  /* 0x001520aa01007387 */ /* 0x000fe80000100a00 */
[----:B------:R1:W-:Y:S01]  /*343a0*/  LDGSTS.E [R0+0x21200], [R242.64], P4 ;  /* 0x21200000f2007fae */ /* 0x0003e2000a121844 */
[----:B------:R-:W-:-:S03]  /*343b0*/  IMAD.MOV.U32 R158, RZ, RZ, R229 ;  /* 0x000000ffff9e7224 */ /* 0x000fc600078e00e5 */
        /* <DEDUP_REMOVED lines=11> */
[----:B----4-:R-:W-:-:S03]  /*34470*/  IMAD.MOV.U32 R154, RZ, RZ, R231 ;  /* 0x000000ffff9a7224 */ /* 0x010fc600078e00e7 */
[----:B------:R3:W5:Y:S04]  /*34480*/  LDL.LU R229, [R1+0x1b78] ;  /* 0x001b780001e57983 */ /* 0x0007680000300800 */
[----:B------:R3:W-:Y:S01]  /*34490*/  LDGSTS.E [R0+0x22600], [R192.64], P4 ;  /* 0x22600000c0007fae */ /* 0x0007e2000a121844 */
[----:B------:R-:W-:-:S03]  /*344a0*/  IMAD.MOV.U32 R157, RZ, RZ, R141 ;  /* 0x000000ffff9d7224 */ /* 0x000fc600078e008d */
[----:B------:R-:W-:Y:S04]  /*344b0*/  STL.64 [R1+0x1508], R164 ;  /* 0x001508a401007387 */ /* 0x000fe80000100a00 */
[----:B------:R3:W-:Y:S01]  /*344c0*/  LDGSTS.E [R0+0x22a00], [R190.64], P4 ;  /* 0x22a00000be007fae */ /* 0x0007e2000a121844 */
[----:B------:R-:W-:-:S03]  /*344d0*/  IMAD.MOV.U32 R155, RZ, RZ, R142 ;  /* 0x000000ffff9b7224 */ /* 0x000fc600078e008e */
[----:B------:R3:W5:Y:S01]  /*344e0*/  LDL.LU R230, [R1+0x1b74] ;  /* 0x001b740001e67983 */ /* 0x0007620000300800 */
[----:B------:R-:W-:-:S03]  /*344f0*/  MOV R152, R232 ;  /* 0x000000e800987202 */ /* 0x000fc60000000f00 */
[----:B------:R3:W-:Y:S04]  /*34500*/  LDGSTS.E [R0+0x22e00], [R174.64], P4 ;  /* 0x22e00000ae007fae */ /* 0x0007e8000a121844 */
[----:B------:R-:W-:Y:S04]  /*34510*/  STL.64 [R1+0x1500], R162 ;  /* 0x001500a201007387 */ /* 0x000fe80000100a00 */
[----:B------:R3:W-:Y:S01]  /*34520*/  LDGSTS.E [R0+0x23200], [R172.64], P4 ;  /* 0x23200000ac007fae */ /* 0x0007e2000a121844 */
[----:B------:R-:W-:-:S03]  /*34530*/  IMAD.MOV.U32 R153, RZ, RZ, R143 ;  /* 0x000000ffff997224 */ /* 0x000fc600078e008f */
[----:B------:R3:W5:Y:S01]  /*34540*/  LDL.LU R231, [R1+0x1b70] ;  /* 0x001b700001e77983 */ /* 0x0007620000300800 */
[----:B------:R-:W-:-:S03]  /*34550*/  IMAD.MOV.U32 R150, RZ, RZ, R233 ;  /* 0x000000ffff967224 */ /* 0x000fc600078e00e9 */
[----:B------:R3:W-:Y:S04]  /*34560*/  LDGSTS.E [R0+0x23600], [R170.64], P4 ;  /* 0x23600000aa007fae */ /* 0x0007e8000a121844 */
        /* <DEDUP_REMOVED lines=9> */
[----:B------:R3:W5:Y:S01]  /*34600*/  LDL.LU R233, [R1+0x1b68] ;  /* 0x001b680001e97983 */ /* 0x0007620000300800 */
[----:B------:R-:W-:-:S03]  /*34610*/  IMAD.MOV.U32 R149, RZ, RZ, R132 ;  /* 0x000000ffff957224 */ /* 0x000fc600078e0084 */
[----:B------:R3:W-:Y:S01]  /*34620*/  LDGSTS.E [R0+0x24600], [R162.64], P4 ;  /* 0x24600000a2007fae */ /* 0x0007e2000a121844 */
[----:B------:R-:W-:-:S03]  /*34630*/  IMAD.MOV.U32 R144, RZ, RZ, R235 ;  /* 0x000000ffff907224 */ /* 0x000fc600078e00eb */
[----:B------:R-:W-:Y:S04]  /*34640*/  STL.64 [R1+0x14e8], R156 ;  /* 0x0014e89c01007387 */ /* 0x000fe80000100a00 */
[----:B------:R3:W-:Y:S01]  /*34650*/  LDGSTS.E [R0+0x24a00], [R160.64], P4 ;  /* 0x24a00000a0007fae */ /* 0x0007e2000a121844 */
[----:B------:R-:W-:-:S03]  /*34660*/  IMAD.MOV.U32 R147, RZ, RZ, R133 ;  /* 0x000000ffff937224 */ /* 0x000fc600078e0085 */
[----:B------:R4:W-:Y:S04]  /*34670*/  STL.64 [R1+0x14e0], R154 ;  /* 0x0014e09a01007387 */ /* 0x0009e80000100a00 */
[----:B------:R3:W-:Y:S01]  /*34680*/  LDGSTS.E [R0+0x24e00], [R158.64], P4 ;  /* 0x24e000009e007fae */ /* 0x0007e2000a121844 */
[----:B------:R-:W-:-:S03]  /*34690*/  IMAD.MOV.U32 R142, RZ, RZ, R92 ;  /* 0x000000ffff8e7224 */ /* 0x000fc600078e005c */
[----:B------:R3:W5:Y:S04]  /*346a0*/  LDL.LU R234, [R1+0x1b64] ;  /* 0x001b640001ea7983 */ /* 0x0007680000300800 */
[----:B------:R3:W-:Y:S01]  /*346b0*/  LDGSTS.E [R0+0x25200], [R156.64], P4 ;  /* 0x252000009c007fae */ /* 0x0007e2000a121844 */
[----:B------:R-:W-:-:S03]  /*346c0*/  MOV R145, R134 ;  /* 0x0000008600917202 */ /* 0x000fc60000000f00 */
[----:B------:R-:W-:Y:S04]  /*346d0*/  STL.64 [R1+0x15f0], R152 ;  /* 0x0015f09801007387 */ /* 0x000fe80000100a00 */
[----:B------:R4:W-:Y:S04]  /*346e0*/  LDGSTS.E [R0+0x25600], [R154.64], P4 ;  /* 0x256000009a007fae */ /* 0x0009e8000a121844 */
[----:B------:R3:W5:Y:S01]  /*346f0*/  LDL.LU R235, [R1+0x1b60] ;  /* 0x001b600001eb7983 */ /* 0x0007620000300800 */
[----:B------:R-:W-:-:S03]  /*34700*/  IMAD.MOV.U32 R143, RZ, RZ, R135 ;  /* 0x000000ffff8f7224 */ /* 0x000fc600078e0087 */
[----:B------:R-:W-:Y:S01]  /*34710*/  STL.64 [R1+0x15e0], R150 ;  /* 0x0015e09601007387 */ /* 0x000fe20000100a00 */
[----:B----4-:R-:W-:-:S03]  /*34720*/  IMAD.MOV.U32 R155, RZ, RZ, 0x1f ;  /* 0x0000001fff9b7424 */ /* 0x010fc600078e00ff */
[----:B------:R3:W5:Y:S01]  /*34730*/  LDL.LU R92, [R1+0x1b5c] ;  /* 0x001b5c00015c7983 */ /* 0x0007620000300800 */
[----:B------:R-:W-:-:S03]  /*34740*/  IMAD.MOV.U32 R140, RZ, RZ, R94 ;  /* 0x000000ffff8c7224 */ /* 0x000fc600078e005e */
[----:B------:R-:W-:Y:S01]  /*34750*/  STL.64 [R1+0x15d0], R148 ;  /* 0x0015d09401007387 */ /* 0x000fe20000100a00 */
[----:B------:R-:W-:-:S03]  /*34760*/  IADD3 R155, R155, c[0x0][0x180], RZ ;  /* 0x000060009b9b7a10 */ /* 0x000fc60007ffe0ff */
[----:B------:R3:W5:Y:S01]  /*34770*/  LDL.LU R93, [R1+0x1b58] ;  /* 0x001b5800015d7983 */ /* 0x0007620000300800 */
[----:B------:R-:W-:-:S03]  /*34780*/  IMAD.MOV.U32 R141, RZ, RZ, R136 ;  /* 0x000000ffff8d7224 */ /* 0x000fc600078e0088 */
[----:B------:R-:W-:Y:S01]  /*34790*/  STL.64 [R1+0x15c0], R146 ;  /* 0x0015c09201007387 */ /* 0x000fe20000100a00 */
[----:B------:R-:W-:-:S03]  /*347a0*/  IMAD.MOV.U32 R134, RZ, RZ, R95 ;  /* 0x000000ffff867224 */ /* 0x000fc600078e005f */
[----:B------:R3:W5:Y:S01]  /*347b0*/  LDL.LU R94, [R1+0x1b54] ;  /* 0x001b5400015e7983 */ /* 0x0007620000300800 */
[----:B------:R-:W-:Y:S01]  /*347c0*/  IMAD.MOV.U32 R135, RZ, RZ, R137 ;  /* 0x000000ffff877224 */ /* 0x000fe200078e0089 */
[----:B------:R-:W-:Y:S02]  /*347d0*/  SHF.R.S32.HI R2, RZ, 0x1f, R155 ;  /* 0x0000001fff027819 */ /* 0x000fe4000001149b */
[----:B------:R-:W-:Y:S01]  /*347e0*/  STL.64 [R1+0x16c0], R144 ;  /* 0x0016c09001007387 */ /* 0x000fe20000100a00 */
[----:B------:R-:W-:Y:S01]  /*347f0*/  IMAD.MOV.U32 R132, RZ, RZ, R96 ;  /* 0x000000ffff847224 */ /* 0x000fe200078e0060 */
[----:B------:R-:W-:Y:S02]  /*34800*/  MOV R6, R97 ;  /* 0x0000006100067202 */ /* 0x000fe40000000f00 */
[----:B------:R3:W5:Y:S01]  /*34810*/  LDL.LU R95, [R1+0x1b50] ;  /* 0x001b5000015f7983 */ /* 0x0007620000300800 */
[----:B------:R-:W-:-:S03]  /*34820*/  IMAD.MOV.U32 R133, RZ, RZ, R138 ;  /* 0x000000ffff857224 */ /* 0x000fc600078e008a */
[----:B------:R-:W-:Y:S01]  /*34830*/  STL.64 [R1+0x16b8], R142 ;  /* 0x0016b88e01007387 */ /* 0x000fe20000100a00 */
[----:B------:R-:W-:-:S03]  /*34840*/  IMAD.MOV.U32 R7, RZ, RZ, R139 ;  /* 0x000000ffff077224 */ /* 0x000fc600078e008b */
[----:B------:R3:W5:Y:S01]  /*34850*/  LDL.LU R96, [R1+0x1b4c] ;  /* 0x001b4c0001607983 */ /* 0x0007620000300800 */
[----:B------:R-:W-:-:S03]  /*34860*/  LEA.HI R2, R2, R155, RZ, 0x5 ;  /* 0x0000009b02027211 */ /* 0x000fc600078f28ff */
[----:B------:R3:W5:Y:S04]  /*34870*/  LDL.LU R97, [R1+0x1b48] ;  /* 0x001b480001617983 */ /* 0x0007680000300800 */
[----:B------:R-:W-:Y:S01]  /*34880*/  STL.64 [R1+0x16b0], R140 ;  /* 0x0016b08c01007387 */ /* 0x000fe20000100a00 */
[----:B------:R-:W-:-:S03]  /*34890*/  IADD3 R252, R252, 0x1, RZ ;  /* 0x00000001fcfc7810 */ /* 0x000fc60007ffe0ff */
[----:B--2---:R3:W5:Y:S01]  /*348a0*/  LDL.LU.64 R98, [R1+0x1b40] ;  /* 0x001b400001627983 */ /* 0x0047620000300a00 */
[----:B------:R-:W-:-:S03]  /*348b0*/  SHF.R.S32.HI R2, RZ, 0x5, R2 ;  /* 0x00000005ff027819 */ /* 0x000fc60000011402 */
[----:B------:R-:W-:Y:S04]  /*348c0*/  STL.64 [R1+0x16a8], R134 ;  /* 0x0016a88601007387 */ /* 0x000fe80000100a00 */
[----:B-1----:R3:W5:Y:S04]  /*348d0*/  LDL.LU.64 R124, [R1+0x1b38] ;  /* 0x001b3800017c7983 */ /* 0x0027680000300a00 */
[----:B------:R-:W-:Y:S04]  /*348e0*/  STL.64 [R1+0x16d0], R132 ;  /* 0x0016d08401007387 */ /* 0x000fe80000100a00 */
[----:B------:R3:W5:Y:S01]  /*348f0*/  LDL.LU.64 R126, [R1+0x1b30] ;  /* 0x001b3000017e7983 */ /* 0x0007620000300a00 */
[----:B------:R-:W-:-:S03]  /*34900*/  ISETP.NE.U32.AND P0, PT, R252, R2, PT ;  /* 0x00000002fc00720c */ /* 0x000fc60003f05070 */
[----:B------:R-:W-:Y:S04]  /*34910*/  STL.64 [R1+0x16c8], R6 ;  /* 0x0016c80601007387 */ /* 0x000fe80000100a00 */
[----:B------:R3:W5:Y:S04]  /*34920*/  LDL.LU.64 R240, [R1+0x1b28] ;  /* 0x001b280001f07983 */ /* 0x0007680000300a00 */
[----:B------:R3:W5:Y:S04]  /*34930*/  LDL.LU.64 R242, [R1+0x1b20] ;  /* 0x001b200001f27983 */ /* 0x0007680000300a00 */
[----:B------:R1:W-:Y:S04]  /*34940*/  STL [R1+0x16dc], R252 ;  /* 0x0016dcfc01007387 */ /* 0x0003e80000100800 */
[----:B------:R3:W-:Y:S04]  /*34950*/  LDGSTS.E [R0+0x25a00], [R152.64], P4 ;  /* 0x25a0000098007fae */ /* 0x0007e8000a121844 */
[----:B------:R3:W-:Y:S04]  /*34960*/  LDGSTS.E [R0+0x25e00], [R150.64], P4 ;  /* 0x25e0000096007fae */ /* 0x0007e8000a121844 */
[----:B-1----:R3:W5:Y:S04]  /*34970*/  LDL.LU R252, [R1+0x1b18] ;  /* 0x001b180001fc7983 */ /* 0x0027680000300800 */
        /* <DEDUP_REMOVED lines=9> */
[----:B------:R-:W-:Y:S01]  /*34a10*/  @!P0 CALL.REL.NOINC `(.L_x_1) ;  /* 0x0000001000008944 */ /* 0x000fe20003c00000 */
[----:B------:R-:W-:Y:S05]  /*34a20*/  BRA `(.L_x_2) ;  /* 0xfffdcfb000007947 */ /* 0x000fea000383ffff */
.L_x_1:
[----:B------:R-:W2:Y:S01]  /*34a30*/  LDL.LU R2, [R1+0x1b0c] ;  /* 0x001b0c0001027983 */ /* 0x000ea20000300800 */
[----:B------:R-:W-:-:S04]  /*34a40*/  DEPBAR.LE SB0, 0x0 ;  /* 0x000080000000791a */ /* 0x000fc80000000000 */
        /* <DEDUP_REMOVED lines=8> */
[----:B------:R-:W1:Y:S02]  /*34ad0*/  S2R R6, SR_TID.X ;  /* 0x0000000000067919 */ /* 0x000e640000002100 */
[----:B-1----:R-:W-:-:S02]  /*34ae0*/  IMAD.SHL.U32 R0, R6, 0x200, RZ ;  /* 0x0000020006007824 */ /* 0x002fc400078e00ff */
[C---:B------:R-:W-:Y:S02]  /*34af0*/  IMAD.SHL.U32 R3, R6.reuse, 0x4, RZ ;  /* 0x0000000406037824 */ /* 0x040fe400078e00ff */
[----:B------:R-:W-:Y:S01]  /*34b00*/  IMAD.SHL.U32 R4, R6, 0x800, RZ ;  /* 0x0000080006047824 */ /* 0x000fe200078e00ff */
[----:B------:R-:W-:Y:S01]  /*34b10*/  LOP3.LUT R0, R0, 0x3000, RZ, 0xc0, !PT ;  /* 0x0000300000007812 */ /* 0x000fe200078ec0ff */
[C---:B------:R-:W-:Y:S01]  /*34b20*/  IMAD.SHL.U32 R5, R6.reuse, 0x40, RZ ;  /* 0x0000004006057824 */ /* 0x040fe200078e00ff */
[----:B------:R-:W-:Y:S02]  /*34b30*/  LOP3.LUT R6, R6, 0x7f, RZ, 0xc0, !PT ;  /* 0x0000007f06067812 */ /* 0x000fe400078ec0ff */
[----:B------:R-:W-:Y:S02]  /*34b40*/  LOP3.LUT R4, R4, 0x3000, RZ, 0xc0, !PT ;  /* 0x0000300004047812 */ /* 0x000fe400078ec0ff */
[----:B------:R-:W-:Y:S01]  /*34b50*/  LOP3.LUT R5, R5, 0x800, RZ, 0xc0, !PT ;  /* 0x0000080005057812 */ /* 0x000fe200078ec0ff */
[----:B------:R-:W-:Y:S01]  /*34b60*/  BAR.SYNC.DEFER_BLOCKING 0x0 ;  /* 0x0000000000007b1d */ /* 0x000fe20000010000 */
[----:B--2---:R-:W-:-:S02]  /*34b70*/  LOP3.LUT R0, R0, 0x60, R2, 0xf8, !PT ;  /* 0x0000006000007812 */ /* 0x004fc400078ef802 */
[----:B-----5:R-:W-:Y:S02]  /*34b80*/  IADD3 R2, R252, 0x2, RZ ;  /* 0x00000002fc027810 */ /* 0x020fe40007ffe0ff */
[----:B------:R-:W-:Y:S02]  /*34b90*/  LOP3.LUT R3, R0, 0x170, R3, 0x78, !PT ;  /* 0x0000017000037812 */ /* 0x000fe400078e7803 */
[----:B------:R-:W-:Y:S02]  /*34ba0*/  IADD3 R0, R252, 0x1, RZ ;  /* 0x00000001fc007810 */ /* 0x000fe40007ffe0ff */
[----:B------:R-:W-:Y:S01]  /*34bb0*/  ISETP.GE.AND P4, PT, R2, c[0x0][0x17c], PT ;  /* 0x00005f0002007a0c */ /* 0x000fe20003f86270 */
[----:B------:R-:W-:Y:S01]  /*34bc0*/  IMAD R2, R6, 0x10, R4 ;  /* 0x0000001006027824 */ /* 0x000fe200078e0204 */
[----:B------:R-:W-:Y:S01]  /*34bd0*/  ISETP.GE.AND P1, PT, R0, c[0x0][0x17c], PT ;  /* 0x00005f0000007a0c */ /* 0x000fe20003f26270 */
[----:B------:R-:W-:Y:S01]  /*34be0*/  IMAD.IADD R0, R5, 0x1, R3 ;  /* 0x0000000105007824 */ /* 0x000fe200078e0203 */
        /* <DEDUP_REMOVED lines=11> */
[----:B----4-:R1:W-:Y:S04]  /*34ca0*/  STS.128 [R0], R136 ;  /* 0x0000008800007388 */ /* 0x0103e80000000c00 */
[----:B------:R-:W4:Y:S04]  /*34cb0*/  LDL.LU R143, [R1+0x6e4] ;  /* 0x0006e400018f7983 */ /* 0x000f280000300800 */
[----:B---3--:R3:W-:Y:S04]  /*34cc0*/  STS.128 [R0+0x80], R132 ;  /* 0x0000808400007388 */ /* 0x0087e80000000c00 */
[----:B-1----:R-:W4:Y:S04]  /*34cd0*/  LDL.LU R136, [R1+0x6f8] ;  /* 0x0006f80001887983 */ /* 0x002f280000300800 */
[----:B------:R-:W4:Y:S04]  /*34ce0*/  LDL.LU R137, [R1+0x6fc] ;  /* 0x0006fc0001897983 */ /* 0x000f280000300800 */
[----:B------:R-:W4:Y:S04]  /*34cf0*/  LDL.LU R138, [R1+0x6e8] ;  /* 0x0006e800018a7983 */ /* 0x000f280000300800 */
[----:B------:R-:W4:Y:S04]  /*34d00*/  LDL.LU R139, [R1+0x6ec] ;  /* 0x0006ec00018b7983 */ /* 0x000f280000300800 */
[----:B---3--:R-:W3:Y:S04]  /*34d10*/  LDL.LU R132, [R1+0x610] ;  /* 0x0006100001847983 */ /* 0x008ee80000300800 */
[----:B------:R-:W3:Y:S04]  /*34d20*/  LDL.LU R133, [R1+0x614] ;  /* 0x0006140001857983 */ /* 0x000ee80000300800 */
[----:B------:R-:W3:Y:S04]  /*34d30*/  LDL.LU R134, [R1+0x5f0] ;  /* 0x0005f00001867983 */ /* 0x000ee80000300800 */
[----:B------:R-:W3:Y:S04]  /*34d40*/  LDL.LU R135, [R1+0x5f4] ;  /* 0x0005f40001877983 */ /* 0x000ee80000300800 */
[----:B--2---:R1:W-:Y:S04]  /*34d50*/  STS.128 [R0+0x200], R4 ;  /* 0x0002000400007388 */ /* 0x0043e80000000c00 */
[----:B-1----:R-:W2:Y:S04]  /*34d60*/  LDL.LU R4, [R1+0x618] ;  /* 0x0006180001047983 */ /* 0x002ea80000300800 */
[----:B------:R-:W2:Y:S04]  /*34d70*/  LDL.LU R5, [R1+0x61c] ;  /* 0x00061c0001057983 */ /* 0x000ea80000300800 */
[----:B------:R-:W2:Y:S04]  /*34d80*/  LDL.LU R6, [R1+0x5f8] ;  /* 0x0005f80001067983 */ /* 0x000ea80000300800 */
[----:B------:R-:W2:Y:S04]  /*34d90*/  LDL.LU R7, [R1+0x5fc] ;  /* 0x0005fc0001077983 */ /* 0x000ea80000300800 */
[----:B----4-:R1:W-:Y:S04]  /*34da0*/  STS.128 [R0+0x480], R136 ;  /* 0x0004808800007388 */ /* 0x0103e80000000c00 */
[----:B-1----:R-:W4:Y:S04]  /*34db0*/  LDL.LU R136, [R1+0x4f0] ;  /* 0x0004f00001887983 */ /* 0x002f280000300800 */
[----:B------:R-:W4:Y:S04]  /*34dc0*/  LDL.LU R137, [R1+0x4f4] ;  /* 0x0004f40001897983 */ /* 0x000f280000300800 */
[----:B------:R-:W4:Y:S04]  /*34dd0*/  LDL.LU R138, [R1+0x470] ;  /* 0x00047000018a7983 */ /* 0x000f280000300800 */
[----:B---3--:R1:W-:Y:S04]  /*34de0*/  STS.128 [R0+0x600], R132 ;  /* 0x0006008400007388 */ /* 0x0083e80000000c00 */
[----:B------:R-:W4:Y:S04]  /*34df0*/  LDL.LU R139, [R1+0x474] ;  /* 0x00047400018b7983 */ /* 0x000f280000300800 */
[----:B-1----:R-:W3:Y:S04]  /*34e00*/  LDL.LU R132, [R1+0x4f8] ;  /* 0x0004f80001847983 */ /* 0x002ee80000300800 */
[----:B------:R-:W3:Y:S04]  /*34e10*/  LDL.LU R133, [R1+0x4fc] ;  /* 0x0004fc0001857983 */ /* 0x000ee80000300800 */
[----:B------:R-:W3:Y:S04]  /*34e20*/  LDL.LU R134, [R1+0x478] ;  /* 0x0004780001867983 */ /* 0x000ee80000300800 */
[----:B------:R-:W3:Y:S04]  /*34e30*/  LDL.LU R135, [R1+0x47c] ;  /* 0x00047c0001877983 */ /* 0x000ee80000300800 */
[----:B------:R-:W-:Y:S04]  /*34e40*/  STS.128 [R0+0x280], R144 ;  /* 0x0002809000007388 */ /* 0x000fe80000000c00 */
[----:B------:R-:W-:Y:S01]  /*34e50*/  STS.128 [R0+0x400], R140 ;  /* 0x0004008c00007388 */ /* 0x000fe20000000c00 */
[----:B------:R-:W-:-:S02]  /*34e60*/  LOP3.LUT R188, R2, 0x20, RZ, 0x3c, !PT ;  /* 0x0000002002bc7812 */ /* 0x000fc400078e3cff */
[C---:B------:R-:W-:Y:S02]  /*34e70*/  LOP3.LUT R196, R2.reuse, 0x40, RZ, 0x3c, !PT ;  /* 0x0000004002c47812 */ /* 0x040fe400078e3cff */
[----:B------:R-:W-:Y:S01]  /*34e80*/  LOP3.LUT R3, R2, 0x60, RZ, 0x3c, !PT ;  /* 0x0000006002037812 */ /* 0x000fe200078e3cff */
[----:B--2---:R1:W-:Y:S04]  /*34e90*/  STS.128 [R0+0x680], R4 ;  /* 0x0006800400007388 */ /* 0x0043e80000000c00 */
[----:B------:R-:W-:Y:S06]  /*34ea0*/  BAR.SYNC.DEFER_BLOCKING 0x0 ;  /* 0x0000000000007b1d */ /* 0x000fec0000010000 */
[----:B-1----:R-:W4:Y:S04]  /*34eb0*/  LDL.LU R4, [R1+0x360] ;  /* 0x0003600001047983 */ /* 0x002f280000300800 */
[----:B------:R-:W4:Y:S04]  /*34ec0*/  LDL.LU R5, [R1+0x364] ;  /* 0x0003640001057983 */ /* 0x000f280000300800 */
[----:B------:R-:W4:Y:S04]  /*34ed0*/  LDL.LU R6, [R1+0x340] ;  /* 0x0003400001067983 */ /* 0x000f280000300800 */
[----:B------:R-:W4:Y:S04]  /*34ee0*/  LDL.LU R7, [R1+0x344] ;  /* 0x0003440001077983 */ /* 0x000f280000300800 */
[----:B------:R-:W1:Y:S04]  /*34ef0*/  LDS.128 R144, [R2] ;  /* 0x0000000002907984 */ /* 0x000e680000000c00 */
[----:B------:R-:W4:Y:S04]  /*34f00*/  LDS.128 R140, [R2+0x800] ;  /* 0x00080000028c7984 */ /* 0x000f280000000c00 */
[----:B------:R-:W3:Y:S04]  /*34f10*/  LDS.128 R148, [R188] ;  /* 0x00000000bc947984 */ /* 0x000ee80000000c00 */
[----:B-1----:R-:W-:Y:S04]  /*34f20*/  STL.64 [R1+0x3f0], R144 ;  /* 0x0003f09001007387 */ /* 0x002fe80000100a00 */
[----:B------:R-:W-:Y:S04]  /*34f30*/  STL.64 [R1+0x3f8], R146 ;  /* 0x0003f89201007387 */ /* 0x000fe80000100a00 */
[----:B------:R-:W1:Y:S04]  /*34f40*/  LDS.128 R144, [R188+0x800] ;  /* 0x00080000bc907984 */ /* 0x000e680000000c00 */
[----:B----4-:R-:W-:Y:S04]  /*34f50*/  STL.64 [R1+0x690], R140 ;  /* 0x0006908c01007387 */ /* 0x010fe80000100a00 */
[----:B------:R-:W-:Y:S04]  /*34f60*/  STL.64 [R1+0x698], R142 ;  /* 0x0006988e01007387 */ /* 0x000fe80000100a00 */
[----:B------:R-:W4:Y:S04]  /*34f70*/  LDS.128 R140, [R196] ;  /* 0x00000000c48c7984 */ /* 0x000f280000000c00 */
[----:B---3--:R-:W-:Y:S04]  /*34f80*/  STL.64 [R1+0x470], R148 ;  /* 0x0004709401007387 */ /* 0x008fe80000100a00 */
[----:B------:R-:W-:Y:S04]  /*34f90*/  STL.64 [R1+0x478], R150 ;  /* 0x0004789601007387 */ /* 0x000fe80000100a00 */
[----:B------:R-:W3:Y:S04]  /*34fa0*/  LDS.128 R148, [R196+0x800] ;  /* 0x00080000c4947984 */ /* 0x000ee80000000c00 */
[----:B-1----:R-:W-:Y:S04]  /*34fb0*/  STL.64 [R1+0x6f0], R144 ;  /* 0x0006f09001007387 */ /* 0x002fe80000100a00 */
[----:B------:R-:W-:Y:S04]  /*34fc0*/  STL.64 [R1+0x6f8], R146 ;  /* 0x0006f89201007387 */ /* 0x000fe80000100a00 */
[----:B------:R-:W1:Y:S04]  /*34fd0*/  LDS.128 R144, [R3] ;  /* 0x0000000003907984 */ /* 0x000e680000000c00 */
[----:B----4-:R-:W-:Y:S04]  /*34fe0*/  STL.64 [R1+0x580], R140 ;  /* 0x0005808c01007387 */ /* 0x010fe80000100a00 */
[----:B------:R-:W-:Y:S04]  /*34ff0*/  STL.64 [R1+0x588], R142 ;  /* 0x0005888e01007387 */ /* 0x000fe80000100a00 */
[----:B------:R-:W4:Y:S04]  /*35000*/  LDS.128 R140, [R3+0x800] ;  /* 0x00080000038c7984 */ /* 0x000f280000000c00 */
[----:B------:R-:W-:Y:S06]  /*35010*/  BAR.SYNC.DEFER_BLOCKING 0x0 ;  /* 0x0000000000007b1d */ /* 0x000fec0000010000 */
[----:B---3--:R-:W-:Y:S04]  /*35020*/  STL.64 [R1+0x730], R148 ;  /* 0x0007309401007387 */ /* 0x008fe80000100a00 */
[----:B------:R-:W-:Y:S04]  /*35030*/  STL.64 [R1+0x738], R150 ;  /* 0x0007389601007387 */ /* 0x000fe80000100a00 */
[----:B-1----:R1:W-:Y:S04]  /*35040*/  STL.64 [R1+0x660], R144 ;  /* 0x0006609001007387 */ /* 0x0023e80000100a00 */
[----:B------:R3:W-:Y:S04]  /*35050*/  STL.64 [R1+0x668], R146 ;  /* 0x0006689201007387 */ /* 0x0007e80000100a00 */
[----:B----4-:R4:W-:Y:S04]  /*35060*/  STL.64 [R1+0x770], R140 ;  /* 0x0007708c01007387 */ /* 0x0109e80000100a00 */
[----:B------:R3:W-:Y:S04]  /*35070*/  STL.64 [R1+0x778], R142 ;  /* 0x0007788e01007387 */ /* 0x0007e80000100a00 */
[----:B-1----:R-:W2:Y:S04]  /*35080*/  LDL.LU R144, [R1+0x368] ;  /* 0x0003680001907983 */ /* 0x002ea80000300800 */
[----:B------:R-:W2:Y:S04]  /*35090*/  LDL.LU R145, [R1+0x36c] ;  /* 0x00036c0001917983 */ /* 0x000ea80000300800 */
[----:B---3--:R-:W2:Y:S04]  /*350a0*/  LDL.LU R146, [R1+0x348] ;  /* 0x0003480001927983 */ /* 0x008ea80000300800 */
[----:B------:R-:W2:Y:S04]  /*350b0*/  LDL.LU R147, [R1+0x34c] ;  /* 0x00034c0001937983 */ /* 0x000ea80000300800 */
[----:B----4-:R-:W3:Y:S04]  /*350c0*/  LDL.LU R140, [R1+0x240] ;  /* 0x00024000018c7983 */ /* 0x010ee80000300800 */
[----:B------:R-:W3:Y:S04]  /*350d0*/  LDL.LU R141, [R1+0x244] ;  /* 0x00024400018d7983 */ /* 0x000ee80000300800 */
[----:B------:R-:W3:Y:S04]  /*350e0*/  LDL.LU R142, [R1+0x250] ;  /* 0x00025000018e7983 */ /* 0x000ee80000300800 */
[----:B------:R1:W-:Y:S04]  /*350f0*/  STS.128 [R0], R136 ;  /* 0x0000008800007388 */ /* 0x0003e80000000c00 */
[----:B------:R-:W3:Y:S04]  /*35100*/  LDL.LU R143, [R1+0x254] ;  /* 0x00025400018f7983 */ /* 0x000ee80000300800 */
[----:B------:R4:W-:Y:S04]  /*35110*/  STS.128 [R0+0x80], R132 ;  /* 0x0000808400007388 */ /* 0x0009e80000000c00 */
[----:B-1----:R-:W2:Y:S04]  /*35120*/  LDL.LU R136, [R1+0x248] ;  /* 0x0002480001887983 */ /* 0x002ea80000300800 */
[----:B------:R-:W2:Y:S04]  /*35130*/  LDL.LU R137, [R1+0x24c] ;  /* 0x00024c0001897983 */ /* 0x000ea80000300800 */
[----:B------:R-:W2:Y:S04]  /*35140*/  LDL.LU R138, [R1+0x258] ;  /* 0x00025800018a7983 */ /* 0x000ea80000300800 */
[----:B------:R-:W2:Y:S04]  /*35150*/  LDL.LU R139, [R1+0x25c] ;  /* 0x00025c00018b7983 */ /* 0x000ea80000300800 */
[----:B----4-:R-:W4:Y:S04]  /*35160*/  LDL.LU R132, [R1+0x170] ;  /* 0x0001700001847983 */ /* 0x010f280000300800 */
[----:B------:R-:W4:Y:S04]  /*35170*/  LDL.LU R133, [R1+0x174] ;  /* 0x0001740001857983 */ /* 0x000f280000300800 */
[----:B------:R-:W4:Y:S04]  /*35180*/  LDL.LU R134, [R1+0x1a0] ;  /* 0x0001a00001867983 */ /* 0x000f280000300800 */
[----:B------:R-:W4:Y:S04]  /*35190*/  LDL.LU R135, [R1+0x1a4] ;  /* 0x0001a40001877983 */ /* 0x000f280000300800 */
[----:B------:R1:W-:Y:S04]  /*351a0*/  STS.128 [R0+0x200], R4 ;  /* 0x0002000400007388 */ /* 0x0003e80000000c00 */
[----:B-1----:R-:W3:Y:S04]  /*351b0*/  LDL.LU R4, [R1+0x178] ;  /* 0x0001780001047983 */ /* 0x002ee80000300800 */
[----:B------:R-:W3:Y:S04]  /*351c0*/  LDL.LU R5, [R1+0x17c] ;  /* 0x00017c0001057983 */ /* 0x000ee80000300800 */
[----:B------:R-:W3:Y:S04]  /*351d0*/  LDL.LU R6, [R1+0x1a8] ;  /* 0x0001a80001067983 */ /* 0x000ee80000300800 */
[----:B------:R-:W3:Y:S04]  /*351e0*/  LDL.LU R7, [R1+0x1ac] ;  /* 0x0001ac0001077983 */ /* 0x000ee80000300800 */
[----:B--2---:R1:W-:Y:S04]  /*351f0*/  STS.128 [R0+0x480], R136 ;  /* 0x0004808800007388 */ /* 0x0043e80000000c00 */
[----:B-1----:R-:W2:Y:S04]  /*35200*/  LDL.LU R138, [R1+0xa0] ;  /* 0x0000a000018a7983 */ /* 0x002ea80000300800 */
[----:B----4-:R1:W-:Y:S04]  /*35210*/  STS.128 [R0+0x600], R132 ;  /* 0x0006008400007388 */ /* 0x0103e80000000c00 */
[----:B------:R-:W2:Y:S04]  /*35220*/  LDL.LU R139, [R1+0xa4] ;  /* 0x0000a400018b7983 */ /* 0x000ea80000300800 */
[----:B-1----:R-:W4:Y:S04]  /*35230*/  LDL.LU R134, [R1+0xa8] ;  /* 0x0000a80001867983 */ /* 0x002f280000300800 */
[----:B------:R-:W4:Y:S04]  /*35240*/  LDL.LU R135, [R1+0xac] ;  /* 0x0000ac0001877983 */ /* 0x000f280000300800 */
[----:B------:R-:W-:Y:S04]  /*35250*/  STS.128 [R0+0x280], R144 ;  /* 0x0002809000007388 */ /* 0x000fe80000000c00 */
[----:B---3--:R-:W-:Y:S04]  /*35260*/  STS.128 [R0+0x400], R140 ;  /* 0x0004008c00007388 */ /* 0x008fe80000000c00 */
[----:B------:R-:W-:Y:S04]  /*35270*/  STS.128 [R0+0x680], R4 ;  /* 0x0006800400007388 */ /* 0x000fe80000000c00 */
[----:B------:R-:W-:Y:S06]  /*35280*/  BAR.SYNC.DEFER_BLOCKING 0x0 ;  /* 0x0000000000007b1d */ /* 0x000fec0000010000 */
[----:B------:R-:W1:Y:S04]  /*35290*/  LDS.128 R144, [R2] ;  /* 0x0000000002907984 */ /* 0x000e680000000c00 */
[----:B------:R-:W3:Y:S04]  /*352a0*/  LDS.128 R140, [R2+0x800] ;  /* 0x00080000028c7984 */ /* 0x000ee80000000c00 */
[----:B------:R-:W3:Y:S04]  /*352b0*/  LDS.128 R148, [R188] ;  /* 0x00000000bc947984 */ /* 0x000ee80000000c00 */
[----:B-1----:R-:W-:Y:S04]  /*352c0*/  STL.64 [R1+0x290], R144 ;  /* 0x0002909001007387 */ /* 0x002fe80000100a00 */
[----:B------:R-:W-:Y:S04]  /*352d0*/  STL.64 [R1+0x298], R146 ;  /* 0x0002989201007387 */ /* 0x000fe80000100a00 */
[----:B------:R-:W1:Y:S04]  /*352e0*/  LDS.128 R144, [R188+0x800] ;  /* 0x00080000bc907984 */ /* 0x000e680000000c00 */
[----:B---3--:R-:W-:Y:S04]  /*352f0*/  STL.64 [R1+0x610], R140 ;  /* 0x0006108c01007387 */ /* 0x008fe80000100a00 */
[----:B------:R-:W-:Y:S04]  /*35300*/  STL.64 [R1+0x618], R142 ;  /* 0x0006188e01007387 */ /* 0x000fe80000100a00 */
[----:B------:R-:W3:Y:S04]  /*35310*/  LDS.128 R140, [R196] ;  /* 0x00000000c48c7984 */ /* 0x000ee80000000c00 */
[----:B------:R-:W-:Y:S04]  /*35320*/  STL.64 [R1+0x340], R148 ;  /* 0x0003409401007387 */ /* 0x000fe80000100a00 */
[----:B------:R-:W-:Y:S04]  /*35330*/  STL.64 [R1+0x348], R150 ;  /* 0x0003489601007387 */ /* 0x000fe80000100a00 */
[----:B------:R-:W2:Y:S04]  /*35340*/  LDS.128 R148, [R196+0x800] ;  /* 0x00080000c4947984 */ /* 0x000ea80000000c00 */
[----:B-1----:R-:W-:Y:S04]  /*35350*/  STL.64 [R1+0x680], R144 ;  /* 0x0006809001007387 */ /* 0x002fe80000100a00 */
[----:B------:R-:W-:Y:S04]  /*35360*/  STL.64 [R1+0x688], R146 ;  /* 0x0006889201007387 */ /* 0x000fe80000100a00 */
[----:B------:R-:W1:Y:S04]  /*35370*/  LDS.128 R144, [R3] ;  /* 0x0000000003907984 */ /* 0x000e680000000c00 */
[----:B---3--:R-:W-:Y:S04]  /*35380*/  STL.64 [R1+0x400], R140 ;  /* 0x0004008c01007387 */ /* 0x008fe80000100a00 */
[----:B------:R-:W-:Y:S04]  /*35390*/  STL.64 [R1+0x408], R142 ;  /* 0x0004088e01007387 */ /* 0x000fe80000100a00 */
[----:B------:R-:W3:Y:S01]  /*353a0*/  LDS.128 R140, [R3+0x800] ;  /* 0x00080000038c7984 */ /* 0x000ee20000000c00 */
[----:B------:R-:W-:-:S02]  /*353b0*/  IMAD.MOV.U32 R4, RZ, RZ, R124 ;  /* 0x000000ffff047224 */ /* 0x000fc400078e007c */
[----:B------:R-:W-:Y:S02]  /*353c0*/  IMAD.MOV.U32 R5, RZ, RZ, R125 ;  /* 0x000000ffff057224 */ /* 0x000fe400078e007d */
[----:B------:R-:W-:Y:S02]  /*353d0*/  IMAD.MOV.U32 R6, RZ, RZ, R96 ;  /* 0x000000ffff067224 */ /* 0x000fe400078e0060 */
[----:B------:R-:W-:Y:S01]  /*353e0*/  IMAD.MOV.U32 R7, RZ, RZ, R97 ;  /* 0x000000ffff077224 */ /* 0x000fe200078e0061 */
[----:B------:R-:W-:Y:S01]  /*353f0*/  BAR.SYNC.DEFER_BLOCKING 0x0 ;  /* 0x0000000000007b1d */ /* 0x000fe20000010000 */
[----:B------:R-:W-:Y:S02]  /*35400*/  IMAD.MOV.U32 R124, RZ, RZ, R126 ;  /* 0x000000ffff7c7224 */ /* 0x000fe400078e007e */
[----:B------:R-:W-:Y:S01]  /*35410*/  IMAD.MOV.U32 R125, RZ, RZ, R127 ;  /* 0x000000ffff7d7224 */ /* 0x000fe200078e007f */
[----:B------:R-:W-:Y:S01]  /*35420*/  MOV R127, R99 ;  /* 0x00000063007f7202 */ /* 0x000fe20000000f00 */
        /* <DEDUP_REMOVED lines=9> */
[----:B------:R-:W-:Y:S01]  /*354c0*/  IMAD.MOV.U32 R88, RZ, RZ, R122 ;  /* 0x000000ffff587224 */ /* 0x000fe200078e007a */
[----:B------:R1:W-:Y:S01]  /*354d0*/  STS.128 [R0+0x200], R4 ;  /* 0x0002000400007388 */ /* 0x0003e20000000c00 */
[----:B------:R-:W-:-:S03]  /*354e0*/  IMAD.MOV.U32 R89, RZ, RZ, R123 ;  /* 0x000000ffff597224 */ /* 0x000fc600078e007b */
[----:B------:R-:W-:Y:S04]  /*354f0*/  STS.128 [R0+0x280], R124 ;  /* 0x0002807c00007388 */ /* 0x000fe80000000c00 */
[----:B------:R-:W-:Y:S01]  /*35500*/  STS.128 [R0+0x400], R96 ;  /* 0x0004006000007388 */ /* 0x000fe20000000c00 */
[----:B-1----:R-:W-:Y:S01]  /*35510*/  IMAD.MOV.U32 R6, RZ, RZ, R80 ;  /* 0x000000ffff067224 */ /* 0x002fe200078e0050 */
[----:B------:R-:W-:Y:S01]  /*35520*/  MOV R7, R81 ;  /* 0x0000005100077202 */ /* 0x000fe20000000f00 */
[----:B------:R-:W-:Y:S02]  /*35530*/  IMAD.MOV.U32 R4, RZ, RZ, R116 ;  /* 0x000000ffff047224 */ /* 0x000fe400078e0074 */
[----:B------:R-:W-:Y:S02]  /*35540*/  IMAD.MOV.U32 R5, RZ, RZ, R117 ;  /* 0x000000ffff057224 */ /* 0x000fe400078e0075 */
[----:B------:R-:W-:-:S02]  /*35550*/  IMAD.MOV.U32 R80, RZ, RZ, R118 ;  /* 0x000000ffff507224 */ /* 0x000fc400078e0076 */
[----:B------:R-:W-:Y:S01]  /*35560*/  IMAD.MOV.U32 R81, RZ, RZ, R119 ;  /* 0x000000ffff517224 */ /* 0x000fe200078e0077 */
[----:B------:R-:W-:Y:S04]  /*35570*/  STS.128 [R0+0x480], R88 ;  /* 0x0004805800007388 */ /* 0x000fe80000000c00 */
[----:B------:R-:W-:Y:S04]  /*35580*/  STS.128 [R0+0x600], R4 ;  /* 0x0006000400007388 */ /* 0x000fe80000000c00 */
[----:B------:R1:W-:Y:S04]  /*35590*/  STS.128 [R0+0x680], R80 ;  /* 0x0006805000007388 */ /* 0x0003e80000000c00 */
[----:B--2---:R-:W-:Y:S04]  /*355a0*/  STS.128 [R0], R136 ;  /* 0x0000008800007388 */ /* 0x004fe80000000c00 */
[----:B----4-:R-:W-:Y:S04]  /*355b0*/  STS.128 [R0+0x80], R132 ;  /* 0x0000808400007388 */ /* 0x010fe80000000c00 */
[----:B------:R-:W-:Y:S06]  /*355c0*/  BAR.SYNC.DEFER_BLOCKING 0x0 ;  /* 0x0000000000007b1d */ /* 0x000fec0000010000 */
[----:B------:R-:W2:Y:S04]  /*355d0*/  LDS.128 R96, [R2] ;  /* 0x0000000002607984 */ /* 0x000ea80000000c00 */
[----:B------:R-:W4:Y:S04]  /*355e0*/  LDS.128 R88, [R2+0x800] ;  /* 0x0008000002587984 */ /* 0x000f280000000c00 */
[----:B------:R-:W-:Y:S01]  /*355f0*/  STL.64 [R1+0x6e0], R148 ;  /* 0x0006e09401007387 */ /* 0x000fe20000100a00 */
[----:B-1----:R-:W-:-:S03]  /*35600*/  IMAD.MOV.U32 R82, RZ, RZ, R72 ;  /* 0x000000ffff527224 */ /* 0x002fc600078e0048 */
[----:B------:R-:W-:Y:S01]  /*35610*/  STL.64 [R1+0x6e8], R150 ;  /* 0x0006e89601007387 */ /* 0x000fe20000100a00 */
[----:B------:R-:W-:-:S03]  /*35620*/  IMAD.MOV.U32 R83, RZ, RZ, R73 ;  /* 0x000000ffff537224 */ /* 0x000fc600078e0049 */
[----:B------:R-:W-:Y:S01]  /*35630*/  STL.64 [R1+0x500], R144 ;  /* 0x0005009001007387 */ /* 0x000fe20000100a00 */
[----:B------:R-:W-:-:S03]  /*35640*/  IMAD.MOV.U32 R80, RZ, RZ, R112 ;  /* 0x000000ffff507224 */ /* 0x000fc600078e0070 */
[----:B------:R-:W-:Y:S01]  /*35650*/  STL.64 [R1+0x508], R146 ;  /* 0x0005089201007387 */ /* 0x000fe20000100a00 */
[----:B------:R-:W-:Y:S02]  /*35660*/  IMAD.MOV.U32 R81, RZ, RZ, R113 ;  /* 0x000000ffff517224 */ /* 0x000fe400078e0071 */
[----:B------:R-:W-:Y:S01]  /*35670*/  IMAD.MOV.U32 R72, RZ, RZ, R114 ;  /* 0x000000ffff487224 */ /* 0x000fe200078e0072 */
[----:B---3--:R-:W-:Y:S01]  /*35680*/  STL.64 [R1+0x700], R140 ;  /* 0x0007008c01007387 */ /* 0x008fe20000100a00 */
[----:B------:R-:W-:-:S03]  /*35690*/  IMAD.MOV.U32 R73, RZ, RZ, R115 ;  /* 0x000000ffff497224 */ /* 0x000fc600078e0073 */
[----:B------:R-:W-:Y:S04]  /*356a0*/  STL.64 [R1+0x708], R142 ;  /* 0x0007088e01007387 */ /* 0x000fe80000100a00 */
[----:B------:R-:W1:Y:S04]  /*356b0*/  LDS.128 R112, [R188] ;  /* 0x00000000bc707984 */ /* 0x000e680000000c00 */
[----:B--2---:R-:W-:Y:S04]  /*356c0*/  STL.64 [R1+0x1a0], R96 ;  /* 0x0001a06001007387 */ /* 0x004fe80000100a00 */
[----:B------:R-:W-:Y:S04]  /*356d0*/  STL.64 [R1+0x1a8], R98 ;  /* 0x0001a86201007387 */ /* 0x000fe80000100a00 */
[----:B------:R-:W2:Y:S04]  /*356e0*/  LDS.128 R96, [R188+0x800] ;  /* 0x00080000bc607984 */ /* 0x000ea80000000c00 */
[----:B----4-:R-:W-:Y:S04]  /*356f0*/  STL.64 [R1+0x420], R88 ;  /* 0x0004205801007387 */ /* 0x010fe80000100a00 */
[----:B------:R-:W-:Y:S04]  /*35700*/  STL.64 [R1+0x428], R90 ;  /* 0x0004285a01007387 */ /* 0x000fe80000100a00 */
[----:B------:R-:W3:Y:S04]  /*35710*/  LDS.128 R88, [R196] ;  /* 0x00000000c4587984 */ /* 0x000ee80000000c00 */
[----:B-1----:R-:W-:Y:S04]  /*35720*/  STL.64 [R1+0x250], R112 ;  /* 0x0002507001007387 */ /* 0x002fe80000100a00 */
[----:B------:R-:W-:Y:S04]  /*35730*/  STL.64 [R1+0x258], R114 ;  /* 0x0002587201007387 */ /* 0x000fe80000100a00 */
[----:B------:R-:W1:Y:S04]  /*35740*/  LDS.128 R112, [R196+0x800] ;  /* 0x00080000c4707984 */ /* 0x000e680000000c00 */
[----:B--2---:R-:W-:Y:S04]  /*35750*/  STL.64 [R1+0x5f0], R96 ;  /* 0x0005f06001007387 */ /* 0x004fe80000100a00 */
[----:B------:R-:W-:Y:S04]  /*35760*/  STL.64 [R1+0x5f8], R98 ;  /* 0x0005f86201007387 */ /* 0x000fe80000100a00 */
[----:B------:R-:W2:Y:S04]  /*35770*/  LDS.128 R96, [R3] ;  /* 0x0000000003607984 */ /* 0x000ea80000000c00 */
[----:B---3--:R-:W-:Y:S04]  /*35780*/  STL.64 [R1+0x2a0], R88 ;  /* 0x0002a05801007387 */ /* 0x008fe80000100a00 */
[----:B------:R-:W-:Y:S04]  /*35790*/  STL.64 [R1+0x2a8], R90 ;  /* 0x0002a85a01007387 */ /* 0x000fe80000100a00 */
[----:B------:R-:W3:Y:S04]  /*357a0*/  LDS.128 R88, [R3+0x800] ;  /* 0x0008000003587984 */ /* 0x000ee80000000c00 */
[----:B------:R-:W-:Y:S01]  /*357b0*/  BAR.SYNC.DEFER_BLOCKING 0x0 ;  /* 0x0000000000007b1d */ /* 0x000fe20000010000 */
[----:B------:R-:W-:Y:S01]  /*357c0*/  IMAD.MOV.U32 R4, RZ, RZ, R108 ;  /* 0x000000ffff047224 */ /* 0x000fe200078e006c */
[----:B------:R-:W-:Y:S01]  /*357d0*/  MOV R5, R109 ;  /* 0x0000006d00057202 */ /* 0x000fe20000000f00 */
[----:B------:R-:W-:-:S02]  /*357e0*/  IMAD.MOV.U32 R6, RZ, RZ, R64 ;  /* 0x000000ffff067224 */ /* 0x000fc400078e0040 */
[----:B------:R-:W-:Y:S01]  /*357f0*/  IMAD.MOV.U32 R7, RZ, RZ, R65 ;  /* 0x000000ffff077224 */ /* 0x000fe200078e0041 */
[----:B-1----:R-:W-:Y:S04]  /*35800*/  STL.64 [R1+0x670], R112 ;  /* 0x0006707001007387 */ /* 0x002fe80000100a00 */
[----:B------:R-:W-:Y:S04]  /*35810*/  STL.64 [R1+0x678], R114 ;  /* 0x0006787201007387 */ /* 0x000fe80000100a00 */
[----:B------:R1:W-:Y:S04]  /*35820*/  STS.128 [R0+0x80], R72 ;  /* 0x0000804800007388 */ /* 0x0003e80000000c00 */
[----:B--2---:R-:W-:Y:S04]  /*35830*/  STL.64 [R1+0x350], R96 ;  /* 0x0003506001007387 */ /* 0x004fe80000100a00 */
[----:B------:R2:W-:Y:S01]  /*35840*/  STS.128 [R0+0x200], R4 ;  /* 0x0002000400007388 */ /* 0x0005e20000000c00 */
[----:B-1----:R-:W-:-:S02]  /*35850*/  IMAD.MOV.U32 R74, RZ, RZ, R66 ;  /* 0x000000ffff4a7224 */ /* 0x002fc400078e0042 */
[----:B------:R-:W-:Y:S01]  /*35860*/  IMAD.MOV.U32 R75, RZ, RZ, R67 ;  /* 0x000000ffff4b7224 */ /* 0x000fe200078e0043 */
[----:B------:R-:W-:Y:S01]  /*35870*/  MOV R67, R49 ;  /* 0x0000003100437202 */ /* 0x000fe20000000f00 */
[----:B------:R-:W-:Y:S02]  /*35880*/  IMAD.MOV.U32 R66, RZ, RZ, R48 ;  /* 0x000000ffff427224 */ /* 0x000fe400078e0030 */
[----:B------:R-:W-:Y:S02]  /*35890*/  IMAD.MOV.U32 R48, RZ, RZ, R106 ;  /* 0x000000ffff307224 */ /* 0x000fe400078e006a */
[----:B------:R-:W-:Y:S01]  /*358a0*/  IMAD.MOV.U32 R49, RZ, RZ, R107 ;  /* 0x000000ffff317224 */ /* 0x000fe200078e006b */
[----:B------:R-:W-:Y:S01]  /*358b0*/  STL.64 [R1+0x358], R98 ;  /* 0x0003586201007387 */ /* 0x000fe20000100a00 */
[----:B--2---:R-:W-:Y:S02]  /*358c0*/  IMAD.MOV.U32 R6, RZ, RZ, R32 ;  /* 0x000000ffff067224 */ /* 0x004fe400078e0020 */
[----:B------:R-:W-:Y:S01]  /*358d0*/  IMAD.MOV.U32 R7, RZ, RZ, R33 ;  /* 0x000000ffff077224 */ /* 0x000fe200078e0021 */
[----:B---3--:R-:W-:Y:S01]  /*358e0*/  STL.64 [R1+0x6b0], R88 ;  /* 0x0006b05801007387 */ /* 0x008fe20000100a00 */
[----:B------:R-:W-:-:S02]  /*358f0*/  IMAD.MOV.U32 R32, RZ, RZ, R102 ;  /* 0x000000ffff207224 */ /* 0x000fc400078e0066 */
[----:B------:R-:W-:Y:S01]  /*35900*/  IMAD.MOV.U32 R33, RZ, RZ, R103 ;  /* 0x000000ffff217224 */ /* 0x000fe200078e0067 */
[----:B------:R-:W-:Y:S04]  /*35910*/  STL.64 [R1+0x6b8], R90 ;  /* 0x0006b85a01007387 */ /* 0x000fe80000100a00 */
[----:B------:R1:W-:Y:S04]  /*35920*/  STS.128 [R0+0x480], R48 ;  /* 0x0004803000007388 */ /* 0x0003e80000000c00 */
[----:B------:R2:W-:Y:S04]  /*35930*/  STS.128 [R0+0x680], R32 ;  /* 0x0006802000007388 */ /* 0x0005e80000000c00 */
[----:B-1----:R-:W3:Y:S04]  /*35940*/  LDL.LU R48, [R1+0xac0] ;  /* 0x000ac00001307983 */ /* 0x002ee80000300800 */
[----:B------:R-:W3:Y:S04]  /*35950*/  LDL.LU R49, [R1+0xac4] ;  /* 0x000ac40001317983 */ /* 0x000ee80000300800 */
[----:B------:R-:W3:Y:S04]  /*35960*/  LDL.LU R50, [R1+0xaf0] ;  /* 0x000af00001327983 */ /* 0x000ee80000300800 */
[----:B------:R-:W3:Y:S04]  /*35970*/  LDL.LU R51, [R1+0xaf4] ;  /* 0x000af40001337983 */ /* 0x000ee80000300800 */
[----:B--2---:R-:W2:Y:S04]  /*35980*/  LDL.LU R32, [R1+0xac8] ;  /* 0x000ac80001207983 */ /* 0x004ea80000300800 */
[----:B------:R-:W2:Y:S04]  /*35990*/  LDL.LU R33, [R1+0xacc] ;  /* 0x000acc0001217983 */ /* 0x000ea80000300800 */
[----:B------:R-:W2:Y:S04]  /*359a0*/  LDL.LU R34, [R1+0xaf8] ;  /* 0x000af80001227983 */ /* 0x000ea80000300800 */
[----:B------:R-:W2:Y:S01]  /*359b0*/  LDL.LU R35, [R1+0xafc] ;  /* 0x000afc0001237983 */ /* 0x000ea20000300800 */
[----:B------:R-:W-:-:S02]  /*359c0*/  IMAD.MOV.U32 R72, RZ, RZ, R110 ;  /* 0x000000ffff487224 */ /* 0x000fc400078e006e */
[----:B------:R-:W-:Y:S02]  /*359d0*/  IMAD.MOV.U32 R73, RZ, RZ, R111 ;  /* 0x000000ffff497224 */ /* 0x000fe400078e006f */
[----:B------:R-:W-:Y:S02]  /*359e0*/  IMAD.MOV.U32 R64, RZ, RZ, R104 ;  /* 0x000000ffff407224 */ /* 0x000fe400078e0068 */
[----:B------:R-:W-:Y:S02]  /*359f0*/  IMAD.MOV.U32 R65, RZ, RZ, R105 ;  /* 0x000000ffff417224 */ /* 0x000fe400078e0069 */
[----:B------:R-:W-:Y:S02]  /*35a00*/  IMAD.MOV.U32 R4, RZ, RZ, R100 ;  /* 0x000000ffff047224 */ /* 0x000fe400078e0064 */
[----:B------:R-:W-:Y:S01]  /*35a10*/  IMAD.MOV.U32 R5, RZ, RZ, R101 ;  /* 0x000000ffff057224 */ /* 0x000fe200078e0065 */
[----:B------:R-:W-:Y:S04]  /*35a20*/  STS.128 [R0], R80 ;  /* 0x0000005000007388 */ /* 0x000fe80000000c00 */
[----:B------:R-:W-:Y:S04]  /*35a30*/  STS.128 [R0+0x280], R72 ;  /* 0x0002804800007388 */ /* 0x000fe80000000c00 */
[----:B------:R-:W-:Y:S04]  /*35a40*/  STS.128 [R0+0x400], R64 ;  /* 0x0004004000007388 */ /* 0x000fe80000000c00 */
[----:B------:R1:W-:Y:S04]  /*35a50*/  STS.128 [R0+0x600], R4 ;  /* 0x0006000400007388 */ /* 0x0003e80000000c00 */
[----:B------:R-:W-:Y:S06]  /*35a60*/  BAR.SYNC.DEFER_BLOCKING 0x0 ;  /* 0x0000000000007b1d */ /* 0x000fec0000010000 */
[----:B-1----:R-:W2:Y:S04]  /*35a70*/  LDL.LU R4, [R1+0x850] ;  /* 0x0008500001047983 */ /* 0x002ea80000300800 */
[----:B------:R-:W2:Y:S04]  /*35a80*/  LDL.LU R5, [R1+0x854] ;  /* 0x0008540001057983 */ /* 0x000ea80000300800 */
[----:B------:R-:W2:Y:S04]  /*35a90*/  LDL.LU R6, [R1+0x8b0] ;  /* 0x0008b00001067983 */ /* 0x000ea80000300800 */
[----:B------:R-:W2:Y:S04]  /*35aa0*/  LDL.LU R7, [R1+0x8b4] ;  /* 0x0008b40001077983 */ /* 0x000ea80000300800 */
[----:B------:R-:W1:Y:S04]  /*35ab0*/  LDS.128 R72, [R2] ;  /* 0x0000000002487984 */ /* 0x000e680000000c00 */
[----:B------:R-:W1:Y:S04]  /*35ac0*/  LDS.128 R64, [R2+0x800] ;  /* 0x0008000002407984 */ /* 0x000e680000000c00 */
[----:B------:R-:W1:Y:S04]  /*35ad0*/  LDS.128 R80, [R188] ;  /* 0x00000000bc507984 */ /* 0x000e680000000c00 */
[----:B-1----:R-:W-:Y:S04]  /*35ae0*/  STL.64 [R1+0xa0], R72 ;  /* 0x0000a04801007387 */ /* 0x002fe80000100a00 */
[----:B------:R-:W-:Y:S04]  /*35af0*/  STL.64 [R1+0xa8], R74 ;  /* 0x0000a84a01007387 */ /* 0x000fe80000100a00 */
[----:B------:R-:W1:Y:S04]  /*35b00*/  LDS.128 R72, [R188+0x800] ;  /* 0x00080000bc487984 */ /* 0x000e680000000c00 */
[----:B------:R-:W-:Y:S04]  /*35b10*/  STL.64 [R1+0x320], R64 ;  /* 0x0003204001007387 */ /* 0x000fe80000100a00 */
[----:B------:R-:W-:Y:S04]  /*35b20*/  STL.64 [R1+0x328], R66 ;  /* 0x0003284201007387 */ /* 0x000fe80000100a00 */
[----:B------:R-:W1:Y:S04]  /*35b30*/  LDS.128 R64, [R196] ;  /* 0x00000000c4407984 */ /* 0x000e680000000c00 */
[----:B------:R-:W-:Y:S04]  /*35b40*/  STL.64 [R1+0x170], R80 ;  /* 0x0001705001007387 */ /* 0x000fe80000100a00 */
[----:B------:R-:W-:Y:S04]  /*35b50*/  STL.64 [R1+0x178], R82 ;  /* 0x0001785201007387 */ /* 0x000fe80000100a00 */
[----:B------:R-:W1:Y:S04]  /*35b60*/  LDS.128 R80, [R196+0x800] ;  /* 0x00080000c4507984 */ /* 0x000e680000000c00 */
[----:B-1----:R-:W-:Y:S04]  /*35b70*/  STL.64 [R1+0x360], R72 ;  /* 0x0003604801007387 */ /* 0x002fe80000100a00 */
[----:B------:R-:W-:Y:S04]  /*35b80*/  STL.64 [R1+0x368], R74 ;  /* 0x0003684a01007387 */ /* 0x000fe80000100a00 */
[----:B------:R-:W1:Y:S04]  /*35b90*/  LDS.128 R72, [R3] ;  /* 0x0000000003487984 */ /* 0x000e680000000c00 */
[----:B------:R-:W-:Y:S04]  /*35ba0*/  STL.64 [R1+0x240], R64 ;  /* 0x0002404001007387 */ /* 0x000fe80000100a00 */
[----:B------:R-:W-:Y:S04]  /*35bb0*/  STL.64 [R1+0x248], R66 ;  /* 0x0002484201007387 */ /* 0x000fe80000100a00 */
[----:B------:R-:W1:Y:S04]  /*35bc0*/  LDS.128 R64, [R3+0x800] ;  /* 0x0008000003407984 */ /* 0x000e680000000c00 */
[----:B------:R-:W-:Y:S06]  /*35bd0*/  BAR.SYNC.DEFER_BLOCKING 0x0 ;  /* 0x0000000000007b1d */ /* 0x000fec0000010000 */
[----:B------:R-:W-:Y:S04]  /*35be0*/  STL.64 [R1+0x4f0], R80 ;  /* 0x0004f05001007387 */ /* 0x000fe80000100a00 */
[----:B------:R-:W-:Y:S04]  /*35bf0*/  STL.64 [R1+0x4f8], R82 ;  /* 0x0004f85201007387 */ /* 0x000fe80000100a00 */
[----:B-1----:R1:W-:Y:S04]  /*35c00*/  STL.64 [R1+0x260], R72 ;  /* 0x0002604801007387 */ /* 0x0023e80000100a00 */
[----:B------:R1:W-:Y:S04]  /*35c10*/  STL.64 [R1+0x268], R74 ;  /* 0x0002684a01007387 */ /* 0x0003e80000100a00 */
[----:B------:R1:W-:Y:S04]  /*35c20*/  STL.64 [R1+0x600], R64 ;  /* 0x0006004001007387 */ /* 0x0003e80000100a00 */
        /* <DEDUP_REMOVED lines=9> */
[----:B---3--:R1:W-:Y:S04]  /*35cc0*/  STS.128 [R0], R48 ;  /* 0x0000003000007388 */ /* 0x0083e80000000c00 */
[----:B-1----:R-:W3:Y:S04]  /*35cd0*/  LDL.LU R48, [R1+0x728] ;  /* 0x0007280001307983 */ /* 0x002ee80000300800 */
[----:B------:R-:W3:Y:S04]  /*35ce0*/  LDL.LU R49, [R1+0x72c] ;  /* 0x00072c0001317983 */ /* 0x000ee80000300800 */
[----:B------:R-:W3:Y:S04]  /*35cf0*/  LDL.LU R50, [R1+0x748] ;  /* 0x0007480001327983 */ /* 0x000ee80000300800 */
[----:B--2---:R1:W-:Y:S04]  /*35d00*/  STS.128 [R0+0x80], R32 ;  /* 0x0000802000007388 */ /* 0x0043e80000000c00 */
[----:B------:R-:W3:Y:S04]  /*35d10*/  LDL.LU R51, [R1+0x74c] ;  /* 0x00074c0001337983 */ /* 0x000ee80000300800 */
[----:B-1----:R-:W2:Y:S04]  /*35d20*/  LDL.LU R32, [R1+0x620] ;  /* 0x0006200001207983 */ /* 0x002ea80000300800 */
[----:B------:R-:W2:Y:S04]  /*35d30*/  LDL.LU R33, [R1+0x624] ;  /* 0x0006240001217983 */ /* 0x000ea80000300800 */
[----:B------:R-:W2:Y:S04]  /*35d40*/  LDL.LU R34, [R1+0x570] ;  /* 0x0005700001227983 */ /* 0x000ea80000300800 */
[----:B------:R-:W2:Y:S04]  /*35d50*/  LDL.LU R35, [R1+0x574] ;  /* 0x0005740001237983 */ /* 0x000ea80000300800 */
[----:B------:R1:W-:Y:S04]  /*35d60*/  STS.128 [R0+0x200], R4 ;  /* 0x0002000400007388 */ /* 0x0003e80000000c00 */
[----:B-1----:R-:W4:Y:S04]  /*35d70*/  LDL.LU R4, [R1+0x628] ;  /* 0x0006280001047983 */ /* 0x002f280000300800 */
[----:B------:R-:W4:Y:S04]  /*35d80*/  LDL.LU R5, [R1+0x62c] ;  /* 0x00062c0001057983 */ /* 0x000f280000300800 */
[----:B------:R-:W4:Y:S04]  /*35d90*/  LDL.LU R6, [R1+0x578] ;  /* 0x0005780001067983 */ /* 0x000f280000300800 */
[----:B------:R-:W4:Y:S04]  /*35da0*/  LDL.LU R7, [R1+0x57c] ;  /* 0x00057c0001077983 */ /* 0x000f280000300800 */
[----:B---3--:R1:W-:Y:S04]  /*35db0*/  STS.128 [R0+0x480], R48 ;  /* 0x0004803000007388 */ /* 0x0083e80000000c00 */
        /* <DEDUP_REMOVED lines=9> */
[----:B----4-:R-:W-:Y:S04]  /*35e50*/  STS.128 [R0+0x280], R72 ;  /* 0x0002804800007388 */ /* 0x010fe80000000c00 */
[----:B------:R-:W-:Y:S04]  /*35e60*/  STS.128 [R0+0x400], R64 ;  /* 0x0004004000007388 */ /* 0x000fe80000000c00 */
[----:B------:R1:W-:Y:S04]  /*35e70*/  STS.128 [R0+0x680], R4 ;  /* 0x0006800400007388 */ /* 0x0003e80000000c00 */
[----:B------:R-:W-:Y:S06]  /*35e80*/  BAR.SYNC.DEFER_BLOCKING 0x0 ;  /* 0x0000000000007b1d */ /* 0x000fec0000010000 */
[----:B-1----:R-:W2:Y:S04]  /*35e90*/  LDL.LU R4, [R1+0x440] ;  /* 0x0004400001047983 */ /* 0x002ea80000300800 */
[----:B------:R-:W2:Y:S04]  /*35ea0*/  LDL.LU R5, [R1+0x444] ;  /* 0x0004440001057983 */ /* 0x000ea80000300800 */
[----:B------:R-:W2:Y:S04]  /*35eb0*/  LDL.LU R6, [R1+0x430] ;  /* 0x0004300001067983 */ /* 0x000ea80000300800 */
[----:B------:R-:W1:Y:S04]  /*35ec0*/  LDS.128 R72, [R2] ;  /* 0x0000000002487984 */ /* 0x000e680000000c00 */
[----:B------:R-:W1:Y:S04]  /*35ed0*/  LDS.128 R64, [R2+0x800] ;  /* 0x0008000002407984 */ /* 0x000e680000000c00 */
[----:B------:R-:W2:Y:S04]  /*35ee0*/  LDL.LU R7, [R1+0x434] ;  /* 0x0004340001077983 */ /* 0x000ea80000300800 */
        /* <DEDUP_REMOVED lines=58> */
[----:B------:R-:W-:Y:S04]  /*36290*/  STS.128 [R0+0x680], R4 ;  /* 0x0006800400007388 */ /* 0x000fe80000000c00 */
[----:B------:R-:W-:Y:S06]  /*362a0*/  BAR.SYNC.DEFER_BLOCKING 0x0 ;  /* 0x0000000000007b1d */ /* 0x000fec0000010000 */
[----:B------:R-:W1:Y:S04]  /*362b0*/  LDS.128 R72, [R2] ;  /* 0x0000000002487984 */ /* 0x000e680000000c00 */
[----:B------:R-:W4:Y:S04]  /*362c0*/  LDS.128 R64, [R2+0x800] ;  /* 0x0008000002407984 */ /* 0x000f280000000c00 */
[----:B------:R-:W4:Y:S04]  /*362d0*/  LDS.128 R80, [R188] ;  /* 0x00000000bc507984 */ /* 0x000f280000000c00 */
[----:B-1----:R-:W-:Y:S04]  /*362e0*/  STL.64 [R1+0x430], R72 ;  /* 0x0004304801007387 */ /* 0x002fe80000100a00 */
[----:B------:R-:W-:Y:S04]  /*362f0*/  STL.64 [R1+0x438], R74 ;  /* 0x0004384a01007387 */ /* 0x000fe80000100a00 */
[----:B------:R-:W1:Y:S04]  /*36300*/  LDS.128 R72, [R188+0x800] ;  /* 0x00080000bc487984 */ /* 0x000e680000000c00 */
[----:B----4-:R-:W-:Y:S04]  /*36310*/  STL.64 [R1+0x880], R64 ;  /* 0x0008804001007387 */ /* 0x010fe80000100a00 */
[----:B------:R-:W-:Y:S04]  /*36320*/  STL.64 [R1+0x888], R66 ;  /* 0x0008884201007387 */ /* 0x000fe80000100a00 */
[----:B------:R-:W4:Y:S04]  /*36330*/  LDS.128 R64, [R196] ;  /* 0x00000000c4407984 */ /* 0x000f280000000c00 */
[----:B------:R-:W-:Y:S04]  /*36340*/  STL.64 [R1+0x520], R80 ;  /* 0x0005205001007387 */ /* 0x000fe80000100a00 */
[----:B------:R-:W-:Y:S04]  /*36350*/  STL.64 [R1+0x528], R82 ;  /* 0x0005285201007387 */ /* 0x000fe80000100a00 */
[----:B------:R-:W4:Y:S04]  /*36360*/  LDS.128 R80, [R196+0x800] ;  /* 0x00080000c4507984 */ /* 0x000f280000000c00 */
[----:B-1----:R-:W-:Y:S04]  /*36370*/  STL.64 [R1+0x950], R72 ;  /* 0x0009504801007387 */ /* 0x002fe80000100a00 */
[----:B------:R-:W-:Y:S04]  /*36380*/  STL.64 [R1+0x958], R74 ;  /* 0x0009584a01007387 */ /* 0x000fe80000100a00 */
[----:B------:R-:W1:Y:S04]  /*36390*/  LDS.128 R72, [R3] ;  /* 0x0000000003487984 */ /* 0x000e680000000c00 */
[----:B----4-:R-:W-:Y:S04]  /*363a0*/  STL.64 [R1+0x740], R64 ;  /* 0x0007404001007387 */ /* 0x010fe80000100a00 */
[----:B------:R-:W-:Y:S04]  /*363b0*/  STL.64 [R1+0x748], R66 ;  /* 0x0007484201007387 */ /* 0x000fe80000100a00 */
[----:B------:R-:W4:Y:S04]  /*363c0*/  LDS.128 R64, [R3+0x800] ;  /* 0x0008000003407984 */ /* 0x000f280000000c00 */
[----:B------:R-:W-:Y:S01]  /*363d0*/  BAR.SYNC.DEFER_BLOCKING 0x0 ;  /* 0x0000000000007b1d */ /* 0x000fe20000010000 */
[----:B------:R-:W-:Y:S01]  /*363e0*/  IMAD.MOV.U32 R4, RZ, RZ, R92 ;  /* 0x000000ffff047224 */ /* 0x000fe200078e005c */
[----:B------:R-:W-:Y:S01]  /*363f0*/  MOV R5, R93 ;  /* 0x0000005d00057202 */ /* 0x000fe20000000f00 */
[----:B------:R-:W-:-:S02]  /*36400*/  IMAD.MOV.U32 R6, RZ, RZ, R232 ;  /* 0x000000ffff067224 */ /* 0x000fc400078e00e8 */
[----:B------:R-:W-:Y:S02]  /*36410*/  IMAD.MOV.U32 R7, RZ, RZ, R233 ;  /* 0x000000ffff077224 */ /* 0x000fe400078e00e9 */
[----:B------:R-:W-:Y:S02]  /*36420*/  IMAD.MOV.U32 R232, RZ, RZ, R94 ;  /* 0x000000ffffe87224 */ /* 0x000fe400078e005e */
[----:B------:R-:W-:Y:S01]  /*36430*/  IMAD.MOV.U32 R233, RZ, RZ, R95 ;  /* 0x000000ffffe97224 */ /* 0x000fe200078e005f */
[----:B------:R1:W-:Y:S04]  /*36440*/  STS.128 [R0+0x200], R4 ;  /* 0x0002000400007388 */ /* 0x0003e80000000c00 */
[----:B------:R-:W-:Y:S01]  /*36450*/  STS.128 [R0+0x280], R232 ;  /* 0x000280e800007388 */ /* 0x000fe20000000c00 */
[----:B-1----:R-:W-:-:S02]  /*36460*/  IMAD.MOV.U32 R6, RZ, RZ, R216 ;  /* 0x000000ffff067224 */ /* 0x002fc400078e00d8 */
[----:B------:R-:W-:Y:S02]  /*36470*/  IMAD.MOV.U32 R7, RZ, RZ, R217 ;  /* 0x000000ffff077224 */ /* 0x000fe400078e00d9 */
[----:B------:R-:W-:Y:S02]  /*36480*/  IMAD.MOV.U32 R4, RZ, RZ, R76 ;  /* 0x000000ffff047224 */ /* 0x000fe400078e004c */
[----:B------:R-:W-:Y:S02]  /*36490*/  IMAD.MOV.U32 R5, RZ, RZ, R77 ;  /* 0x000000ffff057224 */ /* 0x000fe400078e004d */
[----:B------:R-:W-:Y:S02]  /*364a0*/  IMAD.MOV.U32 R216, RZ, RZ, R78 ;  /* 0x000000ffffd87224 */ /* 0x000fe400078e004e */
[----:B------:R-:W-:Y:S01]  /*364b0*/  IMAD.MOV.U32 R217, RZ, RZ, R79 ;  /* 0x000000ffffd97224 */ /* 0x000fe200078e004f */
[----:B------:R-:W-:Y:S04]  /*364c0*/  STS.128 [R0+0x600], R4 ;  /* 0x0006000400007388 */ /* 0x000fe80000000c00 */
[----:B------:R-:W-:Y:S04]  /*364d0*/  STS.128 [R0+0x680], R216 ;  /* 0x000680d800007388 */ /* 0x000fe80000000c00 */
[----:B------:R-:W-:Y:S04]  /*364e0*/  STL.64 [R1+0xa10], R80 ;  /* 0x000a105001007387 */ /* 0x000fe80000100a00 */
[----:B------:R-:W-:Y:S04]  /*364f0*/  STL.64 [R1+0xa18], R82 ;  /* 0x000a185201007387 */ /* 0x000fe80000100a00 */
[----:B------:R-:W-:Y:S04]  /*36500*/  STL.64 [R1+0x800], R72 ;  /* 0x0008004801007387 */ /* 0x000fe80000100a00 */
[----:B------:R-:W-:Y:S04]  /*36510*/  STL.64 [R1+0x808], R74 ;  /* 0x0008084a01007387 */ /* 0x000fe80000100a00 */
[----:B----4-:R-:W-:Y:S04]  /*36520*/  STL.64 [R1+0xac0], R64 ;  /* 0x000ac04001007387 */ /* 0x010fe80000100a00 */
[----:B------:R-:W-:Y:S04]  /*36530*/  STL.64 [R1+0xac8], R66 ;  /* 0x000ac84201007387 */ /* 0x000fe80000100a00 */
[----:B---3--:R-:W-:Y:S04]  /*36540*/  STS.128 [R0], R48 ;  /* 0x0000003000007388 */ /* 0x008fe80000000c00 */
[----:B--2---:R1:W-:Y:S02]  /*36550*/  STS.128 [R0+0x80], R32 ;  /* 0x0000802000007388 */ /* 0x0043e40000000c00 */
[----:B-1----:R-:W-:-:S02]  /*36560*/  IMAD.MOV.U32 R34, RZ, RZ, R224 ;  /* 0x000000ffff227224 */ /* 0x002fc400078e00e0 */
[----:B------:R-:W-:Y:S01]  /*36570*/  IMAD.MOV.U32 R35, RZ, RZ, R225 ;  /* 0x000000ffff237224 */ /* 0x000fe200078e00e1 */
[----:B------:R-:W-:Y:S01]  /*36580*/  MOV R225, R87 ;  /* 0x0000005700e17202 */ /* 0x000fe20000000f00 */
[----:B------:R-:W-:Y:S02]  /*36590*/  IMAD.MOV.U32 R32, RZ, RZ, R84 ;  /* 0x000000ffff207224 */ /* 0x000fe400078e0054 */
[----:B------:R-:W-:Y:S02]  /*365a0*/  IMAD.MOV.U32 R33, RZ, RZ, R85 ;  /* 0x000000ffff217224 */ /* 0x000fe400078e0055 */
[----:B------:R-:W-:-:S03]  /*365b0*/  IMAD.MOV.U32 R224, RZ, RZ, R86 ;  /* 0x000000ffffe07224 */ /* 0x000fc600078e0056 */
[----:B------:R1:W-:Y:S04]  /*365c0*/  STS.128 [R0+0x400], R32 ;  /* 0x0004002000007388 */ /* 0x0003e80000000c00 */
[----:B------:R-:W-:Y:S04]  /*365d0*/  STS.128 [R0+0x480], R224 ;  /* 0x000480e000007388 */ /* 0x000fe80000000c00 */
[----:B------:R-:W-:Y:S06]  /*365e0*/  BAR.SYNC.DEFER_BLOCKING 0x0 ;  /* 0x0000000000007b1d */ /* 0x000fec0000010000 */
[----:B------:R-:W2:Y:S04]  /*365f0*/  LDS.128 R64, [R2] ;  /* 0x0000000002407984 */ /* 0x000ea80000000c00 */
[----:B------:R-:W3:Y:S01]  /*36600*/  LDS.128 R48, [R2+0x800] ;  /* 0x0008000002307984 */ /* 0x000ee20000000c00 */
[----:B-1----:R-:W-:Y:S01]  /*36610*/  IMAD.MOV.U32 R34, RZ, RZ, R208 ;  /* 0x000000ffff227224 */ /* 0x002fe200078e00d0 */
[----:B------:R-:W-:Y:S01]  /*36620*/  MOV R35, R209 ;  /* 0x000000d100237202 */ /* 0x000fe20000000f00 */
[----:B------:R-:W-:-:S02]  /*36630*/  IMAD.MOV.U32 R32, RZ, RZ, R68 ;  /* 0x000000ffff207224 */ /* 0x000fc400078e0044 */
[----:B------:R-:W-:Y:S02]  /*36640*/  IMAD.MOV.U32 R33, RZ, RZ, R69 ;  /* 0x000000ffff217224 */ /* 0x000fe400078e0045 */
[----:B------:R-:W-:Y:S02]  /*36650*/  IMAD.MOV.U32 R208, RZ, RZ, R70 ;  /* 0x000000ffffd07224 */ /* 0x000fe400078e0046 */
[----:B------:R-:W-:Y:S02]  /*36660*/  IMAD.MOV.U32 R209, RZ, RZ, R71 ;  /* 0x000000ffffd17224 */ /* 0x000fe400078e0047 */
[----:B------:R-:W1:Y:S04]  /*36670*/  LDS.128 R68, [R188] ;  /* 0x00000000bc447984 */ /* 0x000e680000000c00 */
[----:B--2---:R-:W-:Y:S04]  /*36680*/  STL.64 [R1+0x190], R64 ;  /* 0x0001904001007387 */ /* 0x004fe80000100a00 */
[----:B------:R-:W-:Y:S04]  /*36690*/  STL.64 [R1+0x198], R66 ;  /* 0x0001984201007387 */ /* 0x000fe80000100a00 */
[----:B------:R-:W2:Y:S04]  /*366a0*/  LDS.128 R64, [R188+0x800] ;  /* 0x00080000bc407984 */ /* 0x000ea80000000c00 */
[----:B---3--:R-:W-:Y:S04]  /*366b0*/  STL.64 [R1+0x790], R48 ;  /* 0x0007903001007387 */ /* 0x008fe80000100a00 */
        /* <DEDUP_REMOVED lines=12> */
[----:B------:R-:W-:-:S02]  /*36780*/  IMAD.MOV.U32 R4, RZ, RZ, R60 ;  /* 0x000000ffff047224 */ /* 0x000fc400078e003c */
[----:B------:R-:W-:Y:S02]  /*36790*/  IMAD.MOV.U32 R5, RZ, RZ, R61 ;  /* 0x000000ffff057224 */ /* 0x000fe400078e003d */
[----:B------:R-:W-:Y:S01]  /*367a0*/  IMAD.MOV.U32 R6, RZ, RZ, R56 ;  /* 0x000000ffff067224 */ /* 0x000fe200078e0038 */
[----:B-1----:R-:W-:Y:S01]  /*367b0*/  STL.64 [R1+0x8b0], R68 ;  /* 0x0008b04401007387 */ /* 0x002fe20000100a00 */
[----:B------:R-:W-:-:S03]  /*367c0*/  IMAD.MOV.U32 R7, RZ, RZ, R57 ;  /* 0x000000ffff077224 */ /* 0x000fc600078e0039 */
[----:B------:R-:W-:Y:S04]  /*367d0*/  STL.64 [R1+0x8b8], R70 ;  /* 0x0008b84601007387 */ /* 0x000fe80000100a00 */
[----:B--2---:R-:W-:Y:S04]  /*367e0*/  STL.64 [R1+0x570], R64 ;  /* 0x0005704001007387 */ /* 0x004fe80000100a00 */
[----:B------:R-:W-:Y:S04]  /*367f0*/  STL.64 [R1+0x578], R66 ;  /* 0x0005784201007387 */ /* 0x000fe80000100a00 */
[----:B------:R1:W-:Y:S04]  /*36800*/  STS.128 [R0+0x200], R4 ;  /* 0x0002000400007388 */ /* 0x0003e80000000c00 */
[----:B---3--:R-:W-:Y:S04]  /*36810*/  STL.64 [R1+0x9f0], R48 ;  /* 0x0009f03001007387 */ /* 0x008fe80000100a00 */
[----:B------:R-:W-:Y:S01]  /*36820*/  STL.64 [R1+0x9f8], R50 ;  /* 0x0009f83201007387 */ /* 0x000fe20000100a00 */
[----:B-1----:R-:W-:-:S02]  /*36830*/  IMAD.MOV.U32 R4, RZ, RZ, R28 ;  /* 0x000000ffff047224 */ /* 0x002fc400078e001c */
[----:B------:R-:W-:Y:S01]  /*36840*/  IMAD.MOV.U32 R5, RZ, RZ, R29 ;  /* 0x000000ffff057224 */ /* 0x000fe200078e001d */
[----:B------:R-:W2:Y:S01]  /*36850*/  LDL.LU R28, [R1+0xba0] ;  /* 0x000ba000011c7983 */ /* 0x000ea20000300800 */
[----:B------:R-:W-:Y:S02]  /*36860*/  IMAD.MOV.U32 R6, RZ, RZ, R24 ;  /* 0x000000ffff067224 */ /* 0x000fe400078e0018 */
[----:B------:R-:W-:Y:S01]  /*36870*/  IMAD.MOV.U32 R7, RZ, RZ, R25 ;  /* 0x000000ffff077224 */ /* 0x000fe200078e0019 */
[----:B------:R-:W2:Y:S01]  /*36880*/  LDL.LU R29, [R1+0xba4] ;  /* 0x000ba400011d7983 */ /* 0x000ea20000300800 */
[----:B------:R-:W-:Y:S01]  /*36890*/  IMAD.MOV.U32 R24, RZ, RZ, R30 ;  /* 0x000000ffff187224 */ /* 0x000fe200078e001e */
[----:B------:R-:W-:Y:S02]  /*368a0*/  MOV R25, R31 ;  /* 0x0000001f00197202 */ /* 0x000fe40000000f00 */
[----:B------:R-:W2:Y:S04]  /*368b0*/  LDL.LU R30, [R1+0xc60] ;  /* 0x000c6000011e7983 */ /* 0x000ea80000300800 */
[----:B------:R-:W2:Y:S01]  /*368c0*/  LDL.LU R31, [R1+0xc64] ;  /* 0x000c6400011f7983 */ /* 0x000ea20000300800 */
[----:B------:R-:W-:-:S03]  /*368d0*/  IMAD.MOV.U32 R56, RZ, RZ, R62 ;  /* 0x000000ffff387224 */ /* 0x000fc600078e003e */
[----:B------:R1:W-:Y:S01]  /*368e0*/  STS.128 [R0], R32 ;  /* 0x0000002000007388 */ /* 0x0003e20000000c00 */
[----:B------:R-:W-:-:S03]  /*368f0*/  IMAD.MOV.U32 R57, RZ, RZ, R63 ;  /* 0x000000ffff397224 */ /* 0x000fc600078e003f */
[----:B------:R3:W-:Y:S04]  /*36900*/  STS.128 [R0+0x680], R24 ;  /* 0x0006801800007388 */ /* 0x0007e80000000c00 */
[----:B------:R-:W-:Y:S01]  /*36910*/  STS.128 [R0+0x80], R208 ;  /* 0x000080d000007388 */ /* 0x000fe20000000c00 */
[----:B-1----:R-:W-:Y:S01]  /*36920*/  IMAD.MOV.U32 R34, RZ, RZ, R40 ;  /* 0x000000ffff227224 */ /* 0x002fe200078e0028 */
[----:B------:R-:W-:Y:S01]  /*36930*/  MOV R33, R45 ;  /* 0x0000002d00217202 */ /* 0x000fe20000000f00 */
[----:B------:R-:W-:Y:S02]  /*36940*/  IMAD.MOV.U32 R35, RZ, RZ, R41 ;  /* 0x000000ffff237224 */ /* 0x000fe400078e0029 */
[----:B------:R-:W-:Y:S01]  /*36950*/  IMAD.MOV.U32 R32, RZ, RZ, R44 ;  /* 0x000000ffff207224 */ /* 0x000fe200078e002c */
[----:B---3--:R-:W3:Y:S01]  /*36960*/  LDL.LU R24, [R1+0xba8] ;  /* 0x000ba80001187983 */ /* 0x008ee20000300800 */
[----:B------:R-:W-:-:S02]  /*36970*/  IMAD.MOV.U32 R40, RZ, RZ, R46 ;  /* 0x000000ffff287224 */ /* 0x000fc400078e002e */
[----:B------:R-:W-:Y:S01]  /*36980*/  IMAD.MOV.U32 R41, RZ, RZ, R47 ;  /* 0x000000ffff297224 */ /* 0x000fe200078e002f */
[----:B------:R-:W3:Y:S04]  /*36990*/  LDL.LU R25, [R1+0xbac] ;  /* 0x000bac0001197983 */ /* 0x000ee80000300800 */
[----:B------:R-:W3:Y:S04]  /*369a0*/  LDL.LU R26, [R1+0xc68] ;  /* 0x000c6800011a7983 */ /* 0x000ee80000300800 */
[----:B------:R-:W-:Y:S04]  /*369b0*/  STS.128 [R0+0x280], R56 ;  /* 0x0002803800007388 */ /* 0x000fe80000000c00 */
[----:B------:R-:W-:Y:S04]  /*369c0*/  STS.128 [R0+0x400], R32 ;  /* 0x0004002000007388 */ /* 0x000fe80000000c00 */
[----:B------:R-:W-:Y:S04]  /*369d0*/  STS.128 [R0+0x480], R40 ;  /* 0x0004802800007388 */ /* 0x000fe80000000c00 */
[----:B------:R1:W-:Y:S04]  /*369e0*/  STS.128 [R0+0x600], R4 ;  /* 0x0006000400007388 */ /* 0x0003e80000000c00 */
[----:B------:R-:W3:Y:S04]  /*369f0*/  LDL.LU R27, [R1+0xc6c] ;  /* 0x000c6c00011b7983 */ /* 0x000ee80000300800 */
[----:B------:R-:W-:Y:S06]  /*36a00*/  BAR.SYNC.DEFER_BLOCKING 0x0 ;  /* 0x0000000000007b1d */ /* 0x000fec0000010000 */
[----:B-1----:R-:W3:Y:S04]  /*36a10*/  LDL.LU R4, [R1+0xa20] ;  /* 0x000a200001047983 */ /* 0x002ee80000300800 */
[----:B------:R-:W3:Y:S04]  /*36a20*/  LDL.LU R5, [R1+0xa24] ;  /* 0x000a240001057983 */ /* 0x000ee80000300800 */
[----:B------:R-:W3:Y:S04]  /*36a30*/  LDL.LU R6, [R1+0xae0] ;  /* 0x000ae00001067983 */ /* 0x000ee80000300800 */
[----:B------:R-:W3:Y:S04]  /*36a40*/  LDL.LU R7, [R1+0xae4] ;  /* 0x000ae40001077983 */ /* 0x000ee80000300800 */
        /* <DEDUP_REMOVED lines=33> */
[----:B--2---:R1:W-:Y:S04]  /*36c60*/  STS.128 [R0], R28 ;  /* 0x0000001c00007388 */ /* 0x0043e80000000c00 */
[----:B-1----:R-:W2:Y:S04]  /*36c70*/  LDL.LU R28, [R1+0x788] ;  /* 0x00078800011c7983 */ /* 0x002ea80000300800 */
[----:B------:R-:W2:Y:S04]  /*36c80*/  LDL.LU R29, [R1+0x78c] ;  /* 0x00078c00011d7983 */ /* 0x000ea80000300800 */
[----:B------:R-:W2:Y:S04]  /*36c90*/  LDL.LU R30, [R1+0x8a8] ;  /* 0x0008a800011e7983 */ /* 0x000ea80000300800 */
[----:B------:R-:W2:Y:S04]  /*36ca0*/  LDL.LU R31, [R1+0x8ac] ;  /* 0x0008ac00011f7983 */ /* 0x000ea80000300800 */
[----:B---3--:R1:W-:Y:S04]  /*36cb0*/  STS.128 [R0+0x80], R24 ;  /* 0x0000801800007388 */ /* 0x0083e80000000c00 */
[----:B-1----:R-:W3:Y:S04]  /*36cc0*/  LDL.LU R24, [R1+0x640] ;  /* 0x0006400001187983 */ /* 0x002ee80000300800 */
[----:B------:R-:W3:Y:S04]  /*36cd0*/  LDL.LU R25, [R1+0x644] ;  /* 0x0006440001197983 */ /* 0x000ee80000300800 */
[----:B------:R-:W3:Y:S04]  /*36ce0*/  LDL.LU R26, [R1+0x6a0] ;  /* 0x0006a000011a7983 */ /* 0x000ee80000300800 */
[----:B------:R1:W-:Y:S04]  /*36cf0*/  STS.128 [R0+0x200], R4 ;  /* 0x0002000400007388 */ /* 0x0003e80000000c00 */
[----:B------:R-:W3:Y:S04]  /*36d00*/  LDL.LU R27, [R1+0x6a4] ;  /* 0x0006a400011b7983 */ /* 0x000ee80000300800 */
[----:B-1----:R-:W3:Y:S04]  /*36d10*/  LDL.LU R4, [R1+0x648] ;  /* 0x0006480001047983 */ /* 0x002ee80000300800 */
        /* <DEDUP_REMOVED lines=8> */
[----:B----4-:R-:W-:Y:S04]  /*36da0*/  STS.128 [R0+0x280], R40 ;  /* 0x0002802800007388 */ /* 0x010fe80000000c00 */
[----:B------:R-:W-:Y:S04]  /*36db0*/  STS.128 [R0+0x400], R32 ;  /* 0x0004002000007388 */ /* 0x000fe80000000c00 */
[----:B---3--:R1:W-:Y:S04]  /*36dc0*/  STS.128 [R0+0x600], R24 ;  /* 0x0006001800007388 */ /* 0x0083e80000000c00 */
[----:B-1----:R-:W3:Y:S04]  /*36dd0*/  LDL.LU R24, [R1+0x568] ;  /* 0x0005680001187983 */ /* 0x002ee80000300800 */
[----:B------:R-:W3:Y:S04]  /*36de0*/  LDL.LU R25, [R1+0x56c] ;  /* 0x00056c0001197983 */ /* 0x000ee80000300800 */
[----:B------:R1:W-:Y:S04]  /*36df0*/  STS.128 [R0+0x680], R4 ;  /* 0x0006800400007388 */ /* 0x0003e80000000c00 */
[----:B------:R-:W-:Y:S06]  /*36e00*/  BAR.SYNC.DEFER_BLOCKING 0x0 ;  /* 0x0000000000007b1d */ /* 0x000fec0000010000 */
[----:B------:R-:W3:Y:S04]  /*36e10*/  LDL.LU R26, [R1+0x5a8] ;  /* 0x0005a800011a7983 */ /* 0x000ee80000300800 */
[----:B------:R-:W3:Y:S04]  /*36e20*/  LDL.LU R27, [R1+0x5ac] ;  /* 0x0005ac00011b7983 */ /* 0x000ee80000300800 */
        /* <DEDUP_REMOVED lines=89> */
[----:B-1----:R-:W-:Y:S04]  /*373c0*/  STL.64 [R1+0x6a0], R40 ;  /* 0x0006a02801007387 */ /* 0x002fe80000100a00 */
[----:B------:R1:W-:Y:S04]  /*373d0*/  STL.64 [R1+0x6a8], R42 ;  /* 0x0006a82a01007387 */ /* 0x0003e80000100a00 */
[----:B------:R-:W-:Y:S04]  /*373e0*/  STL.64 [R1+0xc60], R32 ;  /* 0x000c602001007387 */ /* 0x000fe80000100a00 */
[----:B------:R1:W-:Y:S04]  /*373f0*/  STL.64 [R1+0xc68], R34 ;  /* 0x000c682201007387 */ /* 0x0003e80000100a00 */
[----:B-1----:R-:W4:Y:S04]  /*37400*/  LDL.LU R42, [R1+0x88] ;  /* 0x00008800012a7983 */ /* 0x002f280000300800 */
[----:B------:R-:W4:Y:S04]  /*37410*/  LDL.LU R43, [R1+0x8c] ;  /* 0x00008c00012b7983 */ /* 0x000f280000300800 */
[----:B------:R-:W4:Y:S04]  /*37420*/  LDL.LU R34, [R1+0x60] ;  /* 0x0000600001227983 */ /* 0x000f280000300800 */
[----:B------:R-:W4:Y:S04]  /*37430*/  LDL.LU R35, [R1+0x64] ;  /* 0x0000640001237983 */ /* 0x000f280000300800 */
[----:B--2---:R1:W-:Y:S04]  /*37440*/  STS.128 [R0], R28 ;  /* 0x0000001c00007388 */ /* 0x0043e80000000c00 */
[----:B-1----:R-:W2:Y:S04]  /*37450*/  LDL.LU R30, [R1+0x68] ;  /* 0x00006800011e7983 */ /* 0x002ea80000300800 */
[----:B------:R-:W2:Y:S01]  /*37460*/  LDL.LU R31, [R1+0x6c] ;  /* 0x00006c00011f7983 */ /* 0x000ea20000300800 */
[----:B------:R-:W-:-:S02]  /*37470*/  IMAD.MOV.U32 R4, RZ, RZ, R228 ;  /* 0x000000ffff047224 */ /* 0x000fc400078e00e4 */
[----:B------:R-:W-:Y:S01]  /*37480*/  IMAD.MOV.U32 R5, RZ, RZ, R229 ;  /* 0x000000ffff057224 */ /* 0x000fe200078e00e5 */
[----:B---3--:R1:W-:Y:S04]  /*37490*/  STS.128 [R0+0x80], R24 ;  /* 0x0000801800007388 */ /* 0x0083e80000000c00 */
[----:B------:R3:W-:Y:S04]  /*374a0*/  STS.128 [R0+0x200], R4 ;  /* 0x0002000400007388 */ /* 0x0007e80000000c00 */
[----:B-1----:R-:W4:Y:S04]  /*374b0*/  LDL.LU R26, [R1+0x40] ;  /* 0x00004000011a7983 */ /* 0x002f280000300800 */
[----:B------:R-:W4:Y:S04]  /*374c0*/  LDL.LU R27, [R1+0x44] ;  /* 0x00004400011b7983 */ /* 0x000f280000300800 */
[----:B---3--:R-:W3:Y:S04]  /*374d0*/  LDL.LU R6, [R1+0x48] ;  /* 0x0000480001067983 */ /* 0x008ee80000300800 */
[----:B------:R-:W3:Y:S01]  /*374e0*/  LDL.LU R7, [R1+0x4c] ;  /* 0x00004c0001077983 */ /* 0x000ee20000300800 */
[----:B------:R-:W-:-:S02]  /*374f0*/  IMAD.MOV.U32 R28, RZ, RZ, R222 ;  /* 0x000000ffff1c7224 */ /* 0x000fc400078e00de */
[----:B------:R-:W-:Y:S01]  /*37500*/  IMAD.MOV.U32 R29, RZ, RZ, R223 ;  /* 0x000000ffff1d7224 */ /* 0x000fe200078e00df */
[----:B------:R-:W-:Y:S01]  /*37510*/  MOV R25, R213 ;  /* 0x000000d500197202 */ /* 0x000fe20000000f00 */
[----:B------:R-:W-:Y:S02]  /*37520*/  IMAD.MOV.U32 R40, RZ, RZ, R230 ;  /* 0x000000ffff287224 */ /* 0x000fe400078e00e6 */
[----:B------:R-:W-:Y:S02]  /*37530*/  IMAD.MOV.U32 R41, RZ, RZ, R231 ;  /* 0x000000ffff297224 */ /* 0x000fe400078e00e7 */
[----:B------:R-:W-:Y:S02]  /*37540*/  IMAD.MOV.U32 R32, RZ, RZ, R220 ;  /* 0x000000ffff207224 */ /* 0x000fe400078e00dc */
[----:B------:R-:W-:Y:S02]  /*37550*/  IMAD.MOV.U32 R33, RZ, RZ, R221 ;  /* 0x000000ffff217224 */ /* 0x000fe400078e00dd */
[----:B------:R-:W-:-:S02]  /*37560*/  IMAD.MOV.U32 R24, RZ, RZ, R212 ;  /* 0x000000ffff187224 */ /* 0x000fc400078e00d4 */
[----:B------:R-:W-:Y:S02]  /*37570*/  IMAD.MOV.U32 R4, RZ, RZ, R214 ;  /* 0x000000ffff047224 */ /* 0x000fe400078e00d6 */
[----:B------:R-:W-:Y:S01]  /*37580*/  IMAD.MOV.U32 R5, RZ, RZ, R215 ;  /* 0x000000ffff057224 */ /* 0x000fe200078e00d7 */
[----:B--2---:R1:W-:Y:S04]  /*37590*/  STS.128 [R0+0x480], R28 ;  /* 0x0004801c00007388 */ /* 0x0043e80000000c00 */
[----:B-1----:R-:W2:Y:S04]  /*375a0*/  LDL.LU R30, [R1+0x20] ;  /* 0x00002000011e7983 */ /* 0x002ea80000300800 */
[----:B------:R-:W2:Y:S04]  /*375b0*/  LDL.LU R31, [R1+0x24] ;  /* 0x00002400011f7983 */ /* 0x000ea80000300800 */
[----:B----4-:R-:W-:Y:S04]  /*375c0*/  STS.128 [R0+0x280], R40 ;  /* 0x0002802800007388 */ /* 0x010fe80000000c00 */
[----:B------:R-:W-:Y:S04]  /*375d0*/  STS.128 [R0+0x400], R32 ;  /* 0x0004002000007388 */ /* 0x000fe80000000c00 */
[----:B------:R1:W-:Y:S04]  /*375e0*/  STS.128 [R0+0x600], R24 ;  /* 0x0006001800007388 */ /* 0x0003e80000000c00 */
[----:B---3--:R3:W-:Y:S04]  /*375f0*/  STS.128 [R0+0x680], R4 ;  /* 0x0006800400007388 */ /* 0x0087e80000000c00 */
[----:B------:R-:W-:Y:S06]  /*37600*/  BAR.SYNC.DEFER_BLOCKING 0x0 ;  /* 0x0000000000007b1d */ /* 0x000fec0000010000 */
[----:B-1----:R-:W4:Y:S04]  /*37610*/  LDL.LU R26, [R1+0x28] ;  /* 0x00002800011a7983 */ /* 0x002f280000300800 */
[----:B------:R-:W4:Y:S04]  /*37620*/  LDL.LU R27, [R1+0x2c] ;  /* 0x00002c00011b7983 */ /* 0x000f280000300800 */
[----:B---3--:R-:W3:Y:S04]  /*37630*/  LDL.LU R6, [R1] ;  /* 0x0000000001067983 */ /* 0x008ee80000300800 */
        /* <DEDUP_REMOVED lines=18> */
[----:B------:R-:W1:Y:S01]  /*37760*/  LDS.128 R32, [R3+0x800] ;  /* 0x0008000003207984 */ /* 0x000e620000000c00 */
[----:B------:R-:W-:-:S02]  /*37770*/  IMAD.MOV.U32 R28, RZ, RZ, R204 ;  /* 0x000000ffff1c7224 */ /* 0x000fc400078e00cc */
[----:B------:R-:W-:Y:S01]  /*37780*/  IMAD.MOV.U32 R29, RZ, RZ, R205 ;  /* 0x000000ffff1d7224 */ /* 0x000fe200078e00cd */
[----:B------:R-:W-:Y:S06]  /*37790*/  BAR.SYNC.DEFER_BLOCKING 0x0 ;  /* 0x0000000000007b1d */ /* 0x000fec0000010000 */
[----:B------:R-:W-:Y:S04]  /*377a0*/  STL.64 [R1+0xb80], R44 ;  /* 0x000b802c01007387 */ /* 0x000fe80000100a00 */
[----:B------:R-:W-:Y:S04]  /*377b0*/  STL.64 [R1+0xb88], R46 ;  /* 0x000b882e01007387 */ /* 0x000fe80000100a00 */
[----:B-1----:R-:W-:Y:S04]  /*377c0*/  STL.64 [R1+0x310], R40 ;  /* 0x0003102801007387 */ /* 0x002fe80000100a00 */
[----:B------:R-:W-:Y:S04]  /*377d0*/  STL.64 [R1+0x318], R42 ;  /* 0x0003182a01007387 */ /* 0x000fe80000100a00 */
[----:B------:R-:W-:Y:S04]  /*377e0*/  STL.64 [R1+0xbb0], R32 ;  /* 0x000bb02001007387 */ /* 0x000fe80000100a00 */
[----:B------:R-:W-:Y:S04]  /*377f0*/  STL.64 [R1+0xbb8], R34 ;  /* 0x000bb82201007387 */ /* 0x000fe80000100a00 */
[----:B--2---:R1:W-:Y:S04]  /*37800*/  STS.128 [R0], R28 ;  /* 0x0000001c00007388 */ /* 0x0043e80000000c00 */
[----:B-1----:R-:W2:Y:S04]  /*37810*/  LDL.LU R30, [R1+0x8] ;  /* 0x00000800011e7983 */ /* 0x002ea80000300800 */
[----:B------:R-:W2:Y:S01]  /*37820*/  LDL.LU R31, [R1+0xc] ;  /* 0x00000c00011f7983 */ /* 0x000ea20000300800 */
[----:B------:R-:W-:-:S02]  /*37830*/  IMAD.MOV.U32 R4, RZ, RZ, R52 ;  /* 0x000000ffff047224 */ /* 0x000fc400078e0034 */
[----:B------:R-:W-:-:S05]  /*37840*/  IMAD.MOV.U32 R5, RZ, RZ, R53 ;  /* 0x000000ffff057224 */ /* 0x000fca00078e0035 */
[----:B---3--:R1:W-:Y:S02]  /*37850*/  STS.128 [R0+0x200], R4 ;  /* 0x0002000400007388 */ /* 0x0083e40000000c00 */
[----:B-1----:R-:W-:Y:S01]  /*37860*/  IMAD.MOV.U32 R6, RZ, RZ, R16 ;  /* 0x000000ffff067224 */ /* 0x002fe200078e0010 */
[----:B------:R-:W-:Y:S01]  /*37870*/  MOV R7, R17 ;  /* 0x0000001100077202 */ /* 0x000fe20000000f00 */
[----:B------:R-:W-:Y:S02]  /*37880*/  IMAD.MOV.U32 R16, RZ, RZ, R22 ;  /* 0x000000ffff107224 */ /* 0x000fe400078e0016 */
[----:B------:R-:W-:Y:S02]  /*37890*/  IMAD.MOV.U32 R17, RZ, RZ, R23 ;  /* 0x000000ffff117224 */ /* 0x000fe400078e0017 */
[----:B------:R-:W-:Y:S02]  /*378a0*/  IMAD.MOV.U32 R4, RZ, RZ, R20 ;  /* 0x000000ffff047224 */ /* 0x000fe400078e0014 */
[----:B------:R-:W-:Y:S01]  /*378b0*/  IMAD.MOV.U32 R5, RZ, RZ, R21 ;  /* 0x000000ffff057224 */ /* 0x000fe200078e0015 */
[----:B------:R-:W3:Y:S04]  /*378c0*/  LDL.LU R20, [R1+0xcc0] ;  /* 0x000cc00001147983 */ /* 0x000ee80000300800 */
[----:B------:R-:W3:Y:S04]  /*378d0*/  LDL.LU R21, [R1+0xcc4] ;  /* 0x000cc40001157983 */ /* 0x000ee80000300800 */
[----:B------:R-:W3:Y:S04]  /*378e0*/  LDL.LU R22, [R1+0xde0] ;  /* 0x000de00001167983 */ /* 0x000ee80000300800 */
[----:B------:R1:W-:Y:S04]  /*378f0*/  STS.128 [R0+0x680], R16 ;  /* 0x0006801000007388 */ /* 0x0003e80000000c00 */
[----:B------:R-:W3:Y:S04]  /*37900*/  LDL.LU R23, [R1+0xde4] ;  /* 0x000de40001177983 */ /* 0x000ee80000300800 */
[----:B-1----:R-:W3:Y:S04]  /*37910*/  LDL.LU R16, [R1+0xcc8] ;  /* 0x000cc80001107983 */ /* 0x002ee80000300800 */
[----:B------:R-:W3:Y:S04]  /*37920*/  LDL.LU R17, [R1+0xccc] ;  /* 0x000ccc0001117983 */ /* 0x000ee80000300800 */
[----:B------:R-:W3:Y:S04]  /*37930*/  LDL.LU R18, [R1+0xde8] ;  /* 0x000de80001127983 */ /* 0x000ee80000300800 */
[----:B------:R-:W3:Y:S01]  /*37940*/  LDL.LU R19, [R1+0xdec] ;  /* 0x000dec0001137983 */ /* 0x000ee20000300800 */
[----:B------:R-:W-:-:S02]  /*37950*/  IMAD.MOV.U32 R24, RZ, RZ, R206 ;  /* 0x000000ffff187224 */ /* 0x000fc400078e00ce */
[----:B------:R-:W-:Y:S01]  /*37960*/  IMAD.MOV.U32 R25, RZ, RZ, R207 ;  /* 0x000000ffff197224 */ /* 0x000fe200078e00cf */
[----:B------:R-:W-:Y:S01]  /*37970*/  MOV R29, R55 ;  /* 0x00000037001d7202 */ /* 0x000fe20000000f00 */
[----:B------:R-:W-:-:S03]  /*37980*/  IMAD.MOV.U32 R28, RZ, RZ, R54 ;  /* 0x000000ffff1c7224 */ /* 0x000fc600078e0036 */
[----:B----4-:R1:W-:Y:S04]  /*37990*/  STS.128 [R0+0x80], R24 ;  /* 0x0000801800007388 */ /* 0x0103e80000000c00 */
[----:B------:R4:W-:Y:S01]  /*379a0*/  STS.128 [R0+0x600], R4 ;  /* 0x0006000400007388 */ /* 0x0009e20000000c00 */
[----:B-1----:R-:W-:Y:S02]  /*379b0*/  IMAD.MOV.U32 R26, RZ, RZ, R244 ;  /* 0x000000ffff1a7224 */ /* 0x002fe400078e00f4 */
[----:B------:R-:W-:Y:S02]  /*379c0*/  IMAD.MOV.U32 R27, RZ, RZ, R245 ;  /* 0x000000ffff1b7224 */ /* 0x000fe400078e00f5 */
[----:B------:R-:W-:Y:S01]  /*379d0*/  IMAD.MOV.U32 R24, RZ, RZ, R36 ;  /* 0x000000ffff187224 */ /* 0x000fe200078e0024 */
[----:B----4-:R-:W2:Y:S01]  /*379e0*/  LDL.LU R4, [R1+0xbd0] ;  /* 0x000bd00001047983 */ /* 0x010ea20000300800 */
[----:B------:R-:W-:-:S02]  /*379f0*/  IMAD.MOV.U32 R25, RZ, RZ, R37 ;  /* 0x000000ffff197224 */ /* 0x000fc400078e0025 */
[----:B------:R-:W-:Y:S01]  /*37a00*/  IMAD.MOV.U32 R244, RZ, RZ, R38 ;  /* 0x000000fffff47224 */ /* 0x000fe200078e0026 */
[----:B------:R-:W2:Y:S01]  /*37a10*/  LDL.LU R5, [R1+0xbd4] ;  /* 0x000bd40001057983 */ /* 0x000ea20000300800 */
[----:B------:R-:W-:-:S03]  /*37a20*/  IMAD.MOV.U32 R245, RZ, RZ, R39 ;  /* 0x000000fffff57224 */ /* 0x000fc600078e0027 */
[----:B------:R-:W-:Y:S04]  /*37a30*/  STS.128 [R0+0x400], R24 ;  /* 0x0004001800007388 */ /* 0x000fe80000000c00 */
[----:B------:R-:W-:Y:S04]  /*37a40*/  STS.128 [R0+0x480], R244 ;  /* 0x000480f400007388 */ /* 0x000fe80000000c00 */
[----:B------:R-:W2:Y:S04]  /*37a50*/  LDL.LU R6, [R1+0xc90] ;  /* 0x000c900001067983 */ /* 0x000ea80000300800 */
[----:B------:R-:W2:Y:S04]  /*37a60*/  LDL.LU R7, [R1+0xc94] ;  /* 0x000c940001077983 */ /* 0x000ea80000300800 */
[----:B--2---:R-:W-:Y:S04]  /*37a70*/  STS.128 [R0+0x280], R28 ;  /* 0x0002801c00007388 */ /* 0x004fe80000000c00 */
[----:B------:R-:W-:Y:S06]  /*37a80*/  BAR.SYNC.DEFER_BLOCKING 0x0 ;  /* 0x0000000000007b1d */ /* 0x000fec0000010000 */
[----:B------:R-:W1:Y:S04]  /*37a90*/  LDS.128 R28, [R2] ;  /* 0x00000000021c7984 */ /* 0x000e680000000c00 */
[----:B------:R-:W2:Y:S04]  /*37aa0*/  LDS.128 R24, [R2+0x800] ;  /* 0x0008000002187984 */ /* 0x000ea80000000c00 */
[----:B------:R-:W2:Y:S04]  /*37ab0*/  LDS.128 R32, [R188] ;  /* 0x00000000bc207984 */ /* 0x000ea80000000c00 */
[----:B-1----:R-:W-:Y:S04]  /*37ac0*/  STL.64 [R1], R28 ;  /* 0x0000001c01007387 */ /* 0x002fe80000100a00 */
[----:B------:R-:W-:Y:S04]  /*37ad0*/  STL.64 [R1+0x8], R30 ;  /* 0x0000081e01007387 */ /* 0x000fe80000100a00 */
[----:B------:R-:W1:Y:S04]  /*37ae0*/  LDS.128 R28, [R188+0x800] ;  /* 0x00080000bc1c7984 */ /* 0x000e680000000c00 */
[----:B--2---:R-:W-:Y:S04]  /*37af0*/  STL.64 [R1+0x1b0], R24 ;  /* 0x0001b01801007387 */ /* 0x004fe80000100a00 */
[----:B------:R-:W-:Y:S04]  /*37b00*/  STL.64 [R1+0x1b8], R26 ;  /* 0x0001b81a01007387 */ /* 0x000fe80000100a00 */
[----:B------:R-:W2:Y:S04]  /*37b10*/  LDS.128 R24, [R196] ;  /* 0x00000000c4187984 */ /* 0x000ea80000000c00 */
[----:B------:R-:W-:Y:S04]  /*37b20*/  STL.64 [R1+0x20], R32 ;  /* 0x0000202001007387 */ /* 0x000fe80000100a00 */
[----:B------:R-:W-:Y:S04]  /*37b30*/  STL.64 [R1+0x28], R34 ;  /* 0x0000282201007387 */ /* 0x000fe80000100a00 */
[----:B------:R-:W3:Y:S04]  /*37b40*/  LDS.128 R32, [R196+0x800] ;  /* 0x00080000c4207984 */ /* 0x000ee80000000c00 */
[----:B-1----:R-:W-:Y:S04]  /*37b50*/  STL.64 [R1+0x450], R28 ;  /* 0x0004501c01007387 */ /* 0x002fe80000100a00 */
[----:B------:R-:W-:Y:S04]  /*37b60*/  STL.64 [R1+0x458], R30 ;  /* 0x0004581e01007387 */ /* 0x000fe80000100a00 */
[----:B------:R-:W1:Y:S04]  /*37b70*/  LDS.128 R28, [R3] ;  /* 0x00000000031c7984 */ /* 0x000e680000000c00 */
[----:B--2---:R-:W-:Y:S04]  /*37b80*/  STL.64 [R1+0x60], R24 ;  /* 0x0000601801007387 */ /* 0x004fe80000100a00 */
[----:B------:R-:W-:Y:S04]  /*37b90*/  STL.64 [R1+0x68], R26 ;  /* 0x0000681a01007387 */ /* 0x000fe80000100a00 */
[----:B------:R-:W2:Y:S04]  /*37ba0*/  LDS.128 R24, [R3+0x800] ;  /* 0x0008000003187984 */ /* 0x000ea80000000c00 */
[----:B------:R-:W-:Y:S06]  /*37bb0*/  BAR.SYNC.DEFER_BLOCKING 0x0 ;  /* 0x0000000000007b1d */ /* 0x000fec0000010000 */
[----:B---3--:R-:W-:Y:S04]  /*37bc0*/  STL.64 [R1+0x780], R32 ;  /* 0x0007802001007387 */ /* 0x008fe80000100a00 */
[----:B------:R-:W-:Y:S04]  /*37bd0*/  STL.64 [R1+0x788], R34 ;  /* 0x0007882201007387 */ /* 0x000fe80000100a00 */
[----:B-1----:R1:W-:Y:S04]  /*37be0*/  STL.64 [R1+0x110], R28 ;  /* 0x0001101c01007387 */ /* 0x0023e80000100a00 */
[----:B------:R3:W-:Y:S04]  /*37bf0*/  STL.64 [R1+0x118], R30 ;  /* 0x0001181e01007387 */ /* 0x0007e80000100a00 */
[----:B--2---:R2:W-:Y:S04]  /*37c00*/  STL.64 [R1+0xae0], R24 ;  /* 0x000ae01801007387 */ /* 0x0045e80000100a00 */
[----:B------:R2:W-:Y:S04]  /*37c10*/  STL.64 [R1+0xae8], R26 ;  /* 0x000ae81a01007387 */ /* 0x0005e80000100a00 */
[----:B-1----:R-:W4:Y:S04]  /*37c20*/  LDL.LU R28, [R1+0xbd8] ;  /* 0x000bd800011c7983 */ /* 0x002f280000300800 */
[----:B------:R-:W4:Y:S04]  /*37c30*/  LDL.LU R29, [R1+0xbdc] ;  /* 0x000bdc00011d7983 */ /* 0x000f280000300800 */
[----:B---3--:R-:W4:Y:S04]  /*37c40*/  LDL.LU R30, [R1+0xc98] ;  /* 0x000c9800011e7983 */ /* 0x008f280000300800 */
[----:B------:R-:W4:Y:S04]  /*37c50*/  LDL.LU R31, [R1+0xc9c] ;  /* 0x000c9c00011f7983 */ /* 0x000f280000300800 */
[----:B--2---:R-:W2:Y:S04]  /*37c60*/  LDL.LU R24, [R1+0xa30] ;  /* 0x000a300001187983 */ /* 0x004ea80000300800 */
[----:B------:R-:W2:Y:S04]  /*37c70*/  LDL.LU R25, [R1+0xa34] ;  /* 0x000a340001197983 */ /* 0x000ea80000300800 */
[----:B------:R-:W2:Y:S04]  /*37c80*/  LDL.LU R26, [R1+0xb20] ;  /* 0x000b2000011a7983 */ /* 0x000ea80000300800 */
[----:B------:R1:W-:Y:S04]  /*37c90*/  STS.128 [R0], R20 ;  /* 0x0000001400007388 */ /* 0x0003e80000000c00 */
[----:B------:R-:W2:Y:S04]  /*37ca0*/  LDL.LU R27, [R1+0xb24] ;  /* 0x000b2400011b7983 */ /* 0x000ea80000300800 */
[----:B------:R3:W-:Y:S04]  /*37cb0*/  STS.128 [R0+0x80], R16 ;  /* 0x0000801000007388 */ /* 0x0007e80000000c00 */
[----:B-1----:R-:W2:Y:S04]  /*37cc0*/  LDL.LU R20, [R1+0xa38] ;  /* 0x000a380001147983 */ /* 0x002ea80000300800 */
[----:B------:R-:W2:Y:S04]  /*37cd0*/  LDL.LU R21, [R1+0xa3c] ;  /* 0x000a3c0001157983 */ /* 0x000ea80000300800 */
[----:B------:R-:W2:Y:S04]  /*37ce0*/  LDL.LU R22, [R1+0xb28] ;  /* 0x000b280001167983 */ /* 0x000ea80000300800 */
[----:B------:R-:W2:Y:S04]  /*37cf0*/  LDL.LU R23, [R1+0xb2c] ;  /* 0x000b2c0001177983 */ /* 0x000ea80000300800 */
[----:B---3--:R-:W3:Y:S04]  /*37d00*/  LDL.LU R16, [R1+0x7d0] ;  /* 0x0007d00001107983 */ /* 0x008ee80000300800 */
[----:B------:R-:W3:Y:S04]  /*37d10*/  LDL.LU R17, [R1+0x7d4] ;  /* 0x0007d40001117983 */ /* 0x000ee80000300800 */
[----:B------:R-:W3:Y:S04]  /*37d20*/  LDL.LU R18, [R1+0x8d0] ;  /* 0x0008d00001127983 */ /* 0x000ee80000300800 */
[----:B------:R-:W3:Y:S04]  /*37d30*/  LDL.LU R19, [R1+0x8d4] ;  /* 0x0008d40001137983 */ /* 0x000ee80000300800 */
[----:B------:R1:W-:Y:S04]  /*37d40*/  STS.128 [R0+0x200], R4 ;  /* 0x0002000400007388 */ /* 0x0003e80000000c00 */
[----:B-1----:R-:W4:Y:S04]  /*37d50*/  LDL.LU R4, [R1+0x7d8] ;  /* 0x0007d80001047983 */ /* 0x002f280000300800 */
[----:B------:R-:W4:Y:S04]  /*37d60*/  LDL.LU R5, [R1+0x7dc] ;  /* 0x0007dc0001057983 */ /* 0x000f280000300800 */
[----:B------:R-:W4:Y:S04]  /*37d70*/  LDL.LU R6, [R1+0x8d8] ;  /* 0x0008d80001067983 */ /* 0x000f280000300800 */
[----:B------:R-:W4:Y:S04]  /*37d80*/  LDL.LU R7, [R1+0x8dc] ;  /* 0x0008dc0001077983 */ /* 0x000f280000300800 */
[----:B--2---:R1:W-:Y:S04]  /*37d90*/  STS.128 [R0+0x480], R20 ;  /* 0x0004801400007388 */ /* 0x0043e80000000c00 */
[----:B-1----:R-:W2:Y:S04]  /*37da0*/  LDL.LU R20, [R1+0x630] ;  /* 0x0006300001147983 */ /* 0x002ea80000300800 */
[----:B------:R-:W2:Y:S04]  /*37db0*/  LDL.LU R21, [R1+0x634] ;  /* 0x0006340001157983 */ /* 0x000ea80000300800 */
[----:B------:R-:W2:Y:S04]  /*37dc0*/  LDL.LU R22, [R1+0x760] ;  /* 0x0007600001167983 */ /* 0x000ea80000300800 */
[----:B---3--:R1:W-:Y:S04]  /*37dd0*/  STS.128 [R0+0x600], R16 ;  /* 0x0006001000007388 */ /* 0x0083e80000000c00 */
[----:B------:R-:W2:Y:S04]  /*37de0*/  LDL.LU R23, [R1+0x764] ;  /* 0x0007640001177983 */ /* 0x000ea80000300800 */
[----:B-1----:R-:W3:Y:S04]  /*37df0*/  LDL.LU R16, [R1+0x638] ;  /* 0x0006380001107983 */ /* 0x002ee80000300800 */
[----:B------:R-:W3:Y:S04]  /*37e00*/  LDL.LU R17, [R1+0x63c] ;  /* 0x00063c0001117983 */ /* 0x000ee80000300800 */
[----:B------:R-:W3:Y:S04]  /*37e10*/  LDL.LU R18, [R1+0x768] ;  /* 0x0007680001127983 */ /* 0x000ee80000300800 */
[----:B------:R-:W3:Y:S04]  /*37e20*/  LDL.LU R19, [R1+0x76c] ;  /* 0x00076c0001137983 */ /* 0x000ee80000300800 */
[----:B----4-:R-:W-:Y:S04]  /*37e30*/  STS.128 [R0+0x280], R28 ;  /* 0x0002801c00007388 */ /* 0x010fe80000000c00 */
[----:B------:R-:W-:Y:S04]  /*37e40*/  STS.128 [R0+0x400], R24 ;  /* 0x0004001800007388 */ /* 0x000fe80000000c00 */
[----:B------:R1:W-:Y:S04]  /*37e50*/  STS.128 [R0+0x680], R4 ;  /* 0x0006800400007388 */ /* 0x0003e80000000c00 */
        /* <DEDUP_REMOVED lines=157> */
[----:B------:R-:W-:Y:S04]  /*38830*/  STL.64 [R1+0xf8], R30 ;  /* 0x0000f81e01007387 */ /* 0x000fe80000100a00 */
[----:B------:R-:W-:Y:S04]  /*38840*/  STL.64 [R1+0xc90], R24 ;  /* 0x000c901801007387 */ /* 0x000fe80000100a00 */
[----:B------:R1:W-:Y:S04]  /*38850*/  STL.64 [R1+0xc98], R26 ;  /* 0x000c981a01007387 */ /* 0x0003e80000100a00 */
[----:B-1----:R-:W4:Y:S04]  /*38860*/  LDL.LU R26, [R1+0xc8] ;  /* 0x0000c800011a7983 */ /* 0x002f280000300800 */
[----:B------:R-:W4:Y:S04]  /*38870*/  LDL.LU R27, [R1+0xcc] ;  /* 0x0000cc00011b7983 */ /* 0x000f280000300800 */
[----:B--2---:R1:W-:Y:S04]  /*38880*/  STS.128 [R0], R20 ;  /* 0x0000001400007388 */ /* 0x0043e80000000c00 */
[----:B-1----:R-:W2:Y:S04]  /*38890*/  LDL.LU R22, [R1+0xb0] ;  /* 0x0000b00001167983 */ /* 0x002ea80000300800 */
[----:B------:R-:W2:Y:S04]  /*388a0*/  LDL.LU R23, [R1+0xb4] ;  /* 0x0000b40001177983 */ /* 0x000ea80000300800 */
[----:B---3--:R1:W-:Y:S04]  /*388b0*/  STS.128 [R0+0x80], R16 ;  /* 0x0000801000007388 */ /* 0x0083e80000000c00 */
[----:B-1----:R-:W3:Y:S04]  /*388c0*/  LDL.LU R18, [R1+0xb8] ;  /* 0x0000b80001127983 */ /* 0x002ee80000300800 */
[----:B------:R-:W3:Y:S01]  /*388d0*/  LDL.LU R19, [R1+0xbc] ;  /* 0x0000bc0001137983 */ /* 0x000ee20000300800 */
[----:B------:R-:W-:-:S02]  /*388e0*/  IMAD.MOV.U32 R4, RZ, RZ, R248 ;  /* 0x000000ffff047224 */ /* 0x000fc400078e00f8 */
[----:B------:R-:W-:-:S05]  /*388f0*/  IMAD.MOV.U32 R5, RZ, RZ, R249 ;  /* 0x000000ffff057224 */ /* 0x000fca00078e00f9 */
[----:B------:R1:W-:Y:S02]  /*38900*/  STS.128 [R0+0x200], R4 ;  /* 0x0002000400007388 */ /* 0x0003e40000000c00 */
[----:B-1----:R-:W-:Y:S02]  /*38910*/  IMAD.MOV.U32 R4, RZ, RZ, R12 ;  /* 0x000000ffff047224 */ /* 0x002fe400078e000c */
[----:B------:R-:W-:Y:S01]  /*38920*/  IMAD.MOV.U32 R6, RZ, RZ, R8 ;  /* 0x000000ffff067224 */ /* 0x000fe200078e0008 */
[----:B------:R-:W3:Y:S01]  /*38930*/  LDL.LU R12, [R1+0xe90] ;  /* 0x000e9000010c7983 */ /* 0x000ee20000300800 */
[----:B------:R-:W-:Y:S02]  /*38940*/  IMAD.MOV.U32 R7, RZ, RZ, R9 ;  /* 0x000000ffff077224 */ /* 0x000fe400078e0009 */
[----:B------:R-:W-:Y:S02]  /*38950*/  IMAD.MOV.U32 R5, RZ, RZ, R13 ;  /* 0x000000ffff057224 */ /* 0x000fe400078e000d */
[----:B------:R-:W-:Y:S01]  /*38960*/  IMAD.MOV.U32 R8, RZ, RZ, R14 ;  /* 0x000000ffff087224 */ /* 0x000fe200078e000e */
[----:B------:R-:W3:Y:S01]  /*38970*/  LDL.LU R13, [R1+0xe94] ;  /* 0x000e9400010d7983 */ /* 0x000ee20000300800 */
[----:B------:R-:W-:-:S03]  /*38980*/  IMAD.MOV.U32 R9, RZ, RZ, R15 ;  /* 0x000000ffff097224 */ /* 0x000fc600078e000f */
[----:B------:R-:W3:Y:S04]  /*38990*/  LDL.LU R14, [R1+0xfa0] ;  /* 0x000fa000010e7983 */ /* 0x000ee80000300800 */
[----:B------:R-:W3:Y:S04]  /*389a0*/  LDL.LU R15, [R1+0xfa4] ;  /* 0x000fa400010f7983 */ /* 0x000ee80000300800 */
[----:B------:R1:W-:Y:S04]  /*389b0*/  STS.128 [R0+0x680], R8 ;  /* 0x0006800800007388 */ /* 0x0003e80000000c00 */
[----:B------:R1:W-:Y:S04]  /*389c0*/  STS.128 [R0+0x600], R4 ;  /* 0x0006000400007388 */ /* 0x0003e80000000c00 */
[----:B-1----:R-:W3:Y:S04]  /*389d0*/  LDL.LU R8, [R1+0xe98] ;  /* 0x000e980001087983 */ /* 0x002ee80000300800 */
        /* <DEDUP_REMOVED lines=10> */
[----:B------:R-:W-:Y:S02]  /*38a80*/  IMAD.MOV.U32 R20, RZ, RZ, R236 ;  /* 0x000000ffff147224 */ /* 0x000fe400078e00ec */
[----:B------:R-:W-:Y:S02]  /*38a90*/  IMAD.MOV.U32 R21, RZ, RZ, R237 ;  /* 0x000000ffff157224 */ /* 0x000fe400078e00ed */
[----:B------:R-:W-:Y:S01]  /*38aa0*/  IMAD.MOV.U32 R16, RZ, RZ, R238 ;  /* 0x000000ffff107224 */ /* 0x000fe200078e00ee */
[----:B----4-:R-:W-:Y:S04]  /*38ab0*/  STS.128 [R0+0x280], R24 ;  /* 0x0002801800007388 */ /* 0x010fe80000000c00 */
[----:B--2---:R-:W-:Y:S04]  /*38ac0*/  STS.128 [R0+0x400], R20 ;  /* 0x0004001400007388 */ /* 0x004fe80000000c00 */
[----:B---3--:R-:W-:Y:S04]  /*38ad0*/  STS.128 [R0+0x480], R16 ;  /* 0x0004801000007388 */ /* 0x008fe80000000c00 */
[----:B------:R-:W-:Y:S06]  /*38ae0*/  BAR.SYNC.DEFER_BLOCKING 0x0 ;  /* 0x0000000000007b1d */ /* 0x000fec0000010000 */
[----:B------:R-:W1:Y:S04]  /*38af0*/  LDS.128 R248, [R2] ;  /* 0x0000000002f87984 */ /* 0x000e680000000c00 */
[----:B------:R-:W2:Y:S04]  /*38b00*/  LDS.128 R16, [R2+0x800] ;  /* 0x0008000002107984 */ /* 0x000ea80000000c00 */
[----:B------:R-:W3:Y:S04]  /*38b10*/  LDS.128 R24, [R188] ;  /* 0x00000000bc187984 */ /* 0x000ee80000000c00 */
[----:B------:R-:W4:Y:S04]  /*38b20*/  LDS.128 R20, [R188+0x800] ;  /* 0x00080000bc147984 */ /* 0x000f280000000c00 */
[----:B-1----:R-:W-:Y:S04]  /*38b30*/  STL [R1+0x1b48], R248 ;  /* 0x001b48f801007387 */ /* 0x002fe80000100800 */
[----:B------:R-:W-:Y:S04]  /*38b40*/  STL [R1+0x1b44], R249 ;  /* 0x001b44f901007387 */ /* 0x000fe80000100800 */
[----:B------:R-:W-:Y:S04]  /*38b50*/  STL [R1+0x1b3c], R250 ;  /* 0x001b3cfa01007387 */ /* 0x000fe80000100800 */
[----:B------:R-:W-:Y:S04]  /*38b60*/  STL [R1+0x1b38], R251 ;  /* 0x001b38fb01007387 */ /* 0x000fe80000100800 */
[----:B--2---:R-:W-:Y:S04]  /*38b70*/  STL.64 [R1+0xb0], R16 ;  /* 0x0000b01001007387 */ /* 0x004fe80000100a00 */
[----:B------:R-:W-:Y:S04]  /*38b80*/  STL.64 [R1+0xb8], R18 ;  /* 0x0000b81201007387 */ /* 0x000fe80000100a00 */
[----:B------:R-:W1:Y:S04]  /*38b90*/  LDS.128 R16, [R196] ;  /* 0x00000000c4107984 */ /* 0x000e680000000c00 */
[----:B---3--:R-:W-:Y:S04]  /*38ba0*/  STL.64 [R1+0x10], R24 ;  /* 0x0000101801007387 */ /* 0x008fe80000100a00 */
[----:B------:R-:W-:Y:S04]  /*38bb0*/  STL.64 [R1+0x18], R26 ;  /* 0x0000181a01007387 */ /* 0x000fe80000100a00 */
[----:B----4-:R-:W-:Y:S04]  /*38bc0*/  STL.64 [R1+0xc0], R20 ;  /* 0x0000c01401007387 */ /* 0x010fe80000100a00 */
[----:B------:R-:W-:Y:S04]  /*38bd0*/  STL.64 [R1+0xc8], R22 ;  /* 0x0000c81601007387 */ /* 0x000fe80000100a00 */
[----:B------:R-:W2:Y:S04]  /*38be0*/  LDS.128 R24, [R196+0x800] ;  /* 0x00080000c4187984 */ /* 0x000ea80000000c00 */
[----:B------:R-:W3:Y:S04]  /*38bf0*/  LDS.128 R20, [R3] ;  /* 0x0000000003147984 */ /* 0x000ee80000000c00 */
[----:B-1----:R-:W-:Y:S04]  /*38c00*/  STL.64 [R1+0x50], R16 ;  /* 0x0000501001007387 */ /* 0x002fe80000100a00 */
[----:B------:R-:W-:Y:S04]  /*38c10*/  STL.64 [R1+0x58], R18 ;  /* 0x0000581201007387 */ /* 0x000fe80000100a00 */
[----:B------:R-:W1:Y:S04]  /*38c20*/  LDS.128 R16, [R3+0x800] ;  /* 0x0008000003107984 */ /* 0x000e680000000c00 */
[----:B------:R-:W-:Y:S06]  /*38c30*/  BAR.SYNC.DEFER_BLOCKING 0x0 ;  /* 0x0000000000007b1d */ /* 0x000fec0000010000 */
[----:B--2---:R-:W-:Y:S04]  /*38c40*/  STL.64 [R1+0x390], R24 ;  /* 0x0003901801007387 */ /* 0x004fe80000100a00 */
[----:B------:R-:W-:Y:S04]  /*38c50*/  STL.64 [R1+0x398], R26 ;  /* 0x0003981a01007387 */ /* 0x000fe80000100a00 */
[----:B---3--:R2:W-:Y:S04]  /*38c60*/  STL.64 [R1+0x70], R20 ;  /* 0x0000701401007387 */ /* 0x0085e80000100a00 */
[----:B------:R3:W-:Y:S01]  /*38c70*/  STL.64 [R1+0x78], R22 ;  /* 0x0000781601007387 */ /* 0x0007e20000100a00 */
[----:B-1----:R-:W-:-:S02]  /*38c80*/  IMAD.MOV.U32 R251, RZ, RZ, R17 ;  /* 0x000000fffffb7224 */ /* 0x002fc400078e0011 */
[----:B------:R-:W-:Y:S01]  /*38c90*/  IMAD.MOV.U32 R250, RZ, RZ, R16 ;  /* 0x000000fffffa7224 */ /* 0x000fe200078e0010 */
[----:B------:R1:W-:Y:S04]  /*38ca0*/  STL.64 [R1+0x548], R18 ;  /* 0x0005481201007387 */ /* 0x0003e80000100a00 */
[----:B------:R-:W-:Y:S04]  /*38cb0*/  STL [R1+0x1b4c], R251 ;  /* 0x001b4cfb01007387 */ /* 0x000fe80000100800 */
[----:B------:R-:W-:Y:S04]  /*38cc0*/  STL [R1+0x1b40], R250 ;  /* 0x001b40fa01007387 */ /* 0x000fe80000100800 */
[----:B--2---:R-:W2:Y:S04]  /*38cd0*/  LDL.LU R20, [R1+0xdc8] ;  /* 0x000dc80001147983 */ /* 0x004ea80000300800 */
[----:B------:R-:W2:Y:S04]  /*38ce0*/  LDL.LU R21, [R1+0xdcc] ;  /* 0x000dcc0001157983 */ /* 0x000ea80000300800 */
[----:B---3--:R-:W2:Y:S04]  /*38cf0*/  LDL.LU R22, [R1+0xe88] ;  /* 0x000e880001167983 */ /* 0x008ea80000300800 */
[----:B------:R-:W2:Y:S04]  /*38d00*/  LDL.LU R23, [R1+0xe8c] ;  /* 0x000e8c0001177983 */ /* 0x000ea80000300800 */
[----:B------:R-:W3:Y:S04]  /*38d10*/  LDL.LU R16, [R1+0xc70] ;  /* 0x000c700001107983 */ /* 0x000ee80000300800 */
[----:B------:R-:W3:Y:S04]  /*38d20*/  LDL.LU R17, [R1+0xc74] ;  /* 0x000c740001117983 */ /* 0x000ee80000300800 */
[----:B-1----:R-:W3:Y:S04]  /*38d30*/  LDL.LU R18, [R1+0xd70] ;  /* 0x000d700001127983 */ /* 0x002ee80000300800 */
        /* <DEDUP_REMOVED lines=10> */
[----:B------:R1:W-:Y:S04]  /*38de0*/  STS.128 [R0+0x200], R4 ;  /* 0x0002000400007388 */ /* 0x0003e80000000c00 */
[----:B------:R-:W4:Y:S04]  /*38df0*/  LDL.LU R11, [R1+0xc54] ;  /* 0x000c5400010b7983 */ /* 0x000f280000300800 */
        /* <DEDUP_REMOVED lines=10> */
[----:B---3--:R3:W-:Y:S04]  /*38ea0*/  STS.128 [R0+0x680], R4 ;  /* 0x0006800400007388 */ /* 0x0087e80000000c00 */
[----:B-1----:R-:W4:Y:S04]  /*38eb0*/  LDL.LU R8, [R1+0x8c8] ;  /* 0x0008c80001087983 */ /* 0x002f280000300800 */
[----:B------:R-:W4:Y:S04]  /*38ec0*/  LDL.LU R9, [R1+0x8cc] ;  /* 0x0008cc0001097983 */ /* 0x000f280000300800 */
[----:B------:R-:W4:Y:S04]  /*38ed0*/  LDL.LU R10, [R1+0xa78] ;  /* 0x000a7800010a7983 */ /* 0x000f280000300800 */
[----:B------:R-:W4:Y:S04]  /*38ee0*/  LDL.LU R11, [R1+0xa7c] ;  /* 0x000a7c00010b7983 */ /* 0x000f280000300800 */
[----:B---3--:R-:W4:Y:S04]  /*38ef0*/  LDL.LU R4, [R1+0x710] ;  /* 0x0007100001047983 */ /* 0x008f280000300800 */
[----:B------:R-:W4:Y:S04]  /*38f00*/  LDL.LU R5, [R1+0x714] ;  /* 0x0007140001057983 */ /* 0x000f280000300800 */
[----:B------:R-:W4:Y:S04]  /*38f10*/  LDL.LU R6, [R1+0x890] ;  /* 0x0008900001067983 */ /* 0x000f280000300800 */
[----:B------:R-:W4:Y:S04]  /*38f20*/  LDL.LU R7, [R1+0x894] ;  /* 0x0008940001077983 */ /* 0x000f280000300800 */
[----:B------:R-:W-:Y:S04]  /*38f30*/  STS.128 [R0+0x280], R20 ;  /* 0x0002801400007388 */ /* 0x000fe80000000c00 */
[----:B------:R-:W-:Y:S04]  /*38f40*/  STS.128 [R0+0x400], R16 ;  /* 0x0004001000007388 */ /* 0x000fe80000000c00 */
[----:B------:R-:W-:Y:S06]  /*38f50*/  BAR.SYNC.DEFER_BLOCKING 0x0 ;  /* 0x0000000000007b1d */ /* 0x000fec0000010000 */
        /* <DEDUP_REMOVED lines=25> */
[----:B-1----:R-:W3:Y:S04]  /*390f0*/  LDL.LU R20, [R1+0x718] ;  /* 0x0007180001147983 */ /* 0x002ee80000300800 */
[----:B------:R-:W3:Y:S04]  /*39100*/  LDL.LU R21, [R1+0x71c] ;  /* 0x00071c0001157983 */ /* 0x000ee80000300800 */
[----:B------:R-:W3:Y:S04]  /*39110*/  LDL.LU R22, [R1+0x898] ;  /* 0x0008980001167983 */ /* 0x000ee80000300800 */
[----:B------:R-:W3:Y:S04]  /*39120*/  LDL.LU R23, [R1+0x89c] ;  /* 0x00089c0001177983 */ /* 0x000ee80000300800 */
[----:B------:R-:W3:Y:S04]  /*39130*/  LDL.LU R16, [R1+0x5b0] ;  /* 0x0005b00001107983 */ /* 0x000ee80000300800 */
[----:B------:R-:W3:Y:S04]  /*39140*/  LDL.LU R17, [R1+0x5b4] ;  /* 0x0005b40001117983 */ /* 0x000ee80000300800 */
[----:B------:R-:W3:Y:S04]  /*39150*/  LDL.LU R18, [R1+0x6d0] ;  /* 0x0006d00001127983 */ /* 0x000ee80000300800 */
[----:B------:R-:W3:Y:S04]  /*39160*/  LDL.LU R19, [R1+0x6d4] ;  /* 0x0006d40001137983 */ /* 0x000ee80000300800 */
[----:B--2---:R1:W-:Y:S04]  /*39170*/  STS.128 [R0], R12 ;  /* 0x0000000c00007388 */ /* 0x0043e80000000c00 */
        /* <DEDUP_REMOVED lines=25> */
[----:B-1----:R-:W4:Y:S04]  /*39310*/  LDL.LU R4, [R1+0x2c0] ;  /* 0x0002c00001047983 */ /* 0x002f280000300800 */
        /* <DEDUP_REMOVED lines=113> */
[----:B------:R1:W-:Y:S04]  /*39a30*/  STS.128 [R0+0x200], R4 ;  /* 0x0002000400007388 */ /* 0x0003e80000000c00 */
[----:B-1----:R-:W3:Y:S04]  /*39a40*/  LDL.LU R6, [R1+0x158] ;  /* 0x0001580001067983 */ /* 0x002ee80000300800 */
[----:B------:R-:W3:Y:S01]  /*39a50*/  LDL.LU R7, [R1+0x15c] ;  /* 0x00015c0001077983 */ /* 0x000ee20000300800 */
[----:B------:R-:W-:Y:S01]  /*39a60*/  IMAD.MOV.U32 R8, RZ, RZ, R128 ;  /* 0x000000ffff087224 */ /* 0x000fe200078e0080 */
[----:B------:R-:W-:Y:S01]  /*39a70*/  MOV R9, R129 ;  /* 0x0000008100097202 */ /* 0x000fe20000000f00 */
[----:B------:R-:W-:-:S02]  /*39a80*/  IMAD.MOV.U32 R4, RZ, RZ, R130 ;  /* 0x000000ffff047224 */ /* 0x000fc400078e0082 */
[----:B------:R-:W-:Y:S01]  /*39a90*/  IMAD.MOV.U32 R5, RZ, RZ, R131 ;  /* 0x000000ffff057224 */ /* 0x000fe200078e0083 */
        /* <DEDUP_REMOVED lines=181> */
[----:B--2---:R-:W2:Y:S04]  /*3a5f0*/  LDL.LU R18, [R1+0x590] ;  /* 0x0005900001127983 */ /* 0x004ea80000300800 */
[----:B------:R1:W-:Y:S04]  /*3a600*/  STS.128 [R0], R12 ;  /* 0x0000000c00007388 */ /* 0x0003e80000000c00 */
[----:B------:R-:W2:Y:S04]  /*3a610*/  LDL.LU R19, [R1+0x594] ;  /* 0x0005940001137983 */ /* 0x000ea80000300800 */
        /* <DEDUP_REMOVED lines=86> */
[----:B-1----:R-:W3:Y:S04]  /*3ab80*/  LDL.LU R8, [R1+0x1278] ;  /* 0x0012780001087983 */ /* 0x002ee80000300800 */
[----:B------:R-:W3:Y:S04]  /*3ab90*/  LDL.LU R9, [R1+0x127c] ;  /* 0x00127c0001097983 */ /* 0x000ee80000300800 */
[----:B------:R-:W3:Y:S04]  /*3aba0*/  LDL.LU R10, [R1+0x1268] ;  /* 0x00126800010a7983 */ /* 0x000ee80000300800 */
[----:B---3--:R1:W-:Y:S04]  /*3abb0*/  STS.128 [R0+0x680], R4 ;  /* 0x0006800400007388 */ /* 0x0083e80000000c00 */
[----:B------:R-:W3:Y:S04]  /*3abc0*/  LDL.LU R11, [R1+0x126c] ;  /* 0x00126c00010b7983 */ /* 0x000ee80000300800 */
[----:B-1----:R-:W3:Y:S04]  /*3abd0*/  LDL.LU R4, [R1+0x11c0] ;  /* 0x0011c00001047983 */ /* 0x002ee80000300800 */
[----:B------:R-:W3:Y:S04]  /*3abe0*/  LDL.LU R5, [R1+0x11c4] ;  /* 0x0011c40001057983 */ /* 0x000ee80000300800 */
[----:B------:R-:W3:Y:S04]  /*3abf0*/  LDL.LU R6, [R1+0x11b0] ;  /* 0x0011b00001067983 */ /* 0x000ee80000300800 */
[----:B------:R-:W3:Y:S04]  /*3ac00*/  LDL.LU R7, [R1+0x11b4] ;  /* 0x0011b40001077983 */ /* 0x000ee80000300800 */
[----:B------:R-:W-:Y:S04]  /*3ac10*/  STS.128 [R0+0x280], R20 ;  /* 0x0002801400007388 */ /* 0x000fe80000000c00 */
[----:B------:R-:W-:Y:S04]  /*3ac20*/  STS.128 [R0+0x400], R16 ;  /* 0x0004001000007388 */ /* 0x000fe80000000c00 */
[----:B------:R-:W-:Y:S06]  /*3ac30*/  BAR.SYNC.DEFER_BLOCKING 0x0 ;  /* 0x0000000000007b1d */ /* 0x000fec0000010000 */
[----:B------:R-:W1:Y:S04]  /*3ac40*/  LDS.128 R244, [R2] ;  /* 0x0000000002f47984 */ /* 0x000e680000000c00 */
[----:B------:R-:W1:Y:S04]  /*3ac50*/  LDS.128 R16, [R2+0x800] ;  /* 0x0008000002107984 */ /* 0x000e680000000c00 */
[----:B------:R-:W1:Y:S04]  /*3ac60*/  LDS.128 R24, [R188] ;  /* 0x00000000bc187984 */ /* 0x000e680000000c00 */
[----:B------:R-:W1:Y:S04]  /*3ac70*/  LDS.128 R20, [R188+0x800] ;  /* 0x00080000bc147984 */ /* 0x000e680000000c00 */
[----:B-1----:R-:W-:Y:S04]  /*3ac80*/  STL [R1+0x1b34], R244 ;  /* 0x001b34f401007387 */ /* 0x002fe80000100800 */
[----:B------:R-:W-:Y:S04]  /*3ac90*/  STL [R1+0x1b30], R245 ;  /* 0x001b30f501007387 */ /* 0x000fe80000100800 */
[----:B------:R-:W-:Y:S04]  /*3aca0*/  STL [R1+0x1b2c], R246 ;  /* 0x001b2cf601007387 */ /* 0x000fe80000100800 */
[----:B------:R-:W-:Y:S04]  /*3acb0*/  STL [R1+0x1b28], R247 ;  /* 0x001b28f701007387 */ /* 0x000fe80000100800 */
[----:B------:R-:W-:Y:S04]  /*3acc0*/  STL.64 [R1+0x4c0], R16 ;  /* 0x0004c01001007387 */ /* 0x000fe80000100a00 */
[----:B------:R-:W-:Y:S04]  /*3acd0*/  STL.64 [R1+0x4c8], R18 ;  /* 0x0004c81201007387 */ /* 0x000fe80000100a00 */
[----:B------:R-:W1:Y:S04]  /*3ace0*/  LDS.128 R16, [R196] ;  /* 0x00000000c4107984 */ /* 0x000e680000000c00 */
[----:B------:R-:W-:Y:S04]  /*3acf0*/  STL.64 [R1+0x370], R24 ;  /* 0x0003701801007387 */ /* 0x000fe80000100a00 */
[----:B------:R-:W-:Y:S04]  /*3ad00*/  STL.64 [R1+0x378], R26 ;  /* 0x0003781a01007387 */ /* 0x000fe80000100a00 */
[----:B------:R-:W1:Y:S04]  /*3ad10*/  LDS.128 R24, [R196+0x800] ;  /* 0x00080000c4187984 */ /* 0x000e680000000c00 */
[----:B------:R-:W-:Y:S04]  /*3ad20*/  STL.64 [R1+0x4d0], R20 ;  /* 0x0004d01401007387 */ /* 0x000fe80000100a00 */
[----:B------:R-:W-:Y:S04]  /*3ad30*/  STL.64 [R1+0x4d8], R22 ;  /* 0x0004d81601007387 */ /* 0x000fe80000100a00 */
[----:B------:R-:W1:Y:S04]  /*3ad40*/  LDS.128 R20, [R3] ;  /* 0x0000000003147984 */ /* 0x000e680000000c00 */
[----:B-1----:R-:W-:Y:S04]  /*3ad50*/  STL.64 [R1+0x3a0], R16 ;  /* 0x0003a01001007387 */ /* 0x002fe80000100a00 */
[----:B------:R-:W-:Y:S04]  /*3ad60*/  STL.64 [R1+0x3a8], R18 ;  /* 0x0003a81201007387 */ /* 0x000fe80000100a00 */
[----:B------:R-:W1:Y:S04]  /*3ad70*/  LDS.128 R16, [R3+0x800] ;  /* 0x0008000003107984 */ /* 0x000e680000000c00 */
[----:B------:R-:W-:Y:S06]  /*3ad80*/  BAR.SYNC.DEFER_BLOCKING 0x0 ;  /* 0x0000000000007b1d */ /* 0x000fec0000010000 */
[----:B------:R-:W-:Y:S04]  /*3ad90*/  STL.64 [R1+0x510], R24 ;  /* 0x0005101801007387 */ /* 0x000fe80000100a00 */
[----:B------:R-:W-:Y:S04]  /*3ada0*/  STL.64 [R1+0x518], R26 ;  /* 0x0005181a01007387 */ /* 0x000fe80000100a00 */
[----:B------:R1:W-:Y:S04]  /*3adb0*/  STL.64 [R1+0x3b0], R20 ;  /* 0x0003b01401007387 */ /* 0x0003e80000100a00 */
[----:B------:R1:W-:Y:S04]  /*3adc0*/  STL.64 [R1+0x3b8], R22 ;  /* 0x0003b81601007387 */ /* 0x0003e80000100a00 */
[----:B-1----:R-:W-:Y:S04]  /*3add0*/  STL.64 [R1+0x658], R18 ;  /* 0x0006581201007387 */ /* 0x002fe80000100a00 */
        /* <DEDUP_REMOVED lines=13> */
[----:B------:R-:W3:Y:S04]  /*3aeb0*/  LDL.LU R7, [R1+0x10ec] ;  /* 0x0010ec0001077983 */ /* 0x000ee80000300800 */
[----:B------:R1:W-:Y:S01]  /*3aec0*/  STS.128 [R0+0x80], R8 ;  /* 0x0000800800007388 */ /* 0x0003e20000000c00 */
[----:B------:R-:W-:-:S02]  /*3aed0*/  IMAD.MOV.U32 R246, RZ, RZ, R16 ;  /* 0x000000fffff67224 */ /* 0x000fc400078e0010 */
[----:B------:R-:W-:Y:S01]  /*3aee0*/  IMAD.MOV.U32 R247, RZ, RZ, R17 ;  /* 0x000000fffff77224 */ /* 0x000fe200078e0011 */
        /* <DEDUP_REMOVED lines=13> */
[----:B----4-:R-:W-:Y:S04]  /*3afc0*/  STS.128 [R0+0x280], R20 ;  /* 0x0002801400007388 */ /* 0x010fe80000000c00 */
[----:B--2---:R-:W-:Y:S04]  /*3afd0*/  STS.128 [R0+0x400], R12 ;  /* 0x0004000c00007388 */ /* 0x004fe80000000c00 */
[----:B------:R1:W-:Y:S04]  /*3afe0*/  STS.128 [R0+0x600], R8 ;  /* 0x0006000800007388 */ /* 0x0003e80000000c00 */
[----:B------:R-:W-:Y:S04]  /*3aff0*/  STS.128 [R0+0x680], R16 ;  /* 0x0006801000007388 */ /* 0x000fe80000000c00 */
[----:B------:R-:W-:Y:S06]  /*3b000*/  BAR.SYNC.DEFER_BLOCKING 0x0 ;  /* 0x0000000000007b1d */ /* 0x000fec0000010000 */
[----:B-1----:R-:W2:Y:S04]  /*3b010*/  LDL.LU R8, [R1+0xf88] ;  /* 0x000f880001087983 */ /* 0x002ea80000300800 */
[----:B------:R-:W2:Y:S04]  /*3b020*/  LDL.LU R9, [R1+0xf8c] ;  /* 0x000f8c0001097983 */ /* 0x000ea80000300800 */
[----:B------:R-:W2:Y:S04]  /*3b030*/  LDL.LU R10, [R1+0xf78] ;  /* 0x000f7800010a7983 */ /* 0x000ea80000300800 */
[----:B------:R-:W2:Y:S04]  /*3b040*/  LDL.LU R11, [R1+0xf7c] ;  /* 0x000f7c00010b7983 */ /* 0x000ea80000300800 */
[----:B------:R-:W4:Y:S04]  /*3b050*/  LDL.LU R12, [R1+0xe60] ;  /* 0x000e6000010c7983 */ /* 0x000f280000300800 */
[----:B------:R-:W1:Y:S04]  /*3b060*/  LDS.128 R16, [R2] ;  /* 0x0000000002107984 */ /* 0x000e680000000c00 */
[----:B------:R-:W4:Y:S04]  /*3b070*/  LDL.LU R13, [R1+0xe64] ;  /* 0x000e6400010d7983 */ /* 0x000f280000300800 */
[----:B------:R-:W4:Y:S04]  /*3b080*/  LDL.LU R14, [R1+0xe50] ;  /* 0x000e5000010e7983 */ /* 0x000f280000300800 */
[----:B------:R-:W4:Y:S04]  /*3b090*/  LDL.LU R15, [R1+0xe54] ;  /* 0x000e5400010f7983 */ /* 0x000f280000300800 */
[----:B------:R-:W-:Y:S04]  /*3b0a0*/  LDS.128 R240, [R2+0x800] ;  /* 0x0008000002f07984 */ /* 0x000fe80000000c00 */
[----:B------:R-:W-:Y:S04]  /*3b0b0*/  LDS.128 R236, [R188] ;  /* 0x00000000bcec7984 */ /* 0x000fe80000000c00 */
[----:B------:R-:W-:Y:S04]  /*3b0c0*/  LDS.128 R232, [R188+0x800] ;  /* 0x00080000bce87984 */ /* 0x000fe80000000c00 */
[----:B------:R-:W-:Y:S04]  /*3b0d0*/  LDS.128 R228, [R196] ;  /* 0x00000000c4e47984 */ /* 0x000fe80000000c00 */
[----:B------:R-:W-:Y:S04]  /*3b0e0*/  LDS.128 R224, [R196+0x800] ;  /* 0x00080000c4e07984 */ /* 0x000fe80000000c00 */
[----:B------:R-:W-:Y:S04]  /*3b0f0*/  LDS.128 R220, [R3] ;  /* 0x0000000003dc7984 */ /* 0x000fe80000000c00 */
[----:B------:R-:W-:Y:S04]  /*3b100*/  LDS.128 R216, [R3+0x800] ;  /* 0x0008000003d87984 */ /* 0x000fe80000000c00 */
[----:B------:R-:W-:Y:S06]  /*3b110*/  BAR.SYNC.DEFER_BLOCKING 0x0 ;  /* 0x0000000000007b1d */ /* 0x000fec0000010000 */
[----:B-1----:R1:W-:Y:S04]  /*3b120*/  STL.64 [R1+0x2b0], R16 ;  /* 0x0002b01001007387 */ /* 0x0023e80000100a00 */
[----:B------:R1:W-:Y:S04]  /*3b130*/  STL.64 [R1+0x2b8], R18 ;  /* 0x0002b81201007387 */ /* 0x0003e80000100a00 */
        /* <DEDUP_REMOVED lines=8> */
[----:B---3--:R1:W-:Y:S04]  /*3b1c0*/  STS.128 [R0], R4 ;  /* 0x0000000400007388 */ /* 0x0083e80000000c00 */
        /* <DEDUP_REMOVED lines=8> */
[----:B----4-:R1:W-:Y:S04]  /*3b250*/  STS.128 [R0+0x200], R12 ;  /* 0x0002000c00007388 */ /* 0x0103e80000000c00 */
[----:B------:R-:W2:Y:S04]  /*3b260*/  LDL.LU R11, [R1+0xce4] ;  /* 0x000ce400010b7983 */ /* 0x000ea80000300800 */
        /* <DEDUP_REMOVED lines=16> */
[----:B------:R-:W-:Y:S04]  /*3b370*/  STS.128 [R0+0x280], R20 ;  /* 0x0002801400007388 */ /* 0x000fe80000000c00 */
[----:B------:R-:W-:Y:S04]  /*3b380*/  STS.128 [R0+0x400], R16 ;  /* 0x0004001000007388 */ /* 0x000fe80000000c00 */
[----:B--2---:R-:W-:Y:S04]  /*3b390*/  STS.128 [R0+0x600], R8 ;  /* 0x0006000800007388 */ /* 0x004fe80000000c00 */
[----:B----4-:R-:W-:Y:S04]  /*3b3a0*/  STS.128 [R0+0x680], R12 ;  /* 0x0006800c00007388 */ /* 0x010fe80000000c00 */
[----:B------:R-:W2:Y:S04]  /*3b3b0*/  LDL.LU R35, [R1+0xb44] ;  /* 0x000b440001237983 */ /* 0x000ea80000300800 */
[----:B------:R-:W-:Y:S06]  /*3b3c0*/  BAR.SYNC.DEFER_BLOCKING 0x0 ;  /* 0x0000000000007b1d */ /* 0x000fec0000010000 */
[----:B------:R-:W4:Y:S04]  /*3b3d0*/  LDL.LU R44, [R1+0xb58] ;  /* 0x000b5800012c7983 */ /* 0x000f280000300800 */
[----:B------:R-:W4:Y:S04]  /*3b3e0*/  LDL.LU R45, [R1+0xb5c] ;  /* 0x000b5c00012d7983 */ /* 0x000f280000300800 */
[----:B------:R-:W4:Y:S04]  /*3b3f0*/  LDL.LU R46, [R1+0xb48] ;  /* 0x000b4800012e7983 */ /* 0x000f280000300800 */
[----:B------:R-:W4:Y:S04]  /*3b400*/  LDL.LU R47, [R1+0xb4c] ;  /* 0x000b4c00012f7983 */ /* 0x000f280000300800 */
[----:B------:R-:W4:Y:S04]  /*3b410*/  LDL.LU R40, [R1+0xaa0] ;  /* 0x000aa00001287983 */ /* 0x000f280000300800 */
[----:B------:R-:W-:Y:S04]  /*3b420*/  LDS.128 R212, [R2] ;  /* 0x0000000002d47984 */ /* 0x000fe80000000c00 */
        /* <DEDUP_REMOVED lines=16> */
[----:B------:R-:W-:Y:S04]  /*3b530*/  STS.128 [R0+0x80], R36 ;  /* 0x0000802400007388 */ /* 0x000fe80000000c00 */
[----:B--2---:R1:W-:Y:S04]  /*3b540*/  STS.128 [R0+0x200], R32 ;  /* 0x0002002000007388 */ /* 0x0043e80000000c00 */
        /* <DEDUP_REMOVED lines=16> */
[----:B----4-:R-:W-:Y:S04]  /*3b650*/  STS.128 [R0+0x280], R44 ;  /* 0x0002802c00007388 */ /* 0x010fe80000000c00 */
[----:B------:R-:W-:Y:S04]  /*3b660*/  STS.128 [R0+0x400], R40 ;  /* 0x0004002800007388 */ /* 0x000fe80000000c00 */
[----:B--2---:R-:W-:Y:S04]  /*3b670*/  STS.128 [R0+0x600], R32 ;  /* 0x0006002000007388 */ /* 0x004fe80000000c00 */
[----:B------:R-:W2:Y:S04]  /*3b680*/  LDL.LU R67, [R1+0x9ac] ;  /* 0x0009ac0001437983 */ /* 0x000ea80000300800 */
[----:B------:R-:W4:Y:S04]  /*3b690*/  LDL.LU R68, [R1+0x930] ;  /* 0x0009300001447983 */ /* 0x000f280000300800 */
[----:B------:R-:W-:Y:S04]  /*3b6a0*/  STS.128 [R0+0x680], R36 ;  /* 0x0006802400007388 */ /* 0x000fe80000000c00 */
        /* <DEDUP_REMOVED lines=53> */
[----:B------:R-:W-:Y:S06]  /*3ba00*/  BAR.SYNC.DEFER_BLOCKING 0x0 ;  /* 0x0000000000007b1d */ /* 0x000fec0000010000 */
[----:B------:R-:W2:Y:S04]  /*3ba10*/  LDL.LU R108, [R1+0x11a8] ;  /* 0x0011a800016c7983 */ /* 0x000ea80000300800 */
[----:B------:R-:W2:Y:S04]  /*3ba20*/  LDL.LU R109, [R1+0x11ac] ;  /* 0x0011ac00016d7983 */ /* 0x000ea80000300800 */
[----:B------:R-:W2:Y:S04]  /*3ba30*/  LDL.LU R110, [R1+0x1198] ;  /* 0x00119800016e7983 */ /* 0x000ea80000300800 */
[----:B------:R-:W2:Y:S04]  /*3ba40*/  LDL.LU R111, [R1+0x119c] ;  /* 0x00119c00016f7983 */ /* 0x000ea80000300800 */
        /* <DEDUP_REMOVED lines=18> */
[----:B------:R1:W-:Y:S04]  /*3bb70*/  STS.128 [R0+0x80], R96 ;  /* 0x0000806000007388 */ /* 0x0003e80000000c00 */
[----:B------:R1:W-:Y:S04]  /*3bb80*/  STS.128 [R0+0x200], R100 ;  /* 0x0002006400007388 */ /* 0x0003e80000000c00 */
        /* <DEDUP_REMOVED lines=8> */
[----:B--2---:R-:W-:Y:S04]  /*3bc10*/  STS.128 [R0+0x280], R108 ;  /* 0x0002806c00007388 */ /* 0x004fe80000000c00 */
[----:B---3--:R1:W-:Y:S04]  /*3bc20*/  STS.128 [R0+0x480], R4 ;  /* 0x0004800400007388 */ /* 0x0083e80000000c00 */
[----:B-1----:R-:W2:Y:S04]  /*3bc30*/  LDL.LU R4, [R1+0xf60] ;  /* 0x000f600001047983 */ /* 0x002ea80000300800 */
[----:B------:R-:W2:Y:S04]  /*3bc40*/  LDL.LU R5, [R1+0xf64] ;  /* 0x000f640001057983 */ /* 0x000ea80000300800 */
[----:B------:R-:W2:Y:S04]  /*3bc50*/  LDL.LU R6, [R1+0xf50] ;  /* 0x000f500001067983 */ /* 0x000ea80000300800 */
[----:B------:R-:W2:Y:S04]  /*3bc60*/  LDL.LU R7, [R1+0xf54] ;  /* 0x000f540001077983 */ /* 0x000ea80000300800 */
[----:B------:R-:W3:Y:S04]  /*3bc70*/  LDL.LU R128, [R1+0xf68] ;  /* 0x000f680001807983 */ /* 0x000ee80000300800 */
[----:B------:R-:W3:Y:S04]  /*3bc80*/  LDL.LU R129, [R1+0xf6c] ;  /* 0x000f6c0001817983 */ /* 0x000ee80000300800 */
[----:B------:R-:W3:Y:S04]  /*3bc90*/  LDL.LU R130, [R1+0xf58] ;  /* 0x000f580001827983 */ /* 0x000ee80000300800 */
[----:B------:R-:W3:Y:S04]  /*3bca0*/  LDL.LU R131, [R1+0xf5c] ;  /* 0x000f5c0001837983 */ /* 0x000ee80000300800 */
[----:B----4-:R-:W-:Y:S04]  /*3bcb0*/  STS.128 [R0+0x400], R104 ;  /* 0x0004006800007388 */ /* 0x010fe80000000c00 */
[----:B------:R-:W-:Y:S04]  /*3bcc0*/  STS.128 [R0+0x600], R96 ;  /* 0x0006006000007388 */ /* 0x000fe80000000c00 */
[----:B------:R-:W-:Y:S04]  /*3bcd0*/  STS.128 [R0+0x680], R100 ;  /* 0x0006806400007388 */ /* 0x000fe80000000c00 */
[----:B------:R-:W4:Y:S04]  /*3bce0*/  LDL.LU R132, [R1+0xe40] ;  /* 0x000e400001847983 */ /* 0x000f280000300800 */
[----:B------:R-:W4:Y:S04]  /*3bcf0*/  LDL.LU R133, [R1+0xe44] ;  /* 0x000e440001857983 */ /* 0x000f280000300800 */
[----:B------:R-:W-:Y:S06]  /*3bd00*/  BAR.SYNC.DEFER_BLOCKING 0x0 ;  /* 0x0000000000007b1d */ /* 0x000fec0000010000 */
[----:B------:R-:W4:Y:S04]  /*3bd10*/  LDL.LU R134, [R1+0xe30] ;  /* 0x000e300001867983 */ /* 0x000f280000300800 */
[----:B------:R-:W4:Y:S04]  /*3bd20*/  LDL.LU R135, [R1+0xe34] ;  /* 0x000e340001877983 */ /* 0x000f280000300800 */
[----:B------:R-:W1:Y:S04]  /*3bd30*/  LDS.128 R96, [R3+0x800] ;  /* 0x0008000003607984 */ /* 0x000e680000000c00 */
[----:B------:R-:W-:Y:S04]  /*3bd40*/  LDS.128 R124, [R2] ;  /* 0x00000000027c7984 */ /* 0x000fe80000000c00 */
[----:B------:R-:W-:Y:S04]  /*3bd50*/  LDS.128 R108, [R2+0x800] ;  /* 0x00080000026c7984 */ /* 0x000fe80000000c00 */
[----:B------:R-:W-:Y:S04]  /*3bd60*/  LDS.128 R120, [R188] ;  /* 0x00000000bc787984 */ /* 0x000fe80000000c00 */
[----:B------:R-:W-:Y:S04]  /*3bd70*/  LDS.128 R104, [R188+0x800] ;  /* 0x00080000bc687984 */ /* 0x000fe80000000c00 */
[----:B------:R-:W-:Y:S04]  /*3bd80*/  LDS.128 R112, [R196] ;  /* 0x00000000c4707984 */ /* 0x000fe80000000c00 */
[----:B------:R-:W-:Y:S04]  /*3bd90*/  LDS.128 R100, [R196+0x800] ;  /* 0x00080000c4647984 */ /* 0x000fe80000000c00 */
[----:B------:R-:W-:Y:S04]  /*3bda0*/  LDS.128 R116, [R3] ;  /* 0x0000000003747984 */ /* 0x000fe80000000c00 */
[----:B------:R-:W-:Y:S06]  /*3bdb0*/  BAR.SYNC.DEFER_BLOCKING 0x0 ;  /* 0x0000000000007b1d */ /* 0x000fec0000010000 */
[----:B-1----:R-:W-:Y:S04]  /*3bdc0*/  STL [R1+0x1b18], R99 ;  /* 0x001b186301007387 */ /* 0x002fe80000100800 */
        /* <DEDUP_REMOVED lines=17> */
[----:B----4-:R1:W-:Y:S04]  /*3bee0*/  STS.128 [R0+0x200], R132 ;  /* 0x0002008400007388 */ /* 0x0103e80000000c00 */
[----:B------:R-:W3:Y:S04]  /*3bef0*/  LDL.LU R131, [R1+0xcb4] ;  /* 0x000cb40001837983 */ /* 0x000ee80000300800 */
        /* <DEDUP_REMOVED lines=17> */
[----:B------:R-:W-:Y:S04]  /*3c010*/  STS.128 [R0+0x280], R140 ;  /* 0x0002808c00007388 */ /* 0x000fe80000000c00 */
[----:B------:R-:W-:Y:S04]  /*3c020*/  STS.128 [R0+0x400], R136 ;  /* 0x0004008800007388 */ /* 0x000fe80000000c00 */
[----:B---3--:R-:W-:Y:S04]  /*3c030*/  STS.128 [R0+0x600], R128 ;  /* 0x0006008000007388 */ /* 0x008fe80000000c00 */
[----:B----4-:R-:W-:Y:S04]  /*3c040*/  STS.128 [R0+0x680], R132 ;  /* 0x0006808400007388 */ /* 0x010fe80000000c00 */
[----:B------:R-:W-:Y:S06]  /*3c050*/  BAR.SYNC.DEFER_BLOCKING 0x0 ;  /* 0x0000000000007b1d */ /* 0x000fec0000010000 */
        /* <DEDUP_REMOVED lines=23> */
[----:B------:R1:W-:Y:S04]  /*3c1d0*/  STS.128 [R0+0x80], R160 ;  /* 0x000080a000007388 */ /* 0x0003e80000000c00 */
[----:B------:R-:W2:Y:S04]  /*3c1e0*/  LDL.LU R7, [R1+0xa5c] ;  /* 0x000a5c0001077983 */ /* 0x000ea80000300800 */
[----:B------:R1:W-:Y:S04]  /*3c1f0*/  STS.128 [R0+0x200], R164 ;  /* 0x000200a400007388 */ /* 0x0003e80000000c00 */
        /* <DEDUP_REMOVED lines=8> */
[----:B---3--:R-:W-:Y:S04]  /*3c280*/  STS.128 [R0+0x280], R172 ;  /* 0x000280ac00007388 */ /* 0x008fe80000000c00 */
[----:B----4-:R-:W-:Y:S04]  /*3c290*/  STS.128 [R0+0x400], R168 ;  /* 0x000400a800007388 */ /* 0x010fe80000000c00 */
[----:B--2---:R1:W-:Y:S04]  /*3c2a0*/  STS.128 [R0+0x480], R4 ;  /* 0x0004800400007388 */ /* 0x0043e80000000c00 */
[----:B-1----:R-:W2:Y:S04]  /*3c2b0*/  LDL.LU R4, [R1+0x990] ;  /* 0x0009900001047983 */ /* 0x002ea80000300800 */
[----:B------:R-:W2:Y:S04]  /*3c2c0*/  LDL.LU R5, [R1+0x994] ;  /* 0x0009940001057983 */ /* 0x000ea80000300800 */
[----:B------:R-:W2:Y:S04]  /*3c2d0*/  LDL.LU R6, [R1+0x8e0] ;  /* 0x0008e00001067983 */ /* 0x000ea80000300800 */
[----:B------:R-:W2:Y:S04]  /*3c2e0*/  LDL.LU R7, [R1+0x8e4] ;  /* 0x0008e40001077983 */ /* 0x000ea80000300800 */
[----:B------:R-:W-:Y:S04]  /*3c2f0*/  STS.128 [R0+0x600], R160 ;  /* 0x000600a000007388 */ /* 0x000fe80000000c00 */
[----:B------:R1:W-:Y:S04]  /*3c300*/  STS.128 [R0+0x680], R164 ;  /* 0x000680a400007388 */ /* 0x0003e80000000c00 */
[----:B------:R-:W-:Y:S06]  /*3c310*/  BAR.SYNC.DEFER_BLOCKING 0x0 ;  /* 0x0000000000007b1d */ /* 0x000fec0000010000 */
[----:B-1----:R-:W3:Y:S04]  /*3c320*/  LDL.LU R164, [R1+0x998] ;  /* 0x0009980001a47983 */ /* 0x002ee80000300800 */
        /* <DEDUP_REMOVED lines=15> */
[----:B------:R-:W1:Y:S04]  /*3c420*/  LDS.128 R204, [R3+0x800] ;  /* 0x0008000003cc7984 */ /* 0x000e680000000c00 */
[----:B------:R-:W-:Y:S04]  /*3c430*/  LDS.128 R184, [R188] ;  /* 0x00000000bcb87984 */ /* 0x000fe80000000c00 */
[----:B------:R-:W-:Y:S04]  /*3c440*/  LDS.128 R192, [R196] ;  /* 0x00000000c4c07984 */ /* 0x000fe80000000c00 */
[----:B------:R-:W2:Y:S04]  /*3c450*/  LDS.128 R176, [R2] ;  /* 0x0000000002b07984 */ /* 0x000ea80000000c00 */
[----:B------:R-:W-:Y:S04]  /*3c460*/  LDS.128 R180, [R2+0x800] ;  /* 0x0008000002b47984 */ /* 0x000fe80000000c00 */
[----:B------:R-:W-:Y:S04]  /*3c470*/  LDS.128 R188, [R188+0x800] ;  /* 0x00080000bcbc7984 */ /* 0x000fe80000000c00 */
[----:B------:R-:W-:Y:S04]  /*3c480*/  LDS.128 R196, [R196+0x800] ;  /* 0x00080000c4c47984 */ /* 0x000fe80000000c00 */
[----:B------:R-:W-:Y:S04]  /*3c490*/  LDS.128 R200, [R3] ;  /* 0x0000000003c87984 */ /* 0x000fe80000000c00 */
[----:B------:R-:W-:Y:S06]  /*3c4a0*/  BAR.SYNC.DEFER_BLOCKING 0x0 ;  /* 0x0000000000007b1d */ /* 0x000fec0000010000 */
[----:B-1----:R1:W-:Y:S04]  /*3c4b0*/  STL [R1+0x1b24], R207 ;  /* 0x001b24cf01007387 */ /* 0x0023e80000100800 */
[----:B-1----:R-:W4:Y:S04]  /*3c4c0*/  LDL.LU R207, [R1+0x14c0] ;  /* 0x0014c00001cf7983 */ /* 0x002f280000300800 */
[----:B--2---:R1:W-:Y:S04]  /*3c4d0*/  STS.128 [R0], R4 ;  /* 0x0000000400007388 */ /* 0x0043e80000000c00 */
[----:B-1----:R-:W2:Y:S04]  /*3c4e0*/  LDL.LU R4, [R1+0x978] ;  /* 0x0009780001047983 */ /* 0x002ea80000300800 */
[----:B------:R-:W2:Y:S04]  /*3c4f0*/  LDL.LU R5, [R1+0x97c] ;  /* 0x00097c0001057983 */ /* 0x000ea80000300800 */
[----:B------:R-:W2:Y:S04]  /*3c500*/  LDL.LU R6, [R1+0x968] ;  /* 0x0009680001067983 */ /* 0x000ea80000300800 */
[----:B------:R-:W2:Y:S04]  /*3c510*/  LDL.LU R7, [R1+0x96c] ;  /* 0x00096c0001077983 */ /* 0x000ea80000300800 */
[----:B---3--:R-:W-:Y:S04]  /*3c520*/  STS.128 [R0+0x80], R164 ;  /* 0x000080a400007388 */ /* 0x008fe80000000c00 */
[----:B----4-:R1:W-:Y:S04]  /*3c530*/  STS.128 [R0+0x200], R160 ;  /* 0x000200a000007388 */ /* 0x0103e80000000c00 */
        /* <DEDUP_REMOVED lines=25> */
[C---:B------:R-:W-:Y:S01]  /*3c6d0*/  IMAD R3, R207.reuse, c[0x0][0x194], RZ ;  /* 0x00006500cf037a24 */ /* 0x040fe200078e02ff */
[----:B------:R-:W-:-:S02]  /*3c6e0*/  ISETP.GE.AND P3, PT, R207, c[0x0][0x178], PT ;  /* 0x00005e00cf007a0c */ /* 0x000fc40003f66270 */
[C---:B------:R-:W-:Y:S02]  /*3c6f0*/  ISETP.GE.AND P2, PT, R252.reuse, c[0x0][0x17c], PT ;  /* 0x00005f00fc007a0c */ /* 0x040fe40003f46270 */
[----:B------:R-:W-:Y:S01]  /*3c700*/  ISETP.LT.AND P3, PT, R252, c[0x0][0x17c], !P3 ;  /* 0x00005f00fc007a0c */ /* 0x000fe20005f61270 */
[----:B--2---:R1:W-:Y:S02]  /*3c710*/  STS.128 [R0+0x480], R4 ;  /* 0x0004800400007388 */ /* 0x0043e40000000c00 */
[----:B-1----:R-:W-:Y:S02]  /*3c720*/  IMAD.MOV.U32 R7, RZ, RZ, c[0x0][0x194] ;  /* 0x00006500ff077624 */ /* 0x002fe400078e00ff */
[----:B---3--:R1:W-:Y:S04]  /*3c730*/  STS.128 [R0+0x600], R160 ;  /* 0x000600a000007388 */ /* 0x0083e80000000c00 */
[----:B----4-:R2:W-:Y:S04]  /*3c740*/  STS.128 [R0+0x680], R164 ;  /* 0x000680a400007388 */ /* 0x0105e80000000c00 */
[----:B------:R-:W-:Y:S01]  /*3c750*/  BAR.SYNC.DEFER_BLOCKING 0x0 ;  /* 0x0000000000007b1d */ /* 0x000fe20000010000 */
[----:B-1----:R-:W-:-:S02]  /*3c760*/  LEA R162, P0, R3, c[0x0][0x170], 0x2 ;  /* 0x00005c0003a27a11 */ /* 0x002fc400078010ff */
[----:B------:R-:W-:Y:S01]  /*3c770*/  ISETP.LT.AND P5, PT, R138, c[0x0][0x178], !P2 ;  /* 0x00005e008a007a0c */ /* 0x000fe200057a1270 */
[----:B--2---:R-:W-:Y:S01]  /*3c780*/  IMAD R0, R7, 0x80, R3 ;  /* 0x0000008007007824 */ /* 0x004fe200078e0203 */
[----:B------:R-:W-:-:S04]  /*3c790*/  LEA.HI.X.SX32 R163, R3, c[0x0][0x174], 0x2, P0 ;  /* 0x00005d0003a37a11 */ /* 0x000fc800000f16ff */
[----:B------:R-:W-:Y:S01]  /*3c7a0*/  LEA R160, P6, R0, c[0x0][0x170], 0x2 ;  /* 0x00005c0000a07a11 */ /* 0x000fe200078c10ff */
[C---:B------:R-:W-:Y:S02]  /*3c7b0*/  IMAD R3, R7.reuse, 0x80, R0 ;  /* 0x0000008007037824 */ /* 0x040fe400078e0200 */
[----:B------:R-:W-:Y:S01]  /*3c7c0*/  IMAD R166, R252, c[0x0][0x198], RZ ;  /* 0x00006600fca67a24 */ /* 0x000fe200078e02ff */
[----:B------:R-:W-:Y:S01]  /*3c7d0*/  LEA.HI.X.SX32 R161, R0, c[0x0][0x174], 0x2, P6 ;  /* 0x00005d0000a17a11 */ /* 0x000fe200030f16ff */
[----:B------:R-:W-:Y:S01]  /*3c7e0*/  IMAD R0, R7, 0x80, R3 ;  /* 0x0000008007007824 */ /* 0x000fe200078e0203 */
[----:B------:R-:W-:Y:S01]  /*3c7f0*/  LEA R6, P6, R3, c[0x0][0x170], 0x2 ;  /* 0x00005c0003067a11 */ /* 0x000fe200078c10ff */
[----:B------:R-:W-:-:S04]  /*3c800*/  IMAD.WIDE R164, R166, 0x4, R162 ;  /* 0x00000004a6a47825 */ /* 0x000fc800078e02a2 */
[----:B------:R-:W-:Y:S01]  /*3c810*/  IMAD.WIDE R4, R166, 0x4, R160 ;  /* 0x00000004a6047825 */ /* 0x000fe200078e02a0 */
[----:B------:R-:W-:Y:S01]  /*3c820*/  LEA.HI.X.SX32 R7, R3, c[0x0][0x174], 0x2, P6 ;  /* 0x00005d0003077a11 */ /* 0x000fe200030f16ff */
[----:B------:R1:W-:Y:S01]  /*3c830*/  @P3 STG.E [R164.64], R174 ;  /* 0x000000aea4003986 */ /* 0x0003e2000c101904 */
[----:B------:R-:W-:-:S03]  /*3c840*/  ISETP.LT.AND P6, PT, R207, c[0x0][0x178], !P1 ;  /* 0x00005e00cf007a0c */ /* 0x000fc60004fc1270 */
[----:B------:R2:W-:Y:S01]  /*3c850*/  @P5 STG.E [R4.64], R168 ;  /* 0x000000a804005986 */ /* 0x0005e2000c101904 */
[----:B------:R-:W-:Y:S02]  /*3c860*/  IADD3 R3, R166, c[0x0][0x198], RZ ;  /* 0x00006600a6037a10 */ /* 0x000fe40007ffe0ff */
[----:B------:R-:W-:Y:S01]  /*3c870*/  ISETP.LT.AND P5, PT, R138, c[0x0][0x178], !P1 ;  /* 0x00005e008a007a0c */ /* 0x000fe20004fa1270 */
[----:B-1----:R-:W-:Y:S01]  /*3c880*/  IMAD.WIDE R164, R166, 0x4, R6 ;  /* 0x00000004a6a47825 */ /* 0x002fe200078e0206 */
[----:B--2---:R-:W-:-:S04]  /*3c890*/  LEA R4, P3, R0, c[0x0][0x170], 0x2 ;  /* 0x00005c0000047a11 */ /* 0x004fc800078610ff */
[----:B------:R-:W-:Y:S02]  /*3c8a0*/  LEA.HI.X.SX32 R5, R0, c[0x0][0x174], 0x2, P3 ;  /* 0x00005d0000057a11 */ /* 0x000fe400018f16ff */
[----:B------:R-:W-:Y:S02]  /*3c8b0*/  ISETP.LT.AND P0, PT, R139, c[0x0][0x178], !P2 ;  /* 0x00005e008b007a0c */ /* 0x000fe40005701270 */
[----:B------:R-:W-:Y:S02]  /*3c8c0*/  ISETP.LT.AND P2, PT, R99, c[0x0][0x178], !P2 ;  /* 0x00005e0063007a0c */ /* 0x000fe40005741270 */
[----:B------:R-:W-:-:S09]  /*3c8d0*/  ISETP.LT.AND P3, PT, R139, c[0x0][0x178], !P1 ;  /* 0x00005e008b007a0c */ /* 0x000fd20004f61270 */
[----:B------:R1:W-:Y:S01]  /*3c8e0*/  @P0 STG.E [R164.64], R169 ;  /* 0x000000a9a4000986 */ /* 0x0003e2000c101904 */
[----:B------:R-:W-:Y:S01]  /*3c8f0*/  ISETP.LT.AND P1, PT, R99, c[0x0][0x178], !P1 ;  /* 0x00005e0063007a0c */ /* 0x000fe20004f21270 */
[----:B-1----:R-:W-:-:S04]  /*3c900*/  IMAD.WIDE R164, R166, 0x4, R4 ;  /* 0x00000004a6a47825 */ /* 0x002fc800078e0204 */
[C---:B------:R-:W-:Y:S01]  /*3c910*/  IMAD.WIDE R166, R3.reuse, 0x4, R162 ;  /* 0x0000000403a67825 */ /* 0x040fe200078e02a2 */
[----:B------:R-:W-:Y:S03]  /*3c920*/  @P2 STG.E [R164.64], R170 ;  /* 0x000000aaa4002986 */ /* 0x000fe6000c101904 */
[C---:B------:R-:W-:Y:S01]  /*3c930*/  IMAD.WIDE R168, R3.reuse, 0x4, R160 ;  /* 0x0000000403a87825 */ /* 0x040fe200078e02a0 */
[----:B------:R1:W-:Y:S04]  /*3c940*/  @P6 STG.E [R166.64], R249 ;  /* 0x000000f9a6006986 */ /* 0x0003e8000c101904 */
[----:B------:R2:W-:Y:S04]  /*3c950*/  @P5 STG.E [R168.64], R248 ;  /* 0x000000f8a8005986 */ /* 0x0005e8000c101904 */
[----:B-1----:R-:W3:Y:S01]  /*3c960*/  LDL.LU R249, [R1+0x474] ;  /* 0x0004740001f97983 */ /* 0x002ee20000300800 */
[----:B------:R-:W-:-:S03]  /*3c970*/  IMAD.WIDE R166, R3, 0x4, R6 ;  /* 0x0000000403a67825 */ /* 0x000fc600078e0206 */
[----:B--2---:R-:W2:Y:S01]  /*3c980*/  LDL.LU R248, [R1+0x344] ;  /* 0x0003440001f87983 */ /* 0x004ea20000300800 */
[----:B------:R-:W-:-:S03]  /*3c990*/  IMAD.WIDE R164, R3, 0x4, R4 ;  /* 0x0000000403a47825 */ /* 0x000fc600078e0204 */
[----:B------:R1:W-:Y:S04]  /*3c9a0*/  @P3 STG.E [R166.64], R250 ;  /* 0x000000faa6003986 */ /* 0x0003e8000c101904 */
[----:B------:R4:W-:Y:S04]  /*3c9b0*/  @P1 STG.E [R164.64], R251 ;  /* 0x000000fba4001986 */ /* 0x0009e8000c101904 */
[----:B-1----:R-:W2:Y:S04]  /*3c9c0*/  LDL.LU R250, [R1+0x254] ;  /* 0x0002540001fa7983 */ /* 0x002ea80000300800 */
[----:B----4-:R-:W4:Y:S01]  /*3c9d0*/  LDL.LU R251, [R1+0x174] ;  /* 0x0001740001fb7983 */ /* 0x010f220000300800 */
[----:B------:R-:W-:-:S02]  /*3c9e0*/  IADD3 R0, R252, 0x3, RZ ;  /* 0x00000003fc007810 */ /* 0x000fc40007ffe0ff */
[----:B------:R-:W-:Y:S01]  /*3c9f0*/  ISETP.LT.AND P2, PT, R207, c[0x0][0x178], !P4 ;  /* 0x00005e00cf007a0c */ /* 0x000fe20006741270 */
[----:B------:R-:W4:Y:S01]  /*3ca00*/  LDL.LU R172, [R1+0x240] ;  /* 0x0002400001ac7983 */ /* 0x000f220000300800 */
[----:B------:R-:W-:Y:S02]  /*3ca10*/  ISETP.GE.AND P0, PT, R0, c[0x0][0x17c], PT ;  /* 0x00005f0000007a0c */ /* 0x000fe40003f06270 */
[----:B------:R-:W-:Y:S01]  /*3ca20*/  IADD3 R0, R3, c[0x0][0x198], RZ ;  /* 0x0000660003007a10 */ /* 0x000fe20007ffe0ff */
[----:B------:R-:W4:Y:S01]  /*3ca30*/  LDL.LU R173, [R1+0x584] ;  /* 0x0005840001ad7983 */ /* 0x000f220000300800 */
[----:B------:R-:W-:Y:S02]  /*3ca40*/  ISETP.LT.AND P5, PT, R138, c[0x0][0x178], !P4 ;  /* 0x00005e008a007a0c */ /* 0x000fe400067a1270 */
[----:B------:R-:W-:Y:S01]  /*3ca50*/  ISETP.LT.AND P6, PT, R139, c[0x0][0x178], !P4 ;  /* 0x00005e008b007a0c */ /* 0x000fe200067c1270 */
[----:B------:R-:W-:Y:S01]  /*3ca60*/  IMAD.WIDE R168, R0, 0x4, R162 ;  /* 0x0000000400a87825 */ /* 0x000fe200078e02a2 */
[----:B------:R-:W-:-:S03]  /*3ca70*/  ISETP.LT.AND P4, PT, R99, c[0x0][0x178], !P4 ;  /* 0x00005e0063007a0c */ /* 0x000fc60006781270 */
[C---:B------:R-:W-:Y:S01]  /*3ca80*/  IMAD.WIDE R166, R0.reuse, 0x4, R160 ;  /* 0x0000000400a67825 */ /* 0x040fe200078e02a0 */
[----:B------:R1:W-:Y:S01]  /*3ca90*/  @P2 STG.E [R168.64], R175 ;  /* 0x000000afa8002986 */ /* 0x0003e2000c101904 */
[----:B------:R-:W-:Y:S02]  /*3caa0*/  ISETP.LT.AND P2, PT, R207, c[0x0][0x178], !P0 ;  /* 0x00005e00cf007a0c */ /* 0x000fe40004741270 */
[C---:B------:R-:W-:Y:S01]  /*3cab0*/  IMAD.WIDE R164, R0.reuse, 0x4, R6 ;  /* 0x0000000400a47825 */ /* 0x040fe200078e0206 */
[----:B------:R-:W-:Y:S01]  /*3cac0*/  IADD3 R3, R0, c[0x0][0x198], RZ ;  /* 0x0000660000037a10 */ /* 0x000fe20007ffe0ff */
[----:B------:R-:W-:Y:S01]  /*3cad0*/  @P5 STG.E [R166.64], R171 ;  /* 0x000000aba6005986 */ /* 0x000fe2000c101904 */
[----:B------:R-:W-:-:S03]  /*3cae0*/  ISETP.LT.AND P1, PT, R138, c[0x0][0x178], !P0 ;  /* 0x00005e008a007a0c */ /* 0x000fc60004721270 */
[----:B------:R1:W-:Y:S01]  /*3caf0*/  @P6 STG.E [R164.64], R245 ;  /* 0x000000f5a4006986 */ /* 0x0003e2000c101904 */
[----:B------:R-:W-:Y:S01]  /*3cb00*/  ISETP.LT.AND P6, PT, R139, c[0x0][0x178], !P0 ;  /* 0x00005e008b007a0c */ /* 0x000fe200047c1270 */
[----:B-1----:R-:W-:Y:S01]  /*3cb10*/  IMAD.WIDE R168, R0, 0x4, R4 ;  /* 0x0000000400a87825 */ /* 0x002fe200078e0204 */
[----:B------:R-:W-:-:S04]  /*3cb20*/  ISETP.LT.AND P0, PT, R99, c[0x0][0x178], !P0 ;  /* 0x00005e0063007a0c */ /* 0x000fc80004701270 */
[----:B------:R-:W-:Y:S01]  /*3cb30*/  @P4 STG.E [R168.64], R244 ;  /* 0x000000f4a8004986 */ /* 0x000fe2000c101904 */
[----:B------:R-:W-:-:S04]  /*3cb40*/  IMAD.WIDE R164, R3, 0x4, R162 ;  /* 0x0000000403a47825 */ /* 0x000fc800078e02a2 */
[C---:B------:R-:W-:Y:S01]  /*3cb50*/  IMAD.WIDE R166, R3.reuse, 0x4, R160 ;  /* 0x0000000403a67825 */ /* 0x040fe200078e02a0 */
[C---:B------:R-:W-:Y:S01]  /*3cb60*/  IADD3 R0, R3.reuse, c[0x0][0x198], RZ ;  /* 0x0000660003007a10 */ /* 0x040fe20007ffe0ff */
[----:B---3--:R1:W-:Y:S04]  /*3cb70*/  @P2 STG.E [R164.64], R249 ;  /* 0x000000f9a4002986 */ /* 0x0083e8000c101904 */
[----:B--2---:R2:W-:Y:S01]  /*3cb80*/  @P1 STG.E [R166.64], R248 ;  /* 0x000000f8a6001986 */ /* 0x0045e2000c101904 */
[----:B-1----:R-:W-:-:S03]  /*3cb90*/  IMAD.WIDE R164, R3, 0x4, R6 ;  /* 0x0000000403a47825 */ /* 0x002fc600078e0206 */
[----:B------:R-:W3:Y:S01]  /*3cba0*/  LDL.LU R249, [R1+0x404] ;  /* 0x0004040001f97983 */ /* 0x000ee20000300800 */
[----:B--2---:R-:W-:-:S03]  /*3cbb0*/  IMAD.WIDE R166, R3, 0x4, R4 ;  /* 0x0000000403a67825 */ /* 0x004fc600078e0204 */
[----:B------:R-:W2:Y:S04]  /*3cbc0*/  LDL.LU R248, [R1+0x2a4] ;  /* 0x0002a40001f87983 */ /* 0x000ea80000300800 */
[----:B------:R-:W2:Y:S04]  /*3cbd0*/  LDL.LU R3, [R1+0x400] ;  /* 0x0004000001037983 */ /* 0x000ea80000300800 */
[----:B------:R1:W-:Y:S04]  /*3cbe0*/  @P6 STG.E [R164.64], R250 ;  /* 0x000000faa4006986 */ /* 0x0003e8000c101904 */
[----:B----4-:R4:W-:Y:S04]  /*3cbf0*/  @P0 STG.E [R166.64], R251 ;  /* 0x000000fba6000986 */ /* 0x0109e8000c101904 */
[----:B-1----:R-:W2:Y:S04]  /*3cc00*/  LDL.LU R165, [R1+0x580] ;  /* 0x0005800001a57983 */ /* 0x002ea80000300800 */
[----:B----4-:R-:W4:Y:S01]  /*3cc10*/  LDL.LU R167, [R1+0x2a0] ;  /* 0x0002a00001a77983 */ /* 0x010f220000300800 */
[----:B------:R-:W-:-:S02]  /*3cc20*/  IADD3 R170, R252, 0x4, RZ ;  /* 0x00000004fcaa7810 */ /* 0x000fc40007ffe0ff */
[----:B------:R-:W-:Y:S01]  /*3cc30*/  IADD3 R168, R252, 0x5, RZ ;  /* 0x00000005fca87810 */ /* 0x000fe20007ffe0ff */
[----:B------:R-:W3:Y:S01]  /*3cc40*/  LDL.LU R250, [R1+0x244] ;  /* 0x0002440001fa7983 */ /* 0x000ee20000300800 */
[----:B------:R-:W-:Y:S02]  /*3cc50*/  ISETP.GE.AND P3, PT, R170, c[0x0][0x17c], PT ;  /* 0x00005f00aa007a0c */ /* 0x000fe40003f66270 */
[----:B------:R-:W-:Y:S01]  /*3cc60*/  ISETP.GE.AND P2, PT, R168, c[0x0][0x17c], PT ;  /* 0x00005f00a8007a0c */ /* 0x000fe20003f46270 */
[----:B------:R-:W3:Y:S01]  /*3cc70*/  LDL.LU R174, [R1+0x660] ;  /* 0x0006600001ae7983 */ /* 0x000ee20000300800 */
[----:B------:R-:W-:Y:S02]  /*3cc80*/  ISETP.LT.AND P5, PT, R207, c[0x0][0x178], !P3 ;  /* 0x00005e00cf007a0c */ /* 0x000fe40005fa1270 */
[----:B------:R-:W-:Y:S02]  /*3cc90*/  ISETP.LT.AND P4, PT, R138, c[0x0][0x178], !P3 ;  /* 0x00005e008a007a0c */ /* 0x000fe40005f81270 */
[----:B------:R-:W-:Y:S01]  /*3cca0*/  ISETP.LT.AND P1, PT, R139, c[0x0][0x178], !P3 ;  /* 0x00005e008b007a0c */ /* 0x000fe20005f21270 */
[C---:B------:R-:W-:Y:S01]  /*3ccb0*/  IMAD.WIDE R168, R0.reuse, 0x4, R162 ;  /* 0x0000000400a87825 */ /* 0x040fe200078e02a2 */
[----:B------:R-:W-:Y:S01]  /*3ccc0*/  ISETP.LT.AND P3, PT, R99, c[0x0][0x178], !P3 ;  /* 0x00005e0063007a0c */ /* 0x000fe20005f61270 */
[----:B------:R-:W3:Y:S02]  /*3ccd0*/  LDL.LU R175, [R1+0x500] ;  /* 0x0005000001af7983 */ /* 0x000ee40000300800 */
[----:B------:R-:W-:Y:S01]  /*3cce0*/  IMAD.WIDE R170, R0, 0x4, R160 ;  /* 0x0000000400aa7825 */ /* 0x000fe200078e02a0 */
[----:B------:R-:W-:Y:S01]  /*3ccf0*/  ISETP.LT.AND P6, PT, R207, c[0x0][0x178], !P2 ;  /* 0x00005e00cf007a0c */ /* 0x000fe200057c1270 */
[----:B------:R-:W3:Y:S01]  /*3cd00*/  LDL.LU R245, [R1+0x350] ;  /* 0x0003500001f57983 */ /* 0x000ee20000300800 */
[----:B------:R-:W-:-:S03]  /*3cd10*/  IADD3 R166, R252, 0x6, RZ ;  /* 0x00000006fca67810 */ /* 0x000fc60007ffe0ff */
[----:B------:R-:W3:Y:S01]  /*3cd20*/  LDL.LU R244, [R1+0x260] ;  /* 0x0002600001f47983 */ /* 0x000ee20000300800 */
[----:B------:R-:W-:-:S03]  /*3cd30*/  ISETP.GE.AND P0, PT, R166, c[0x0][0x17c], PT ;  /* 0x00005f00a6007a0c */ /* 0x000fc60003f06270 */
[----:B------:R-:W3:Y:S04]  /*3cd40*/  LDL.LU R251, [R1+0x664] ;  /* 0x0006640001fb7983 */ /* 0x000ee80000300800 */
[----:B--2---:R1:W-:Y:S01]  /*3cd50*/  @P5 STG.E [R168.64], R165 ;  /* 0x000000a5a8005986 */ /* 0x0043e2000c101904 */
[----:B------:R-:W-:-:S03]  /*3cd60*/  ISETP.LT.AND P5, PT, R138, c[0x0][0x178], !P2 ;  /* 0x00005e008a007a0c */ /* 0x000fc600057a1270 */
[----:B------:R2:W-:Y:S01]  /*3cd70*/  @P4 STG.E [R170.64], R3 ;  /* 0x00000003aa004986 */ /* 0x0005e2000c101904 */
[----:B------:R-:W-:Y:S01]  /*3cd80*/  ISETP.LT.AND P4, PT, R139, c[0x0][0x178], !P2 ;  /* 0x00005e008b007a0c */ /* 0x000fe20005781270 */
[----:B-1----:R-:W-:Y:S01]  /*3cd90*/  IMAD.WIDE R164, R0, 0x4, R6 ;  /* 0x0000000400a47825 */ /* 0x002fe200078e0206 */
[----:B------:R-:W-:Y:S02]  /*3cda0*/  IADD3 R168, R252, 0x7, RZ ;  /* 0x00000007fca87810 */ /* 0x000fe40007ffe0ff */
[----:B--2---:R-:W-:Y:S02]  /*3cdb0*/  IADD3 R3, R0, c[0x0][0x198], RZ ;  /* 0x0000660000037a10 */ /* 0x004fe40007ffe0ff */
[----:B----4-:R1:W-:Y:S01]  /*3cdc0*/  @P1 STG.E [R164.64], R167 ;  /* 0x000000a7a4001986 */ /* 0x0103e2000c101904 */
[----:B------:R-:W-:Y:S02]  /*3cdd0*/  ISETP.GE.AND P1, PT, R168, c[0x0][0x17c], PT ;  /* 0x00005f00a8007a0c */ /* 0x000fe40003f26270 */
[----:B------:R-:W-:-:S04]  /*3cde0*/  IMAD.WIDE R168, R3, 0x4, R160 ;  /* 0x0000000403a87825 */ /* 0x000fc800078e02a0 */
[----:B------:R-:W-:-:S04]  /*3cdf0*/  IMAD.WIDE R170, R3, 0x4, R6 ;  /* 0x0000000403aa7825 */ /* 0x000fc800078e0206 */
[----:B-1----:R-:W-:-:S04]  /*3ce00*/  IMAD.WIDE R164, R0, 0x4, R4 ;  /* 0x0000000400a47825 */ /* 0x002fc800078e0204 */
[----:B------:R-:W-:Y:S01]  /*3ce10*/  IMAD.WIDE R166, R3, 0x4, R162 ;  /* 0x0000000403a67825 */ /* 0x000fe200078e02a2 */
[----:B------:R-:W-:Y:S04]  /*3ce20*/  @P3 STG.E [R164.64], R172 ;  /* 0x000000aca4003986 */ /* 0x000fe8000c101904 */
[----:B------:R-:W-:Y:S04]  /*3ce30*/  @P6 STG.E [R166.64], R173 ;  /* 0x000000ada6006986 */ /* 0x000fe8000c101904 */
[----:B---3--:R1:W-:Y:S04]  /*3ce40*/  @P5 STG.E [R168.64], R249 ;  /* 0x000000f9a8005986 */ /* 0x0083e8000c101904 */
[----:B------:R2:W-:Y:S04]  /*3ce50*/  @P4 STG.E [R170.64], R248 ;  /* 0x000000f8aa004986 */ /* 0x0005e8000c101904 */
[----:B-1----:R-:W3:Y:S04]  /*3ce60*/  LDL.LU R249, [R1+0x504] ;  /* 0x0005040001f97983 */ /* 0x002ee80000300800 */
[----:B--2---:R-:W2:Y:S01]  /*3ce70*/  LDL.LU R248, [R1+0x354] ;  /* 0x0003540001f87983 */ /* 0x004ea20000300800 */
[----:B------:R-:W-:-:S02]  /*3ce80*/  ISETP.LT.AND P2, PT, R99, c[0x0][0x178], !P2 ;  /* 0x00005e0063007a0c */ /* 0x000fc40005741270 */
[----:B------:R-:W-:Y:S02]  /*3ce90*/  ISETP.LT.AND P6, PT, R207, c[0x0][0x178], !P0 ;  /* 0x00005e00cf007a0c */ /* 0x000fe400047c1270 */
[----:B------:R-:W-:Y:S02]  /*3cea0*/  ISETP.LT.AND P5, PT, R138, c[0x0][0x178], !P0 ;  /* 0x00005e008a007a0c */ /* 0x000fe400047a1270 */
[C---:B------:R-:W-:Y:S01]  /*3ceb0*/  IADD3 R170, R3.reuse, c[0x0][0x198], RZ ;  /* 0x0000660003aa7a10 */ /* 0x040fe20007ffe0ff */
[----:B------:R-:W-:Y:S01]  /*3cec0*/  IMAD.WIDE R168, R3, 0x4, R4 ;  /* 0x0000000403a87825 */ /* 0x000fe200078e0204 */
[----:B------:R-:W-:Y:S02]  /*3ced0*/  ISETP.LT.AND P3, PT, R99, c[0x0][0x178], !P0 ;  /* 0x00005e0063007a0c */ /* 0x000fe40004761270 */
[----:B------:R-:W-:Y:S01]  /*3cee0*/  ISETP.LT.AND P0, PT, R139, c[0x0][0x178], !P0 ;  /* 0x00005e008b007a0c */ /* 0x000fe20004701270 */
[----:B------:R-:W-:Y:S01]  /*3cef0*/  IMAD.WIDE R164, R170, 0x4, R162 ;  /* 0x00000004aaa47825 */ /* 0x000fe200078e02a2 */
[----:B------:R-:W-:-:S03]  /*3cf00*/  IADD3 R0, R252, 0x8, RZ ;  /* 0x00000008fc007810 */ /* 0x000fc60007ffe0ff */
[----:B------:R-:W-:Y:S01]  /*3cf10*/  IMAD.WIDE R166, R170, 0x4, R160 ;  /* 0x00000004aaa67825 */ /* 0x000fe200078e02a0 */
[----:B------:R1:W-:Y:S01]  /*3cf20*/  @P2 STG.E [R168.64], R250 ;  /* 0x000000faa8002986 */ /* 0x0003e2000c101904 */
[----:B------:R-:W-:-:S03]  /*3cf30*/  ISETP.LT.AND P4, PT, R207, c[0x0][0x178], !P1 ;  /* 0x00005e00cf007a0c */ /* 0x000fc60004f81270 */
[----:B------:R4:W-:Y:S01]  /*3cf40*/  @P6 STG.E [R164.64], R174 ;  /* 0x000000aea4006986 */ /* 0x0009e2000c101904 */
[----:B------:R-:W-:Y:S02]  /*3cf50*/  ISETP.LT.AND P6, PT, R138, c[0x0][0x178], !P1 ;  /* 0x00005e008a007a0c */ /* 0x000fe40004fc1270 */
[----:B------:R-:W-:Y:S01]  /*3cf60*/  ISETP.GE.AND P2, PT, R0, c[0x0][0x17c], PT ;  /* 0x00005f0000007a0c */ /* 0x000fe20003f46270 */
[----:B------:R4:W-:Y:S01]  /*3cf70*/  @P5 STG.E [R166.64], R175 ;  /* 0x000000afa6005986 */ /* 0x0009e2000c101904 */
[----:B------:R-:W-:Y:S02]  /*3cf80*/  ISETP.LT.AND P5, PT, R139, c[0x0][0x178], !P1 ;  /* 0x00005e008b007a0c */ /* 0x000fe40004fa1270 */
[C---:B------:R-:W-:Y:S01]  /*3cf90*/  IADD3 R0, R170.reuse, c[0x0][0x198], RZ ;  /* 0x00006600aa007a10 */ /* 0x040fe20007ffe0ff */
[----:B-1----:R-:W2:Y:S01]  /*3cfa0*/  LDL.LU R250, [R1+0x264] ;  /* 0x0002640001fa7983 */ /* 0x002ea20000300800 */
[----:B----4-:R-:W-:-:S03]  /*3cfb0*/  IMAD.WIDE R164, R170, 0x4, R6 ;  /* 0x00000004aaa47825 */ /* 0x010fc600078e0206 */
[----:B------:R-:W4:Y:S01]  /*3cfc0*/  LDL.LU R171, [R1+0x420] ;  /* 0x0004200001ab7983 */ /* 0x000f220000300800 */
[----:B------:R-:W-:-:S03]  /*3cfd0*/  IMAD.WIDE R166, R170, 0x4, R4 ;  /* 0x00000004aaa67825 */ /* 0x000fc600078e0204 */
[----:B------:R1:W-:Y:S01]  /*3cfe0*/  @P0 STG.E [R164.64], R245 ;  /* 0x000000f5a4000986 */ /* 0x0003e2000c101904 */
[----:B------:R-:W-:-:S03]  /*3cff0*/  IMAD.WIDE R168, R0, 0x4, R162 ;  /* 0x0000000400a87825 */ /* 0x000fc600078e02a2 */
[----:B------:R1:W-:Y:S01]  /*3d000*/  @P3 STG.E [R166.64], R244 ;  /* 0x000000f4a6003986 */ /* 0x0003e2000c101904 */
[C---:B------:R-:W-:Y:S02]  /*3d010*/  IADD3 R3, R252.reuse, 0x9, RZ ;  /* 0x00000009fc037810 */ /* 0x040fe40007ffe0ff */
[----:B------:R-:W-:Y:S01]  /*3d020*/  IADD3 R170, R252, 0xa, RZ ;  /* 0x0000000afcaa7810 */ /* 0x000fe20007ffe0ff */
[----:B------:R-:W4:Y:S01]  /*3d030*/  LDL.LU R174, [R1+0x320] ;  /* 0x0003200001ae7983 */ /* 0x000f220000300800 */
[----:B-1----:R-:W-:-:S04]  /*3d040*/  IMAD.WIDE R164, R0, 0x4, R6 ;  /* 0x0000000400a47825 */ /* 0x002fc800078e0206 */
[----:B------:R-:W-:Y:S01]  /*3d050*/  IMAD.WIDE R166, R0, 0x4, R160 ;  /* 0x0000000400a67825 */ /* 0x000fe200078e02a0 */
[----:B------:R1:W-:Y:S01]  /*3d060*/  @P4 STG.E [R168.64], R251 ;  /* 0x000000fba8004986 */ /* 0x0003e2000c101904 */
[----:B------:R-:W-:-:S03]  /*3d070*/  ISETP.GE.AND P0, PT, R3, c[0x0][0x17c], PT ;  /* 0x00005f0003007a0c */ /* 0x000fc60003f06270 */
[----:B------:R-:W4:Y:S01]  /*3d080*/  LDL.LU R175, [R1+0x694] ;  /* 0x0006940001af7983 */ /* 0x000f220000300800 */
[----:B------:R-:W-:-:S03]  /*3d090*/  IADD3 R3, R0, c[0x0][0x198], RZ ;  /* 0x0000660000037a10 */ /* 0x000fc60007ffe0ff */
[----:B-1----:R-:W4:Y:S04]  /*3d0a0*/  LDL.LU R251, [R1+0x614] ;  /* 0x0006140001fb7983 */ /* 0x002f280000300800 */
[----:B---3--:R1:W-:Y:S04]  /*3d0b0*/  @P6 STG.E [R166.64], R249 ;  /* 0x000000f9a6006986 */ /* 0x0083e8000c101904 */
[----:B--2---:R2:W-:Y:S01]  /*3d0c0*/  @P5 STG.E [R164.64], R248 ;  /* 0x000000f8a4005986 */ /* 0x0045e2000c101904 */
[----:B------:R-:W-:-:S03]  /*3d0d0*/  ISETP.GE.AND P5, PT, R170, c[0x0][0x17c], PT ;  /* 0x00005f00aa007a0c */ /* 0x000fc60003fa6270 */
[----:B-1----:R-:W3:Y:S04]  /*3d0e0*/  LDL.LU R249, [R1+0x424] ;  /* 0x0004240001f97983 */ /* 0x002ee80000300800 */
[----:B--2---:R-:W2:Y:S01]  /*3d0f0*/  LDL.LU R248, [R1+0x324] ;  /* 0x0003240001f87983 */ /* 0x004ea20000300800 */
[----:B------:R-:W-:-:S03]  /*3d100*/  IMAD.WIDE R164, R0, 0x4, R4 ;  /* 0x0000000400a47825 */ /* 0x000fc600078e0204 */
[----:B------:R-:W2:Y:S04]  /*3d110*/  LDL.LU R0, [R1+0x610] ;  /* 0x0006100001007983 */ /* 0x000ea80000300800 */
[----:B------:R-:W2:Y:S01]  /*3d120*/  LDL.LU R170, [R1+0x690] ;  /* 0x0006900001aa7983 */ /* 0x000ea20000300800 */
[----:B------:R-:W-:Y:S02]  /*3d130*/  ISETP.LT.AND P1, PT, R99, c[0x0][0x178], !P1 ;  /* 0x00005e0063007a0c */ /* 0x000fe40004f21270 */
[----:B------:R-:W-:Y:S02]  /*3d140*/  ISETP.LT.AND P4, PT, R207, c[0x0][0x178], !P2 ;  /* 0x00005e00cf007a0c */ /* 0x000fe40005781270 */
[----:B------:R-:W-:Y:S01]  /*3d150*/  ISETP.LT.AND P3, PT, R138, c[0x0][0x178], !P2 ;  /* 0x00005e008a007a0c */ /* 0x000fe20005761270 */
[----:B------:R-:W-:Y:S01]  /*3d160*/  IMAD.WIDE R166, R3, 0x4, R162 ;  /* 0x0000000403a67825 */ /* 0x000fe200078e02a2 */
[----:B------:R-:W-:Y:S01]  /*3d170*/  ISETP.LT.AND P6, PT, R139, c[0x0][0x178], !P2 ;  /* 0x00005e008b007a0c */ /* 0x000fe200057c1270 */
[----:B------:R-:W3:Y:S02]  /*3d180*/  LDL.LU R172, [R1+0x6f0] ;  /* 0x0006f00001ac7983 */ /* 0x000ee40000300800 */
[----:B------:R-:W-:Y:S01]  /*3d190*/  IMAD.WIDE R168, R3, 0x4, R160 ;  /* 0x0000000403a87825 */ /* 0x000fe200078e02a0 */
[----:B------:R-:W-:Y:S01]  /*3d1a0*/  ISETP.LT.AND P2, PT, R99, c[0x0][0x178], !P2 ;  /* 0x00005e0063007a0c */ /* 0x000fe20005741270 */
[----:B------:R-:W3:Y:S04]  /*3d1b0*/  LDL.LU R173, [R1+0x680] ;  /* 0x0006800001ad7983 */ /* 0x000ee80000300800 */
[----:B------:R1:W-:Y:S01]  /*3d1c0*/  @P1 STG.E [R164.64], R250 ;  /* 0x000000faa4001986 */ /* 0x0003e2000c101904 */
[----:B------:R-:W-:-:S03]  /*3d1d0*/  ISETP.LT.AND P1, PT, R139, c[0x0][0x178], !P0 ;  /* 0x00005e008b007a0c */ /* 0x000fc60004721270 */
[----:B------:R-:W3:Y:S04]  /*3d1e0*/  LDL.LU R245, [R1+0x5f0] ;  /* 0x0005f00001f57983 */ /* 0x000ee80000300800 */
[----:B------:R-:W3:Y:S01]  /*3d1f0*/  LDL.LU R244, [R1+0x360] ;  /* 0x0003600001f47983 */ /* 0x000ee20000300800 */
[----:B-1----:R-:W-:-:S03]  /*3d200*/  IMAD.WIDE R164, R3, 0x4, R6 ;  /* 0x0000000403a47825 */ /* 0x002fc600078e0206 */
[----:B------:R-:W3:Y:S04]  /*3d210*/  LDL.LU R250, [R1+0x6f4] ;  /* 0x0006f40001fa7983 */ /* 0x000ee80000300800 */
[----:B--2---:R1:W-:Y:S01]  /*3d220*/  @P4 STG.E [R166.64], R170 ;  /* 0x000000aaa6004986 */ /* 0x0043e2000c101904 */
[----:B------:R-:W-:-:S03]  /*3d230*/  ISETP.LT.AND P4, PT, R207, c[0x0][0x178], !P0 ;  /* 0x00005e00cf007a0c */ /* 0x000fc60004781270 */
[----:B------:R2:W-:Y:S01]  /*3d240*/  @P3 STG.E [R168.64], R0 ;  /* 0x00000000a8003986 */ /* 0x0005e2000c101904 */
[----:B------:R-:W-:-:S03]  /*3d250*/  ISETP.LT.AND P3, PT, R138, c[0x0][0x178], !P0 ;  /* 0x00005e008a007a0c */ /* 0x000fc60004761270 */
[----:B----4-:R4:W-:Y:S01]  /*3d260*/  @P6 STG.E [R164.64], R171 ;  /* 0x000000aba4006986 */ /* 0x0109e2000c101904 */
[----:B-1----:R-:W-:Y:S02]  /*3d270*/  IADD3 R166, R252, 0xb, RZ ;  /* 0x0000000bfca67810 */ /* 0x002fe40007ffe0ff */
[C---:B--2---:R-:W-:Y:S02]  /*3d280*/  IADD3 R0, R3.reuse, c[0x0][0x198], RZ ;  /* 0x0000660003007a10 */ /* 0x044fe40007ffe0ff */
[----:B------:R-:W-:Y:S01]  /*3d290*/  ISETP.GE.AND P6, PT, R166, c[0x0][0x17c], PT ;  /* 0x00005f00a6007a0c */ /* 0x000fe20003fc6270 */
[----:B----4-:R-:W-:-:S04]  /*3d2a0*/  IMAD.WIDE R170, R3, 0x4, R4 ;  /* 0x0000000403aa7825 */ /* 0x010fc800078e0204 */
[C---:B------:R-:W-:Y:S01]  /*3d2b0*/  IMAD.WIDE R164, R0.reuse, 0x4, R162 ;  /* 0x0000000400a47825 */ /* 0x040fe200078e02a2 */
[----:B------:R-:W-:Y:S03]  /*3d2c0*/  @P2 STG.E [R170.64], R174 ;  /* 0x000000aeaa002986 */ /* 0x000fe6000c101904 */
[C---:B------:R-:W-:Y:S01]  /*3d2d0*/  IMAD.WIDE R166, R0.reuse, 0x4, R160 ;  /* 0x0000000400a67825 */ /* 0x040fe200078e02a0 */
[----:B------:R-:W-:Y:S03]  /*3d2e0*/  @P4 STG.E [R164.64], R175 ;  /* 0x000000afa4004986 */ /* 0x000fe6000c101904 */
[C---:B------:R-:W-:Y:S01]  /*3d2f0*/  IMAD.WIDE R168, R0.reuse, 0x4, R6 ;  /* 0x0000000400a87825 */ /* 0x040fe200078e0206 */
[----:B------:R1:W-:Y:S04]  /*3d300*/  @P3 STG.E [R166.64], R251 ;  /* 0x000000fba6003986 */ /* 0x0003e8000c101904 */
[----:B---3--:R2:W-:Y:S04]  /*3d310*/  @P1 STG.E [R168.64], R249 ;  /* 0x000000f9a8001986 */ /* 0x0085e8000c101904 */
[----:B-1----:R-:W3:Y:S04]  /*3d320*/  LDL.LU R251, [R1+0x684] ;  /* 0x0006840001fb7983 */ /* 0x002ee80000300800 */
[----:B--2---:R-:W2:Y:S01]  /*3d330*/  LDL.LU R249, [R1+0x5f4] ;  /* 0x0005f40001f97983 */ /* 0x004ea20000300800 */
[----:B------:R-:W-:Y:S01]  /*3d340*/  ISETP.LT.AND P0, PT, R99, c[0x0][0x178], !P0 ;  /* 0x00005e0063007a0c */ /* 0x000fe20004701270 */
[----:B------:R-:W-:-:S12]  /*3d350*/  IMAD.WIDE R170, R0, 0x4, R4 ;  /* 0x0000000400aa7825 */ /* 0x000fd800078e0204 */
[----:B------:R1:W-:Y:S04]  /*3d360*/  @P0 STG.E [R170.64], R248 ;  /* 0x000000f8aa000986 */ /* 0x0003e8000c101904 */
[----:B-1----:R-:W4:Y:S01]  /*3d370*/  LDL.LU R248, [R1+0x364] ;  /* 0x0003640001f87983 */ /* 0x002f220000300800 */
[----:B------:R-:W-:Y:S02]  /*3d380*/  ISETP.LT.AND P1, PT, R207, c[0x0][0x178], !P5 ;  /* 0x00005e00cf007a0c */ /* 0x000fe40006f21270 */
[----:B------:R-:W-:Y:S01]  /*3d390*/  ISETP.LT.AND P3, PT, R138, c[0x0][0x178], !P5 ;  /* 0x00005e008a007a0c */ /* 0x000fe20006f61270 */
[----:B------:R-:W4:Y:S01]  /*3d3a0*/  LDL.LU R174, [R1+0x730] ;  /* 0x0007300001ae7983 */ /* 0x000f220000300800 */
[----:B------:R-:W-:Y:S02]  /*3d3b0*/  IADD3 R3, R0, c[0x0][0x198], RZ ;  /* 0x0000660000037a10 */ /* 0x000fe40007ffe0ff */
[----:B------:R-:W-:Y:S01]  /*3d3c0*/  ISETP.LT.AND P2, PT, R139, c[0x0][0x178], !P5 ;  /* 0x00005e008b007a0c */ /* 0x000fe20006f41270 */
[----:B------:R-:W4:Y:S01]  /*3d3d0*/  LDL.LU R175, [R1+0x6e0] ;  /* 0x0006e00001af7983 */ /* 0x000f220000300800 */
[----:B------:R-:W-:Y:S01]  /*3d3e0*/  IADD3 R0, R252, 0xc, RZ ;  /* 0x0000000cfc007810 */ /* 0x000fe20007ffe0ff */
[----:B------:R-:W-:Y:S01]  /*3d3f0*/  IMAD.WIDE R168, R3, 0x4, R162 ;  /* 0x0000000403a87825 */ /* 0x000fe200078e02a2 */
[----:B------:R-:W-:-:S02]  /*3d400*/  ISETP.LT.AND P5, PT, R99, c[0x0][0x178], !P5 ;  /* 0x00005e0063007a0c */ /* 0x000fc40006fa1270 */
[----:B------:R-:W-:Y:S01]  /*3d410*/  ISETP.LT.AND P4, PT, R207, c[0x0][0x178], !P6 ;  /* 0x00005e00cf007a0c */ /* 0x000fe20007781270 */
[C---:B------:R-:W-:Y:S01]  /*3d420*/  IMAD.WIDE R164, R3.reuse, 0x4, R160 ;  /* 0x0000000403a47825 */ /* 0x040fe200078e02a0 */
[----:B------:R-:W-:Y:S01]  /*3d430*/  ISETP.GE.AND P0, PT, R0, c[0x0][0x17c], PT ;  /* 0x00005f0000007a0c */ /* 0x000fe20003f06270 */
[----:B------:R1:W-:Y:S01]  /*3d440*/  @P1 STG.E [R168.64], R172 ;  /* 0x000000aca8001986 */ /* 0x0003e2000c101904 */
[C---:B------:R-:W-:Y:S01]  /*3d450*/  IADD3 R0, R3.reuse, c[0x0][0x198], RZ ;  /* 0x0000660003007a10 */ /* 0x040fe20007ffe0ff */
[----:B------:R-:W-:Y:S01]  /*3d460*/  IMAD.WIDE R166, R3, 0x4, R6 ;  /* 0x0000000403a67825 */ /* 0x000fe200078e0206 */
[----:B------:R-:W-:Y:S01]  /*3d470*/  ISETP.LT.AND P1, PT, R138, c[0x0][0x178], !P6 ;  /* 0x00005e008a007a0c */ /* 0x000fe20007721270 */
[----:B------:R1:W-:Y:S01]  /*3d480*/  @P3 STG.E [R164.64], R173 ;  /* 0x000000ada4003986 */ /* 0x0003e2000c101904 */
[----:B------:R-:W-:-:S03]  /*3d490*/  ISETP.LT.AND P3, PT, R139, c[0x0][0x178], !P6 ;  /* 0x00005e008b007a0c */ /* 0x000fc60007761270 */
[----:B------:R1:W-:Y:S02]  /*3d4a0*/  @P2 STG.E [R166.64], R245 ;  /* 0x000000f5a6002986 */ /* 0x0003e4000c101904 */
[----:B-1----:R-:W-:-:S04]  /*3d4b0*/  IMAD.WIDE R168, R3, 0x4, R4 ;  /* 0x0000000403a87825 */ /* 0x002fc800078e0204 */
[C---:B------:R-:W-:Y:S01]  /*3d4c0*/  IMAD.WIDE R164, R0.reuse, 0x4, R162 ;  /* 0x0000000400a47825 */ /* 0x040fe200078e02a2 */
[----:B------:R1:W-:Y:S03]  /*3d4d0*/  @P5 STG.E [R168.64], R244 ;  /* 0x000000f4a8005986 */ /* 0x0003e6000c101904 */
[C---:B------:R-:W-:Y:S01]  /*3d4e0*/  IMAD.WIDE R166, R0.reuse, 0x4, R160 ;  /* 0x0000000400a67825 */ /* 0x040fe200078e02a0 */
[----:B------:R-:W4:Y:S04]  /*3d4f0*/  LDL.LU R245, [R1+0x670] ;  /* 0x0006700001f57983 */ /* 0x000f280000300800 */
[----:B------:R1:W-:Y:S04]  /*3d500*/  @P4 STG.E [R164.64], R250 ;  /* 0x000000faa4004986 */ /* 0x0003e8000c101904 */
[----:B-1----:R-:W4:Y:S01]  /*3d510*/  LDL.LU R244, [R1+0x4f0] ;  /* 0x0004f00001f47983 */ /* 0x002f220000300800 */
[----:B------:R-:W-:-:S03]  /*3d520*/  IMAD.WIDE R164, R0, 0x4, R6 ;  /* 0x0000000400a47825 */ /* 0x000fc600078e0206 */
[----:B------:R-:W4:Y:S01]  /*3d530*/  LDL.LU R250, [R1+0x734] ;  /* 0x0007340001fa7983 */ /* 0x000f220000300800 */
[----:B------:R-:W-:Y:S02]  /*3d540*/  ISETP.LT.AND P5, PT, R99, c[0x0][0x178], !P6 ;  /* 0x00005e0063007a0c */ /* 0x000fe400077a1270 */
[----:B------:R-:W-:-:S04]  /*3d550*/  IADD3 R168, R252, 0xd, RZ ;  /* 0x0000000dfca87810 */ /* 0x000fc80007ffe0ff */
[----:B------:R-:W-:Y:S01]  /*3d560*/  ISETP.GE.AND P2, PT, R168, c[0x0][0x17c], PT ;  /* 0x00005f00a8007a0c */ /* 0x000fe20003f46270 */
[----:B------:R-:W-:Y:S01]  /*3d570*/  IMAD.WIDE R168, R0, 0x4, R4 ;  /* 0x0000000400a87825 */ /* 0x000fe200078e0204 */
[----:B---3--:R1:W-:Y:S04]  /*3d580*/  @P1 STG.E [R166.64], R251 ;  /* 0x000000fba6001986 */ /* 0x0083e8000c101904 */
[----:B--2---:R2:W-:Y:S04]  /*3d590*/  @P3 STG.E [R164.64], R249 ;  /* 0x000000f9a4003986 */ /* 0x0045e8000c101904 */
[----:B-1----:R-:W3:Y:S04]  /*3d5a0*/  LDL.LU R251, [R1+0x6e4] ;  /* 0x0006e40001fb7983 */ /* 0x002ee80000300800 */
[----:B--2---:R-:W2:Y:S04]  /*3d5b0*/  LDL.LU R249, [R1+0x674] ;  /* 0x0006740001f97983 */ /* 0x004ea80000300800 */
[----:B----4-:R1:W-:Y:S04]  /*3d5c0*/  @P5 STG.E [R168.64], R248 ;  /* 0x000000f8a8005986 */ /* 0x0103e8000c101904 */
[----:B-1----:R-:W4:Y:S01]  /*3d5d0*/  LDL.LU R248, [R1+0x4f4] ;  /* 0x0004f40001f87983 */ /* 0x002f220000300800 */
[----:B------:R-:W-:-:S02]  /*3d5e0*/  ISETP.LT.AND P6, PT, R207, c[0x0][0x178], !P0 ;  /* 0x00005e00cf007a0c */ /* 0x000fc400047c1270 */
[----:B------:R-:W-:Y:S01]  /*3d5f0*/  ISETP.LT.AND P4, PT, R138, c[0x0][0x178], !P0 ;  /* 0x00005e008a007a0c */ /* 0x000fe20004781270 */
[----:B------:R-:W4:Y:S01]  /*3d600*/  LDL.LU R170, [R1+0x770] ;  /* 0x0007700001aa7983 */ /* 0x000f220000300800 */
[----:B------:R-:W-:Y:S02]  /*3d610*/  IADD3 R3, R0, c[0x0][0x198], RZ ;  /* 0x0000660000037a10 */ /* 0x000fe40007ffe0ff */
[----:B------:R-:W-:Y:S01]  /*3d620*/  ISETP.LT.AND P5, PT, R139, c[0x0][0x178], !P0 ;  /* 0x00005e008b007a0c */ /* 0x000fe200047a1270 */
[----:B------:R-:W4:Y:S01]  /*3d630*/  LDL.LU R171, [R1+0x700] ;  /* 0x0007000001ab7983 */ /* 0x000f220000300800 */
[----:B------:R-:W-:Y:S01]  /*3d640*/  ISETP.LT.AND P0, PT, R99, c[0x0][0x178], !P0 ;  /* 0x00005e0063007a0c */ /* 0x000fe20004701270 */
[----:B------:R-:W-:Y:S01]  /*3d650*/  IMAD.WIDE R166, R3, 0x4, R162 ;  /* 0x0000000403a67825 */ /* 0x000fe200078e02a2 */
[----:B------:R-:W-:Y:S01]  /*3d660*/  ISETP.LT.AND P3, PT, R207, c[0x0][0x178], !P2 ;  /* 0x00005e00cf007a0c */ /* 0x000fe20005761270 */
[----:B------:R-:W4:Y:S02]  /*3d670*/  LDL.LU R172, [R1+0x6b0] ;  /* 0x0006b00001ac7983 */ /* 0x000f240000300800 */
[----:B------:R-:W-:-:S02]  /*3d680*/  IMAD.WIDE R164, R3, 0x4, R160 ;  /* 0x0000000403a47825 */ /* 0x000fc400078e02a0 */
[----:B------:R1:W-:Y:S01]  /*3d690*/  @P6 STG.E [R166.64], R174 ;  /* 0x000000aea6006986 */ /* 0x0003e2000c101904 */
[----:B------:R-:W-:Y:S02]  /*3d6a0*/  ISETP.LT.AND P6, PT, R138, c[0x0][0x178], !P2 ;  /* 0x00005e008a007a0c */ /* 0x000fe400057c1270 */
[----:B------:R-:W-:Y:S01]  /*3d6b0*/  ISETP.LT.AND P1, PT, R139, c[0x0][0x178], !P2 ;  /* 0x00005e008b007a0c */ /* 0x000fe20005721270 */
[----:B------:R1:W-:Y:S01]  /*3d6c0*/  @P4 STG.E [R164.64], R175 ;  /* 0x000000afa4004986 */ /* 0x0003e2000c101904 */
[C---:B------:R-:W-:Y:S02]  /*3d6d0*/  IADD3 R0, R3.reuse, c[0x0][0x198], RZ ;  /* 0x0000660003007a10 */ /* 0x040fe40007ffe0ff */
[C---:B------:R-:W-:Y:S02]  /*3d6e0*/  IADD3 R168, R252.reuse, 0xe, RZ ;  /* 0x0000000efca87810 */ /* 0x040fe40007ffe0ff */
[----:B------:R-:W-:Y:S01]  /*3d6f0*/  IADD3 R169, R252, 0xf, RZ ;  /* 0x0000000ffca97810 */ /* 0x000fe20007ffe0ff */
[----:B-1----:R-:W-:-:S04]  /*3d700*/  IMAD.WIDE R166, R3, 0x4, R4 ;  /* 0x0000000403a67825 */ /* 0x002fc800078e0204 */
[----:B------:R-:W-:Y:S01]  /*3d710*/  IMAD.WIDE R164, R3, 0x4, R6 ;  /* 0x0000000403a47825 */ /* 0x000fe200078e0206 */
[----:B------:R-:W-:-:S04]  /*3d720*/  ISETP.GE.AND P4, PT, R168, c[0x0][0x17c], PT ;  /* 0x00005f00a8007a0c */ /* 0x000fc80003f86270 */
[----:B------:R1:W-:Y:S01]  /*3d730*/  @P5 STG.E [R164.64], R245 ;  /* 0x000000f5a4005986 */ /* 0x0003e2000c101904 */
[----:B------:R-:W-:Y:S01]  /*3d740*/  ISETP.GE.AND P5, PT, R169, c[0x0][0x17c], PT ;  /* 0x00005f00a9007a0c */ /* 0x000fe20003fa6270 */
[C---:B------:R-:W-:Y:S02]  /*3d750*/  IMAD.WIDE R168, R0.reuse, 0x4, R6 ;  /* 0x0000000400a87825 */ /* 0x040fe400078e0206 */
[----:B------:R1:W-:Y:S02]  /*3d760*/  @P0 STG.E [R166.64], R244 ;  /* 0x000000f4a6000986 */ /* 0x0003e4000c101904 */
[----:B-1----:R-:W-:-:S04]  /*3d770*/  IMAD.WIDE R164, R0, 0x4, R162 ;  /* 0x0000000400a47825 */ /* 0x002fc800078e02a2 */
[C---:B------:R-:W-:Y:S01]  /*3d780*/  IMAD.WIDE R166, R0.reuse, 0x4, R160 ;  /* 0x0000000400a67825 */ /* 0x040fe200078e02a0 */
[----:B------:R1:W-:Y:S01]  /*3d790*/  @P3 STG.E [R164.64], R250 ;  /* 0x000000faa4003986 */ /* 0x0003e2000c101904 */
[----:B------:R-:W-:Y:S02]  /*3d7a0*/  ISETP.LT.AND P2, PT, R99, c[0x0][0x178], !P2 ;  /* 0x00005e0063007a0c */ /* 0x000fe40005741270 */
[----:B-1----:R-:W-:Y:S01]  /*3d7b0*/  IMAD.WIDE R164, R0, 0x4, R4 ;  /* 0x0000000400a47825 */ /* 0x002fe200078e0204 */
[----:B---3--:R1:W-:Y:S04]  /*3d7c0*/  @P6 STG.E [R166.64], R251 ;  /* 0x000000fba6006986 */ /* 0x0083e8000c101904 */
[----:B--2---:R2:W-:Y:S04]  /*3d7d0*/  @P1 STG.E [R168.64], R249 ;  /* 0x000000f9a8001986 */ /* 0x0045e8000c101904 */
[----:B-1----:R-:W3:Y:S04]  /*3d7e0*/  LDL.LU R251, [R1+0x600] ;  /* 0x0006000001fb7983 */ /* 0x002ee80000300800 */
[----:B--2---:R-:W2:Y:S04]  /*3d7f0*/  LDL.LU R249, [R1+0x774] ;  /* 0x0007740001f97983 */ /* 0x004ea80000300800 */
[----:B------:R-:W2:Y:S04]  /*3d800*/  LDL.LU R173, [R1+0x704] ;  /* 0x0007040001ad7983 */ /* 0x000ea80000300800 */
[----:B------:R-:W2:Y:S04]  /*3d810*/  LDL.LU R250, [R1+0x6b4] ;  /* 0x0006b40001fa7983 */ /* 0x000ea80000300800 */
[----:B----4-:R1:W-:Y:S04]  /*3d820*/  @P2 STG.E [R164.64], R248 ;  /* 0x000000f8a4002986 */ /* 0x0103e8000c101904 */
[----:B-1----:R-:W4:Y:S01]  /*3d830*/  LDL.LU R248, [R1+0x604] ;  /* 0x0006040001f87983 */ /* 0x002f220000300800 */
[----:B------:R-:W-:-:S02]  /*3d840*/  ISETP.LT.AND P0, PT, R207, c[0x0][0x178], !P4 ;  /* 0x00005e00cf007a0c */ /* 0x000fc40006701270 */
[----:B------:R-:W-:Y:S01]  /*3d850*/  IADD3 R3, R0, c[0x0][0x198], RZ ;  /* 0x0000660000037a10 */ /* 0x000fe20007ffe0ff */
[----:B------:R-:W4:Y:S01]  /*3d860*/  LDL.LU R174, [R1+0x3f8] ;  /* 0x0003f80001ae7983 */ /* 0x000f220000300800 */
[----:B------:R-:W-:Y:S02]  /*3d870*/  ISETP.LT.AND P1, PT, R138, c[0x0][0x178], !P4 ;  /* 0x00005e008a007a0c */ /* 0x000fe40006721270 */
[----:B------:R-:W-:Y:S01]  /*3d880*/  ISETP.LT.AND P6, PT, R139, c[0x0][0x178], !P4 ;  /* 0x00005e008b007a0c */ /* 0x000fe200067c1270 */
[----:B------:R-:W-:Y:S01]  /*3d890*/  IMAD.WIDE R166, R3, 0x4, R162 ;  /* 0x0000000403a67825 */ /* 0x000fe200078e02a2 */
[----:B------:R-:W-:Y:S01]  /*3d8a0*/  IADD3 R0, R252, 0x11, RZ ;  /* 0x00000011fc007810 */ /* 0x000fe20007ffe0ff */
[----:B------:R-:W4:Y:S01]  /*3d8b0*/  LDL.LU R175, [R1+0x298] ;  /* 0x0002980001af7983 */ /* 0x000f220000300800 */
[----:B------:R-:W-:Y:S01]  /*3d8c0*/  ISETP.LT.AND P4, PT, R99, c[0x0][0x178], !P4 ;  /* 0x00005e0063007a0c */ /* 0x000fe20006781270 */
[----:B------:R-:W-:Y:S02]  /*3d8d0*/  IMAD.WIDE R164, R3, 0x4, R160 ;  /* 0x0000000403a47825 */ /* 0x000fe400078e02a0 */
[----:B------:R1:W-:Y:S01]  /*3d8e0*/  @P0 STG.E [R166.64], R170 ;  /* 0x000000aaa6000986 */ /* 0x0003e2000c101904 */
[----:B------:R-:W-:-:S02]  /*3d8f0*/  ISETP.LT.AND P0, PT, R207, c[0x0][0x178], !P5 ;  /* 0x00005e00cf007a0c */ /* 0x000fc40006f01270 */
[----:B------:R-:W-:Y:S02]  /*3d900*/  IADD3 R168, R252, 0x10, RZ ;  /* 0x00000010fca87810 */ /* 0x000fe40007ffe0ff */
[----:B------:R-:W-:Y:S01]  /*3d910*/  ISETP.GE.AND P2, PT, R0, c[0x0][0x17c], PT ;  /* 0x00005f0000007a0c */ /* 0x000fe20003f46270 */
[----:B------:R1:W-:Y:S01]  /*3d920*/  @P1 STG.E [R164.64], R171 ;  /* 0x000000aba4001986 */ /* 0x0003e2000c101904 */
[----:B------:R-:W-:-:S03]  /*3d930*/  IADD3 R0, R3, c[0x0][0x198], RZ ;  /* 0x0000660003007a10 */ /* 0x000fc60007ffe0ff */
[----:B------:R-:W4:Y:S01]  /*3d940*/  LDL.LU R245, [R1+0x1a8] ;  /* 0x0001a80001f57983 */ /* 0x000f220000300800 */
[C---:B-1----:R-:W-:Y:S01]  /*3d950*/  IMAD.WIDE R166, R3.reuse, 0x4, R6 ;  /* 0x0000000403a67825 */ /* 0x042fe200078e0206 */
[----:B------:R-:W-:Y:S02]  /*3d960*/  ISETP.LT.AND P1, PT, R138, c[0x0][0x178], !P5 ;  /* 0x00005e008a007a0c */ /* 0x000fe40006f21270 */
[----:B------:R-:W4:Y:S01]  /*3d970*/  LDL.LU R244, [R1+0xa8] ;  /* 0x0000a80001f47983 */ /* 0x000f220000300800 */
[----:B------:R-:W-:Y:S01]  /*3d980*/  ISETP.GE.AND P3, PT, R168, c[0x0][0x17c], PT ;  /* 0x00005f00a8007a0c */ /* 0x000fe20003f66270 */
[----:B------:R-:W-:Y:S02]  /*3d990*/  IMAD.WIDE R168, R3, 0x4, R4 ;  /* 0x0000000403a87825 */ /* 0x000fe400078e0204 */
[----:B------:R1:W-:Y:S01]  /*3d9a0*/  @P6 STG.E [R166.64], R172 ;  /* 0x000000aca6006986 */ /* 0x0003e2000c101904 */
[----:B------:R-:W-:Y:S01]  /*3d9b0*/  ISETP.LT.AND P6, PT, R139, c[0x0][0x178], !P5 ;  /* 0x00005e008b007a0c */ /* 0x000fe20006fc1270 */
[----:B------:R-:W-:-:S04]  /*3d9c0*/  IMAD.WIDE R164, R0, 0x4, R162 ;  /* 0x0000000400a47825 */ /* 0x000fc800078e02a2 */
[C---:B-1----:R-:W-:Y:S01]  /*3d9d0*/  IMAD.WIDE R166, R0.reuse, 0x4, R160 ;  /* 0x0000000400a67825 */ /* 0x042fe200078e02a0 */
[----:B------:R-:W-:Y:S01]  /*3d9e0*/  ISETP.LT.AND P5, PT, R99, c[0x0][0x178], !P5 ;  /* 0x00005e0063007a0c */ /* 0x000fe20006fa1270 */
[----:B---3--:R1:W-:Y:S04]  /*3d9f0*/  @P4 STG.E [R168.64], R251 ;  /* 0x000000fba8004986 */ /* 0x0083e8000c101904 */
[----:B--2---:R2:W-:Y:S04]  /*3da00*/  @P0 STG.E [R164.64], R249 ;  /* 0x000000f9a4000986 */ /* 0x0045e8000c101904 */
[----:B-1----:R-:W3:Y:S04]  /*3da10*/  LDL.LU R251, [R1+0x3fc] ;  /* 0x0003fc0001fb7983 */ /* 0x002ee80000300800 */
[----:B--2---:R-:W2:Y:S01]  /*3da20*/  LDL.LU R249, [R1+0x29c] ;  /* 0x00029c0001f97983 */ /* 0x004ea20000300800 */
[----:B------:R-:W-:-:S03]  /*3da30*/  IMAD.WIDE R164, R0, 0x4, R6 ;  /* 0x0000000400a47825 */ /* 0x000fc600078e0206 */
[----:B------:R-:W-:Y:S04]  /*3da40*/  @P1 STG.E [R166.64], R173 ;  /* 0x000000ada6001986 */ /* 0x000fe8000c101904 */
[----:B------:R1:W-:Y:S04]  /*3da50*/  @P6 STG.E [R164.64], R250 ;  /* 0x000000faa4006986 */ /* 0x0003e8000c101904 */
[----:B-1----:R-:W2:Y:S01]  /*3da60*/  LDL.LU R250, [R1+0x1ac] ;  /* 0x0001ac0001fa7983 */ /* 0x002ea20000300800 */
[----:B------:R-:W-:-:S05]  /*3da70*/  IMAD.WIDE R168, R0, 0x4, R4 ;  /* 0x0000000400a87825 */ /* 0x000fca00078e0204 */
[----:B----4-:R1:W-:Y:S04]  /*3da80*/  @P5 STG.E [R168.64], R248 ;  /* 0x000000f8a8005986 */ /* 0x0103e8000c101904 */
[----:B-1----:R-:W4:Y:S01]  /*3da90*/  LDL.LU R248, [R1+0xac] ;  /* 0x0000ac0001f87983 */ /* 0x002f220000300800 */
[----:B------:R-:W-:Y:S02]  /*3daa0*/  IADD3 R3, R252, 0x12, RZ ;  /* 0x00000012fc037810 */ /* 0x000fe40007ffe0ff */
[----:B------:R-:W-:Y:S02]  /*3dab0*/  ISETP.LT.AND P4, PT, R207, c[0x0][0x178], !P3 ;  /* 0x00005e00cf007a0c */ /* 0x000fe40005f81270 */
[----:B------:R-:W-:Y:S02]  /*3dac0*/  ISETP.GE.AND P0, PT, R3, c[0x0][0x17c], PT ;  /* 0x00005f0003007a0c */ /* 0x000fe40003f06270 */
[----:B------:R-:W-:-:S02]  /*3dad0*/  IADD3 R3, R0, c[0x0][0x198], RZ ;  /* 0x0000660000037a10 */ /* 0x000fc40007ffe0ff */
[C---:B------:R-:W-:Y:S02]  /*3dae0*/  ISETP.LT.AND P1, PT, R138.reuse, c[0x0][0x178], !P3 ;  /* 0x00005e008a007a0c */ /* 0x040fe40005f21270 */
[----:B------:R-:W-:Y:S01]  /*3daf0*/  ISETP.LT.AND P5, PT, R139, c[0x0][0x178], !P3 ;  /* 0x00005e008b007a0c */ /* 0x000fe20005fa1270 */
[----:B------:R-:W-:Y:S01]  /*3db00*/  IMAD.WIDE R166, R3, 0x4, R162 ;  /* 0x0000000403a67825 */ /* 0x000fe200078e02a2 */
[----:B------:R-:W-:Y:S02]  /*3db10*/  ISETP.LT.AND P3, PT, R99, c[0x0][0x178], !P3 ;  /* 0x00005e0063007a0c */ /* 0x000fe40005f61270 */
[----:B------:R-:W-:Y:S02]  /*3db20*/  ISETP.LT.AND P6, PT, R207, c[0x0][0x178], !P2 ;  /* 0x00005e00cf007a0c */ /* 0x000fe400057c1270 */
[----:B------:R1:W-:Y:S01]  /*3db30*/  @P4 STG.E [R166.64], R174 ;  /* 0x000000aea6004986 */ /* 0x0003e2000c101904 */
[----:B------:R-:W-:Y:S01]  /*3db40*/  IMAD.WIDE R164, R3, 0x4, R6 ;  /* 0x0000000403a47825 */ /* 0x000fe200078e0206 */
[----:B------:R-:W-:-:S03]  /*3db50*/  ISETP.LT.AND P4, PT, R138, c[0x0][0x178], !P2 ;  /* 0x00005e008a007a0c */ /* 0x000fc60005781270 */
[C---:B------:R-:W-:Y:S01]  /*3db60*/  IMAD.WIDE R168, R3.reuse, 0x4, R4 ;  /* 0x0000000403a87825 */ /* 0x040fe200078e0204 */
[----:B------:R-:W-:-:S03]  /*3db70*/  IADD3 R0, R3, c[0x0][0x198], RZ ;  /* 0x0000660003007a10 */ /* 0x000fc60007ffe0ff */
[----:B-1----:R-:W-:Y:S01]  /*3db80*/  IMAD.WIDE R166, R3, 0x4, R160 ;  /* 0x0000000403a67825 */ /* 0x002fe200078e02a0 */
[----:B------:R-:W4:Y:S04]  /*3db90*/  LDL.LU R174, [R1+0x178] ;  /* 0x0001780001ae7983 */ /* 0x000f280000300800 */
[----:B------:R1:W-:Y:S04]  /*3dba0*/  @P1 STG.E [R166.64], R175 ;  /* 0x000000afa6001986 */ /* 0x0003e8000c101904 */
[----:B------:R1:W-:Y:S04]  /*3dbb0*/  @P5 STG.E [R164.64], R245 ;  /* 0x000000f5a4005986 */ /* 0x0003e8000c101904 */
[----:B------:R-:W-:Y:S01]  /*3dbc0*/  @P3 STG.E [R168.64], R244 ;  /* 0x000000f4a8003986 */ /* 0x000fe2000c101904 */
[----:B------:R-:W-:Y:S01]  /*3dbd0*/  ISETP.LT.AND P3, PT, R139, c[0x0][0x178], !P2 ;  /* 0x00005e008b007a0c */ /* 0x000fe20005761270 */
[----:B-1----:R-:W-:-:S02]  /*3dbe0*/  IMAD.WIDE R166, R0, 0x4, R162 ;  /* 0x0000000400a67825 */ /* 0x002fc400078e02a2 */
[----:B------:R-:W4:Y:S02]  /*3dbf0*/  LDL.LU R175, [R1+0x47c] ;  /* 0x00047c0001af7983 */ /* 0x000f240000300800 */
[C---:B------:R-:W-:Y:S01]  /*3dc00*/  IMAD.WIDE R164, R0.reuse, 0x4, R160 ;  /* 0x0000000400a47825 */ /* 0x040fe200078e02a0 */
[----:B------:R-:W-:Y:S02]  /*3dc10*/  IADD3 R3, R0, c[0x0][0x198], RZ ;  /* 0x0000660000037a10 */ /* 0x000fe40007ffe0ff */
[----:B------:R-:W-:Y:S02]  /*3dc20*/  IADD3 R172, R252, 0x14, RZ ;  /* 0x00000014fcac7810 */ /* 0x000fe40007ffe0ff */
[----:B------:R-:W-:Y:S01]  /*3dc30*/  ISETP.LT.AND P2, PT, R99, c[0x0][0x178], !P2 ;  /* 0x00005e0063007a0c */ /* 0x000fe20005741270 */
[----:B---3--:R1:W-:Y:S04]  /*3dc40*/  @P6 STG.E [R166.64], R251 ;  /* 0x000000fba6006986 */ /* 0x0083e8000c101904 */
[----:B--2---:R2:W-:Y:S04]  /*3dc50*/  @P4 STG.E [R164.64], R249 ;  /* 0x000000f9a4004986 */ /* 0x0045e8000c101904 */
[----:B-1----:R-:W3:Y:S01]  /*3dc60*/  LDL.LU R251, [R1+0x34c] ;  /* 0x00034c0001fb7983 */ /* 0x002ee20000300800 */
[----:B--2---:R-:W-:-:S03]  /*3dc70*/  IMAD.WIDE R164, R0, 0x4, R6 ;  /* 0x0000000400a47825 */ /* 0x004fc600078e0206 */
[----:B------:R-:W2:Y:S01]  /*3dc80*/  LDL.LU R249, [R1+0x25c] ;  /* 0x00025c0001f97983 */ /* 0x000ea20000300800 */
[----:B------:R-:W-:-:S03]  /*3dc90*/  IMAD.WIDE R166, R0, 0x4, R4 ;  /* 0x0000000400a67825 */ /* 0x000fc600078e0204 */
[----:B------:R-:W2:Y:S04]  /*3dca0*/  LDL.LU R0, [R1+0x348] ;  /* 0x0003480001007983 */ /* 0x000ea80000300800 */
[----:B------:R1:W-:Y:S01]  /*3dcb0*/  @P3 STG.E [R164.64], R250 ;  /* 0x000000faa4003986 */ /* 0x0003e2000c101904 */
[----:B------:R-:W-:-:S03]  /*3dcc0*/  ISETP.GE.AND P3, PT, R172, c[0x0][0x17c], PT ;  /* 0x00005f00ac007a0c */ /* 0x000fc60003f66270 */
[----:B-1----:R-:W2:Y:S04]  /*3dcd0*/  LDL.LU R165, [R1+0x478] ;  /* 0x0004780001a57983 */ /* 0x002ea80000300800 */
[----:B------:R-:W3:Y:S04]  /*3dce0*/  LDL.LU R172, [R1+0x258] ;  /* 0x0002580001ac7983 */ /* 0x000ee80000300800 */
[----:B----4-:R1:W-:Y:S04]  /*3dcf0*/  @P2 STG.E [R166.64], R248 ;  /* 0x000000f8a6002986 */ /* 0x0103e8000c101904 */
[----:B-1----:R-:W4:Y:S01]  /*3dd00*/  LDL.LU R248, [R1+0x17c] ;  /* 0x00017c0001f87983 */ /* 0x002f220000300800 */
[----:B------:R-:W-:-:S02]  /*3dd10*/  ISETP.LT.AND P6, PT, R207, c[0x0][0x178], !P0 ;  /* 0x00005e00cf007a0c */ /* 0x000fc400047c1270 */
[----:B------:R-:W-:Y:S01]  /*3dd20*/  ISETP.LT.AND P5, PT, R138, c[0x0][0x178], !P0 ;  /* 0x00005e008a007a0c */ /* 0x000fe200047a1270 */
[----:B------:R-:W-:Y:S01]  /*3dd30*/  IMAD.WIDE R168, R3, 0x4, R162 ;  /* 0x0000000403a87825 */ /* 0x000fe200078e02a2 */
[----:B------:R-:W-:Y:S01]  /*3dd40*/  ISETP.LT.AND P4, PT, R139, c[0x0][0x178], !P0 ;  /* 0x00005e008b007a0c */ /* 0x000fe20004781270 */
[----:B------:R-:W4:Y:S01]  /*3dd50*/  LDL.LU R173, [R1+0x408] ;  /* 0x0004080001ad7983 */ /* 0x000f220000300800 */
[----:B------:R-:W-:-:S03]  /*3dd60*/  IADD3 R170, R252, 0x13, RZ ;  /* 0x00000013fcaa7810 */ /* 0x000fc60007ffe0ff */
[----:B------:R-:W4:Y:S01]  /*3dd70*/  LDL.LU R245, [R1+0x2a8] ;  /* 0x0002a80001f57983 */ /* 0x000f220000300800 */
[----:B------:R-:W-:Y:S01]  /*3dd80*/  ISETP.GE.AND P1, PT, R170, c[0x0][0x17c], PT ;  /* 0x00005f00aa007a0c */ /* 0x000fe20003f26270 */
[----:B------:R-:W-:Y:S02]  /*3dd90*/  IMAD.WIDE R170, R3, 0x4, R160 ;  /* 0x0000000403aa7825 */ /* 0x000fe400078e02a0 */
[----:B------:R-:W4:Y:S01]  /*3dda0*/  LDL.LU R244, [R1+0x248] ;  /* 0x0002480001f47983 */ /* 0x000f220000300800 */
[----:B------:R-:W-:Y:S02]  /*3ddb0*/  ISETP.LT.AND P2, PT, R139, c[0x0][0x178], !P1 ;  /* 0x00005e008b007a0c */ /* 0x000fe40004f41270 */
[----:B------:R-:W-:Y:S01]  /*3ddc0*/  ISETP.LT.AND P0, PT, R99, c[0x0][0x178], !P0 ;  /* 0x00005e0063007a0c */ /* 0x000fe20004701270 */
[----:B------:R-:W4:Y:S04]  /*3ddd0*/  LDL.LU R250, [R1+0x58c] ;  /* 0x00058c0001fa7983 */ /* 0x000f280000300800 */
[----:B--2---:R1:W-:Y:S04]  /*3dde0*/  @P6 STG.E [R168.64], R165 ;  /* 0x000000a5a8006986 */ /* 0x0043e8000c101904 */
[----:B------:R-:W-:Y:S01]  /*3ddf0*/  @P5 STG.E [R170.64], R0 ;  /* 0x00000000aa005986 */ /* 0x000fe2000c101904 */
[----:B-1----:R-:W-:-:S05]  /*3de00*/  IMAD.WIDE R164, R3, 0x4, R6 ;  /* 0x0000000403a47825 */ /* 0x002fca00078e0206 */
[----:B---3--:R1:W-:Y:S01]  /*3de10*/  @P4 STG.E [R164.64], R172 ;  /* 0x000000aca4004986 */ /* 0x0083e2000c101904 */
[----:B------:R-:W-:Y:S02]  /*3de20*/  ISETP.LT.AND P6, PT, R207, c[0x0][0x178], !P1 ;  /* 0x00005e00cf007a0c */ /* 0x000fe40004fc1270 */
[----:B------:R-:W-:Y:S02]  /*3de30*/  ISETP.LT.AND P5, PT, R138, c[0x0][0x178], !P1 ;  /* 0x00005e008a007a0c */ /* 0x000fe40004fa1270 */
[----:B------:R-:W-:Y:S02]  /*3de40*/  ISETP.LT.AND P4, PT, R99, c[0x0][0x178], !P1 ;  /* 0x00005e0063007a0c */ /* 0x000fe40004f81270 */
[----:B-1----:R-:W-:-:S04]  /*3de50*/  IADD3 R172, R252, 0x15, RZ ;  /* 0x00000015fcac7810 */ /* 0x002fc80007ffe0ff */
[----:B------:R-:W-:Y:S02]  /*3de60*/  ISETP.GE.AND P1, PT, R172, c[0x0][0x17c], PT ;  /* 0x00005f00ac007a0c */ /* 0x000fe40003f26270 */
[----:B------:R-:W2:Y:S01]  /*3de70*/  LDL.LU R172, [R1+0x588] ;  /* 0x0005880001ac7983 */ /* 0x000ea20000300800 */
[C---:B------:R-:W-:Y:S01]  /*3de80*/  IADD3 R0, R3.reuse, c[0x0][0x198], RZ ;  /* 0x0000660003007a10 */ /* 0x040fe20007ffe0ff */
[----:B------:R-:W-:-:S04]  /*3de90*/  IMAD.WIDE R164, R3, 0x4, R4 ;  /* 0x0000000403a47825 */ /* 0x000fc800078e0204 */
[C---:B------:R-:W-:Y:S01]  /*3dea0*/  IMAD.WIDE R166, R0.reuse, 0x4, R162 ;  /* 0x0000000400a67825 */ /* 0x040fe200078e02a2 */
[----:B------:R1:W-:Y:S03]  /*3deb0*/  @P0 STG.E [R164.64], R174 ;  /* 0x000000aea4000986 */ /* 0x0003e6000c101904 */
[C---:B------:R-:W-:Y:S01]  /*3dec0*/  IMAD.WIDE R168, R0.reuse, 0x4, R160 ;  /* 0x0000000400a87825 */ /* 0x040fe200078e02a0 */
[----:B------:R-:W-:Y:S03]  /*3ded0*/  @P6 STG.E [R166.64], R175 ;  /* 0x000000afa6006986 */ /* 0x000fe6000c101904 */
[C---:B------:R-:W-:Y:S01]  /*3dee0*/  IMAD.WIDE R170, R0.reuse, 0x4, R6 ;  /* 0x0000000400aa7825 */ /* 0x040fe200078e0206 */
[----:B------:R3:W-:Y:S04]  /*3def0*/  @P5 STG.E [R168.64], R251 ;  /* 0x000000fba8005986 */ /* 0x0007e8000c101904 */
[----:B------:R4:W-:Y:S01]  /*3df00*/  @P2 STG.E [R170.64], R249 ;  /* 0x000000f9aa002986 */ /* 0x0009e2000c101904 */
[----:B-1----:R-:W-:-:S03]  /*3df10*/  IMAD.WIDE R164, R0, 0x4, R4 ;  /* 0x0000000400a47825 */ /* 0x002fc600078e0204 */
[----:B---3--:R-:W3:Y:S04]  /*3df20*/  LDL.LU R251, [R1+0x40c] ;  /* 0x00040c0001fb7983 */ /* 0x008ee80000300800 */
[----:B----4-:R-:W4:Y:S04]  /*3df30*/  LDL.LU R249, [R1+0x2ac] ;  /* 0x0002ac0001f97983 */ /* 0x010f280000300800 */
[----:B------:R1:W-:Y:S04]  /*3df40*/  @P4 STG.E [R164.64], R248 ;  /* 0x000000f8a4004986 */ /* 0x0003e8000c101904 */
[----:B-1----:R-:W4:Y:S01]  /*3df50*/  LDL.LU R248, [R1+0x24c] ;  /* 0x00024c0001f87983 */ /* 0x002f220000300800 */
[----:B------:R-:W-:-:S02]  /*3df60*/  ISETP.LT.AND P2, PT, R207, c[0x0][0x178], !P3 ;  /* 0x00005e00cf007a0c */ /* 0x000fc40005f41270 */
[----:B------:R-:W-:Y:S01]  /*3df70*/  ISETP.LT.AND P0, PT, R138, c[0x0][0x178], !P3 ;  /* 0x00005e008a007a0c */ /* 0x000fe20005f01270 */
[----:B------:R-:W4:Y:S01]  /*3df80*/  LDL.LU R174, [R1+0x668] ;  /* 0x0006680001ae7983 */ /* 0x000f220000300800 */
[----:B------:R-:W-:Y:S02]  /*3df90*/  ISETP.LT.AND P5, PT, R139, c[0x0][0x178], !P3 ;  /* 0x00005e008b007a0c */ /* 0x000fe40005fa1270 */
[----:B------:R-:W-:Y:S01]  /*3dfa0*/  IADD3 R3, R0, c[0x0][0x198], RZ ;  /* 0x0000660000037a10 */ /* 0x000fe20007ffe0ff */
[----:B------:R-:W4:Y:S01]  /*3dfb0*/  LDL.LU R175, [R1+0x508] ;  /* 0x0005080001af7983 */ /* 0x000f220000300800 */
[----:B------:R-:W-:Y:S02]  /*3dfc0*/  ISETP.LT.AND P3, PT, R99, c[0x0][0x178], !P3 ;  /* 0x00005e0063007a0c */ /* 0x000fe40005f61270 */
[----:B------:R-:W-:Y:S01]  /*3dfd0*/  IADD3 R166, R252, 0x16, RZ ;  /* 0x00000016fca67810 */ /* 0x000fe20007ffe0ff */
[----:B------:R-:W-:-:S03]  /*3dfe0*/  IMAD.WIDE R170, R3, 0x4, R162 ;  /* 0x0000000403aa7825 */ /* 0x000fc600078e02a2 */
[----:B------:R-:W-:Y:S01]  /*3dff0*/  ISETP.GE.AND P4, PT, R166, c[0x0][0x17c], PT ;  /* 0x00005f00a6007a0c */ /* 0x000fe20003f86270 */
[----:B------:R-:W-:Y:S01]  /*3e000*/  IMAD.WIDE R168, R3, 0x4, R160 ;  /* 0x0000000403a87825 */ /* 0x000fe200078e02a0 */
[----:B------:R-:W-:-:S03]  /*3e010*/  ISETP.LT.AND P6, PT, R207, c[0x0][0x178], !P1 ;  /* 0x00005e00cf007a0c */ /* 0x000fc60004fc1270 */
[----:B------:R-:W-:-:S04]  /*3e020*/  IMAD.WIDE R166, R3, 0x4, R6 ;  /* 0x0000000403a67825 */ /* 0x000fc800078e0206 */
[C---:B------:R-:W-:Y:S01]  /*3e030*/  IMAD.WIDE R164, R3.reuse, 0x4, R4 ;  /* 0x0000000403a47825 */ /* 0x040fe200078e0204 */
[----:B------:R-:W-:Y:S01]  /*3e040*/  IADD3 R0, R3, c[0x0][0x198], RZ ;  /* 0x0000660003007a10 */ /* 0x000fe20007ffe0ff */
[----:B--2---:R1:W-:Y:S01]  /*3e050*/  @P2 STG.E [R170.64], R172 ;  /* 0x000000acaa002986 */ /* 0x0043e2000c101904 */
[----:B------:R-:W-:-:S03]  /*3e060*/  ISETP.LT.AND P2, PT, R138, c[0x0][0x178], !P1 ;  /* 0x00005e008a007a0c */ /* 0x000fc60004f41270 */
[----:B------:R-:W-:Y:S04]  /*3e070*/  @P0 STG.E [R168.64], R173 ;  /* 0x000000ada8000986 */ /* 0x000fe8000c101904 */
[----:B------:R2:W-:Y:S04]  /*3e080*/  @P5 STG.E [R166.64], R245 ;  /* 0x000000f5a6005986 */ /* 0x0005e8000c101904 */
[----:B------:R3:W-:Y:S01]  /*3e090*/  @P3 STG.E [R164.64], R244 ;  /* 0x000000f4a4003986 */ /* 0x0007e2000c101904 */
[----:B------:R-:W-:Y:S01]  /*3e0a0*/  ISETP.LT.AND P3, PT, R139, c[0x0][0x178], !P1 ;  /* 0x00005e008b007a0c */ /* 0x000fe20004f61270 */
[----:B-1----:R-:W-:Y:S01]  /*3e0b0*/  IMAD.WIDE R170, R0, 0x4, R162 ;  /* 0x0000000400aa7825 */ /* 0x002fe200078e02a2 */
[----:B------:R-:W-:Y:S01]  /*3e0c0*/  ISETP.LT.AND P0, PT, R99, c[0x0][0x178], !P1 ;  /* 0x00005e0063007a0c */ /* 0x000fe20004f01270 */
[----:B--2---:R-:W2:Y:S01]  /*3e0d0*/  LDL.LU R245, [R1+0x358] ;  /* 0x0003580001f57983 */ /* 0x004ea20000300800 */
[----:B---3--:R-:W-:Y:S01]  /*3e0e0*/  IADD3 R164, R252, 0x17, RZ ;  /* 0x00000017fca47810 */ /* 0x008fe20007ffe0ff */
[----:B------:R-:W-:-:S02]  /*3e0f0*/  IMAD.WIDE R166, R0, 0x4, R160 ;  /* 0x0000000400a67825 */ /* 0x000fc400078e02a0 */
[----:B------:R-:W3:Y:S01]  /*3e100*/  LDL.LU R244, [R1+0x268] ;  /* 0x0002680001f47983 */ /* 0x000ee20000300800 */
[----:B------:R-:W-:Y:S01]  /*3e110*/  ISETP.GE.AND P1, PT, R164, c[0x0][0x17c], PT ;  /* 0x00005f00a4007a0c */ /* 0x000fe20003f26270 */
[C---:B------:R-:W-:Y:S02]  /*3e120*/  IMAD.WIDE R164, R0.reuse, 0x4, R6 ;  /* 0x0000000400a47825 */ /* 0x040fe400078e0206 */
[----:B------:R1:W-:Y:S04]  /*3e130*/  @P6 STG.E [R170.64], R250 ;  /* 0x000000faaa006986 */ /* 0x0003e8000c101904 */
[----:B------:R4:W-:Y:S01]  /*3e140*/  @P2 STG.E [R166.64], R251 ;  /* 0x000000fba6002986 */ /* 0x0009e2000c101904 */
[----:B------:R-:W-:-:S03]  /*3e150*/  IMAD.WIDE R168, R0, 0x4, R4 ;  /* 0x0000000400a87825 */ /* 0x000fc600078e0204 */
[----:B----4-:R4:W-:Y:S04]  /*3e160*/  @P3 STG.E [R164.64], R249 ;  /* 0x000000f9a4003986 */ /* 0x0109e8000c101904 */
[----:B-1----:R-:W3:Y:S04]  /*3e170*/  LDL.LU R250, [R1+0x66c] ;  /* 0x00066c0001fa7983 */ /* 0x002ee80000300800 */
[----:B------:R-:W3:Y:S04]  /*3e180*/  LDL.LU R251, [R1+0x50c] ;  /* 0x00050c0001fb7983 */ /* 0x000ee80000300800 */
[----:B----4-:R-:W4:Y:S04]  /*3e190*/  LDL.LU R249, [R1+0x35c] ;  /* 0x00035c0001f97983 */ /* 0x010f280000300800 */
[----:B------:R1:W-:Y:S04]  /*3e1a0*/  @P0 STG.E [R168.64], R248 ;  /* 0x000000f8a8000986 */ /* 0x0003e8000c101904 */
[----:B-1----:R-:W4:Y:S01]  /*3e1b0*/  LDL.LU R248, [R1+0x26c] ;  /* 0x00026c0001f87983 */ /* 0x002f220000300800 */
[----:B------:R-:W-:-:S02]  /*3e1c0*/  ISETP.LT.AND P6, PT, R207, c[0x0][0x178], !P4 ;  /* 0x00005e00cf007a0c */ /* 0x000fc400067c1270 */
[----:B------:R-:W-:Y:S01]  /*3e1d0*/  IADD3 R3, R0, c[0x0][0x198], RZ ;  /* 0x0000660000037a10 */ /* 0x000fe20007ffe0ff */
[----:B------:R-:W4:Y:S01]  /*3e1e0*/  LDL.LU R172, [R1+0x618] ;  /* 0x0006180001ac7983 */ /* 0x000f220000300800 */
[----:B------:R-:W-:-:S03]  /*3e1f0*/  ISETP.LT.AND P5, PT, R138, c[0x0][0x178], !P4 ;  /* 0x00005e008a007a0c */ /* 0x000fc600067a1270 */
[----:B------:R-:W-:-:S04]  /*3e200*/  IMAD.WIDE R170, R3, 0x4, R162 ;  /* 0x0000000403aa7825 */ /* 0x000fc800078e02a2 */
[----:B------:R-:W-:Y:S02]  /*3e210*/  IMAD.WIDE R166, R3, 0x4, R160 ;  /* 0x0000000403a67825 */ /* 0x000fe400078e02a0 */
[----:B------:R1:W-:Y:S01]  /*3e220*/  @P6 STG.E [R170.64], R174 ;  /* 0x000000aeaa006986 */ /* 0x0003e2000c101904 */
[----:B------:R-:W-:Y:S02]  /*3e230*/  ISETP.LT.AND P6, PT, R139, c[0x0][0x178], !P4 ;  /* 0x00005e008b007a0c */ /* 0x000fe400067c1270 */
[----:B------:R-:W-:Y:S01]  /*3e240*/  ISETP.LT.AND P4, PT, R99, c[0x0][0x178], !P4 ;  /* 0x00005e0063007a0c */ /* 0x000fe20006781270 */
[----:B------:R1:W-:Y:S01]  /*3e250*/  @P5 STG.E [R166.64], R175 ;  /* 0x000000afa6005986 */ /* 0x0003e2000c101904 */
[----:B------:R-:W-:Y:S02]  /*3e260*/  ISETP.LT.AND P5, PT, R207, c[0x0][0x178], !P1 ;  /* 0x00005e00cf007a0c */ /* 0x000fe40004fa1270 */
[----:B-1----:R-:W-:-:S04]  /*3e270*/  IADD3 R171, R252, 0x1a, RZ ;  /* 0x0000001afcab7810 */ /* 0x002fc80007ffe0ff */
[----:B------:R-:W-:Y:S02]  /*3e280*/  ISETP.GE.AND P2, PT, R171, c[0x0][0x17c], PT ;  /* 0x00005f00ab007a0c */ /* 0x000fe40003f46270 */
[----:B------:R-:W4:Y:S01]  /*3e290*/  LDL.LU R171, [R1+0x698] ;  /* 0x0006980001ab7983 */ /* 0x000f220000300800 */
[C---:B------:R-:W-:Y:S02]  /*3e2a0*/  IADD3 R0, R3.reuse, c[0x0][0x198], RZ ;  /* 0x0000660003007a10 */ /* 0x040fe40007ffe0ff */
[----:B------:R-:W-:Y:S01]  /*3e2b0*/  ISETP.LT.AND P3, PT, R138, c[0x0][0x178], !P1 ;  /* 0x00005e008a007a0c */ /* 0x000fe20004f61270 */
[----:B------:R-:W-:Y:S01]  /*3e2c0*/  IMAD.WIDE R164, R3, 0x4, R6 ;  /* 0x0000000403a47825 */ /* 0x000fe200078e0206 */
[----:B------:R-:W-:Y:S01]  /*3e2d0*/  ISETP.LT.AND P0, PT, R139, c[0x0][0x178], !P1 ;  /* 0x00005e008b007a0c */ /* 0x000fe20004f01270 */
[----:B------:R-:W4:Y:S02]  /*3e2e0*/  LDL.LU R173, [R1+0x428] ;  /* 0x0004280001ad7983 */ /* 0x000f240000300800 */
[----:B------:R-:W-:-:S04]  /*3e2f0*/  IMAD.WIDE R166, R3, 0x4, R4 ;  /* 0x0000000403a67825 */ /* 0x000fc800078e0204 */
[C---:B------:R-:W-:Y:S01]  /*3e300*/  IMAD.WIDE R168, R0.reuse, 0x4, R162 ;  /* 0x0000000400a87825 */ /* 0x040fe200078e02a2 */
[----:B------:R-:W-:Y:S01]  /*3e310*/  ISETP.LT.AND P1, PT, R99, c[0x0][0x178], !P1 ;  /* 0x00005e0063007a0c */ /* 0x000fe20004f21270 */
[----:B--2---:R1:W-:Y:S04]  /*3e320*/  @P6 STG.E [R164.64], R245 ;  /* 0x000000f5a4006986 */ /* 0x0043e8000c101904 */
[----:B---3--:R2:W-:Y:S01]  /*3e330*/  @P4 STG.E [R166.64], R244 ;  /* 0x000000f4a6004986 */ /* 0x0085e2000c101904 */
[----:B-1----:R-:W-:-:S03]  /*3e340*/  IMAD.WIDE R164, R0, 0x4, R160 ;  /* 0x0000000400a47825 */ /* 0x002fc600078e02a0 */
[----:B------:R-:W3:Y:S01]  /*3e350*/  LDL.LU R245, [R1+0x328] ;  /* 0x0003280001f57983 */ /* 0x000ee20000300800 */
[----:B--2---:R-:W-:-:S03]  /*3e360*/  IMAD.WIDE R166, R0, 0x4, R6 ;  /* 0x0000000400a67825 */ /* 0x004fc600078e0206 */
[----:B------:R1:W-:Y:S04]  /*3e370*/  @P5 STG.E [R168.64], R250 ;  /* 0x000000faa8005986 */ /* 0x0003e8000c101904 */
[----:B------:R2:W-:Y:S04]  /*3e380*/  @P3 STG.E [R164.64], R251 ;  /* 0x000000fba4003986 */ /* 0x0005e8000c101904 */
[----:B----4-:R4:W-:Y:S04]  /*3e390*/  @P0 STG.E [R166.64], R249 ;  /* 0x000000f9a6000986 */ /* 0x0109e8000c101904 */
[----:B-1----:R-:W3:Y:S01]  /*3e3a0*/  LDL.LU R250, [R1+0x69c] ;  /* 0x00069c0001fa7983 */ /* 0x002ee20000300800 */
[----:B--2---:R-:W-:-:S03]  /*3e3b0*/  IMAD.WIDE R164, R0, 0x4, R4 ;  /* 0x0000000400a47825 */ /* 0x004fc600078e0204 */
[----:B----4-:R-:W2:Y:S04]  /*3e3c0*/  LDL.LU R249, [R1+0x61c] ;  /* 0x00061c0001f97983 */ /* 0x010ea80000300800 */
[----:B------:R-:W4:Y:S04]  /*3e3d0*/  LDL.LU R251, [R1+0x42c] ;  /* 0x00042c0001fb7983 */ /* 0x000f280000300800 */
[----:B------:R1:W-:Y:S04]  /*3e3e0*/  @P1 STG.E [R164.64], R248 ;  /* 0x000000f8a4001986 */ /* 0x0003e8000c101904 */
[----:B-1----:R-:W4:Y:S01]  /*3e3f0*/  LDL.LU R248, [R1+0x32c] ;  /* 0x00032c0001f87983 */ /* 0x002f220000300800 */
[----:B------:R-:W-:-:S02]  /*3e400*/  IADD3 R170, R252, 0x18, RZ ;  /* 0x00000018fcaa7810 */ /* 0x000fc40007ffe0ff */
[----:B------:R-:W-:Y:S01]  /*3e410*/  IADD3 R3, R0, c[0x0][0x198], RZ ;  /* 0x0000660000037a10 */ /* 0x000fe20007ffe0ff */
[----:B------:R-:W4:Y:S01]  /*3e420*/  LDL.LU R174, [R1+0x6f8] ;  /* 0x0006f80001ae7983 */ /* 0x000f220000300800 */
[----:B------:R-:W-:-:S03]  /*3e430*/  ISETP.GE.AND P6, PT, R170, c[0x0][0x17c], PT ;  /* 0x00005f00aa007a0c */ /* 0x000fc60003fc6270 */
[----:B------:R-:W-:Y:S01]  /*3e440*/  IMAD.WIDE R166, R3, 0x4, R162 ;  /* 0x0000000403a67825 */ /* 0x000fe200078e02a2 */
[----:B------:R-:W-:Y:S01]  /*3e450*/  ISETP.LT.AND P4, PT, R207, c[0x0][0x178], !P6 ;  /* 0x00005e00cf007a0c */ /* 0x000fe20007781270 */
[----:B------:R-:W4:Y:S01]  /*3e460*/  LDL.LU R175, [R1+0x688] ;  /* 0x0006880001af7983 */ /* 0x000f220000300800 */
[----:B------:R-:W-:Y:S02]  /*3e470*/  ISETP.LT.AND P5, PT, R138, c[0x0][0x178], !P6 ;  /* 0x00005e008a007a0c */ /* 0x000fe400077a1270 */
[----:B------:R-:W-:Y:S01]  /*3e480*/  IADD3 R170, R252, 0x19, RZ ;  /* 0x00000019fcaa7810 */ /* 0x000fe20007ffe0ff */
[----:B------:R-:W-:Y:S01]  /*3e490*/  IMAD.WIDE R168, R3, 0x4, R160 ;  /* 0x0000000403a87825 */ /* 0x000fe200078e02a0 */
[----:B------:R-:W-:Y:S01]  /*3e4a0*/  ISETP.LT.AND P0, PT, R139, c[0x0][0x178], !P6 ;  /* 0x00005e008b007a0c */ /* 0x000fe20007701270 */
[----:B------:R-:W4:Y:S01]  /*3e4b0*/  LDL.LU R244, [R1+0x5f8] ;  /* 0x0005f80001f47983 */ /* 0x000f220000300800 */
[----:B------:R-:W-:Y:S02]  /*3e4c0*/  ISETP.GE.AND P3, PT, R170, c[0x0][0x17c], PT ;  /* 0x00005f00aa007a0c */ /* 0x000fe40003f66270 */
[----:B------:R-:W-:-:S03]  /*3e4d0*/  ISETP.LT.AND P6, PT, R99, c[0x0][0x178], !P6 ;  /* 0x00005e0063007a0c */ /* 0x000fc600077c1270 */
[----:B------:R1:W-:Y:S01]  /*3e4e0*/  @P4 STG.E [R166.64], R171 ;  /* 0x000000aba6004986 */ /* 0x0003e2000c101904 */
[----:B------:R-:W-:-:S03]  /*3e4f0*/  IMAD.WIDE R164, R3, 0x4, R6 ;  /* 0x0000000403a47825 */ /* 0x000fc600078e0206 */
[----:B------:R1:W-:Y:S01]  /*3e500*/  @P5 STG.E [R168.64], R172 ;  /* 0x000000aca8005986 */ /* 0x0003e2000c101904 */
[----:B------:R-:W-:Y:S02]  /*3e510*/  ISETP.LT.AND P5, PT, R207, c[0x0][0x178], !P3 ;  /* 0x00005e00cf007a0c */ /* 0x000fe40005fa1270 */
[----:B------:R-:W-:Y:S01]  /*3e520*/  ISETP.LT.AND P1, PT, R138, c[0x0][0x178], !P3 ;  /* 0x00005e008a007a0c */ /* 0x000fe20005f21270 */
[C---:B-1----:R-:W-:Y:S01]  /*3e530*/  IMAD.WIDE R166, R3.reuse, 0x4, R4 ;  /* 0x0000000403a67825 */ /* 0x042fe200078e0204 */
[----:B------:R-:W-:Y:S01]  /*3e540*/  IADD3 R3, R3, c[0x0][0x198], RZ ;  /* 0x0000660003037a10 */ /* 0x000fe20007ffe0ff */
[----:B------:R1:W-:Y:S01]  /*3e550*/  @P0 STG.E [R164.64], R173 ;  /* 0x000000ada4000986 */ /* 0x0003e2000c101904 */
[----:B------:R-:W-:Y:S02]  /*3e560*/  ISETP.LT.AND P4, PT, R139, c[0x0][0x178], !P3 ;  /* 0x00005e008b007a0c */ /* 0x000fe40005f81270 */
[----:B------:R-:W-:Y:S01]  /*3e570*/  ISETP.LT.AND P3, PT, R99, c[0x0][0x178], !P3 ;  /* 0x00005e0063007a0c */ /* 0x000fe20005f61270 */
[----:B------:R-:W-:-:S04]  /*3e580*/  IMAD.WIDE R168, R3, 0x4, R6 ;  /* 0x0000000403a87825 */ /* 0x000fc800078e0206 */
[C---:B-1----:R-:W-:Y:S01]  /*3e590*/  IMAD.WIDE R164, R3.reuse, 0x4, R162 ;  /* 0x0000000403a47825 */ /* 0x042fe200078e02a2 */
[----:B---3--:R1:W-:Y:S03]  /*3e5a0*/  @P6 STG.E [R166.64], R245 ;  /* 0x000000f5a6006986 */ /* 0x0083e6000c101904 */
[C---:B-1----:R-:W-:Y:S01]  /*3e5b0*/  IMAD.WIDE R166, R3.reuse, 0x4, R160 ;  /* 0x0000000403a67825 */ /* 0x042fe200078e02a0 */
[----:B------:R1:W-:Y:S04]  /*3e5c0*/  @P5 STG.E [R164.64], R250 ;  /* 0x000000faa4005986 */ /* 0x0003e8000c101904 */
[----:B--2---:R2:W-:Y:S04]  /*3e5d0*/  @P1 STG.E [R166.64], R249 ;  /* 0x000000f9a6001986 */ /* 0x0045e8000c101904 */
[----:B-1----:R-:W3:Y:S01]  /*3e5e0*/  LDL.LU R250, [R1+0x368] ;  /* 0x0003680001fa7983 */ /* 0x002ee20000300800 */
[----:B------:R-:W-:-:S03]  /*3e5f0*/  IMAD.WIDE R164, R3, 0x4, R4 ;  /* 0x0000000403a47825 */ /* 0x000fc600078e0204 */
[----:B----4-:R1:W-:Y:S04]  /*3e600*/  @P4 STG.E [R168.64], R251 ;  /* 0x000000fba8004986 */ /* 0x0103e8000c101904 */
[----:B--2---:R-:W2:Y:S04]  /*3e610*/  LDL.LU R249, [R1+0x6fc] ;  /* 0x0006fc0001f97983 */ /* 0x004ea80000300800 */
[----:B------:R-:W4:Y:S04]  /*3e620*/  LDL.LU R245, [R1+0x68c] ;  /* 0x00068c0001f57983 */ /* 0x000f280000300800 */
[----:B-1----:R-:W4:Y:S04]  /*3e630*/  LDL.LU R251, [R1+0x5fc] ;  /* 0x0005fc0001fb7983 */ /* 0x002f280000300800 */
[----:B------:R1:W-:Y:S04]  /*3e640*/  @P3 STG.E [R164.64], R248 ;  /* 0x000000f8a4003986 */ /* 0x0003e8000c101904 */
[----:B-1----:R-:W4:Y:S01]  /*3e650*/  LDL.LU R248, [R1+0x36c] ;  /* 0x00036c0001f87983 */ /* 0x002f220000300800 */
[----:B------:R-:W-:-:S02]  /*3e660*/  IADD3 R0, R252, 0x1d, RZ ;  /* 0x0000001dfc007810 */ /* 0x000fc40007ffe0ff */
[----:B------:R-:W-:Y:S01]  /*3e670*/  ISETP.LT.AND P6, PT, R207, c[0x0][0x178], !P2 ;  /* 0x00005e00cf007a0c */ /* 0x000fe200057c1270 */
[----:B------:R-:W4:Y:S01]  /*3e680*/  LDL.LU R171, [R1+0x738] ;  /* 0x0007380001ab7983 */ /* 0x000f220000300800 */
[----:B------:R-:W-:Y:S02]  /*3e690*/  ISETP.GE.AND P0, PT, R0, c[0x0][0x17c], PT ;  /* 0x00005f0000007a0c */ /* 0x000fe40003f06270 */
[----:B------:R-:W-:Y:S01]  /*3e6a0*/  ISETP.LT.AND P5, PT, R138, c[0x0][0x178], !P2 ;  /* 0x00005e008a007a0c */ /* 0x000fe200057a1270 */
[----:B------:R-:W4:Y:S01]  /*3e6b0*/  LDL.LU R172, [R1+0x6e8] ;  /* 0x0006e80001ac7983 */ /* 0x000f220000300800 */
[----:B------:R-:W-:Y:S02]  /*3e6c0*/  IADD3 R0, R3, c[0x0][0x198], RZ ;  /* 0x0000660003007a10 */ /* 0x000fe40007ffe0ff */
[----:B------:R-:W-:Y:S02]  /*3e6d0*/  IADD3 R170, R252, 0x1b, RZ ;  /* 0x0000001bfcaa7810 */ /* 0x000fe40007ffe0ff */
[----:B------:R-:W-:Y:S01]  /*3e6e0*/  ISETP.LT.AND P1, PT, R139, c[0x0][0x178], !P2 ;  /* 0x00005e008b007a0c */ /* 0x000fe20005721270 */
[----:B------:R-:W-:Y:S01]  /*3e6f0*/  IMAD.WIDE R166, R0, 0x4, R162 ;  /* 0x0000000400a67825 */ /* 0x000fe200078e02a2 */
[----:B------:R-:W-:-:S02]  /*3e700*/  ISETP.GE.AND P4, PT, R170, c[0x0][0x17c], PT ;  /* 0x00005f00aa007a0c */ /* 0x000fc40003f86270 */
[----:B------:R-:W-:Y:S01]  /*3e710*/  ISETP.LT.AND P2, PT, R99, c[0x0][0x178], !P2 ;  /* 0x00005e0063007a0c */ /* 0x000fe20005741270 */
[----:B------:R-:W-:Y:S01]  /*3e720*/  IMAD.WIDE R168, R0, 0x4, R160 ;  /* 0x0000000400a87825 */ /* 0x000fe200078e02a0 */
[----:B------:R1:W-:Y:S01]  /*3e730*/  @P6 STG.E [R166.64], R174 ;  /* 0x000000aea6006986 */ /* 0x0003e2000c101904 */
[----:B------:R-:W-:Y:S02]  /*3e740*/  ISETP.LT.AND P6, PT, R207, c[0x0][0x178], !P4 ;  /* 0x00005e00cf007a0c */ /* 0x000fe400067c1270 */
[----:B------:R-:W-:Y:S01]  /*3e750*/  ISETP.LT.AND P3, PT, R138, c[0x0][0x178], !P4 ;  /* 0x00005e008a007a0c */ /* 0x000fe20006761270 */
[----:B------:R1:W-:Y:S01]  /*3e760*/  @P5 STG.E [R168.64], R175 ;  /* 0x000000afa8005986 */ /* 0x0003e2000c101904 */
[C---:B------:R-:W-:Y:S01]  /*3e770*/  IMAD.WIDE R164, R0.reuse, 0x4, R6 ;  /* 0x0000000400a47825 */ /* 0x040fe200078e0206 */
[----:B------:R-:W-:Y:S02]  /*3e780*/  ISETP.LT.AND P5, PT, R139, c[0x0][0x178], !P4 ;  /* 0x00005e008b007a0c */ /* 0x000fe400067a1270 */
[C---:B------:R-:W-:Y:S01]  /*3e790*/  IADD3 R3, R0.reuse, c[0x0][0x198], RZ ;  /* 0x0000660000037a10 */ /* 0x040fe20007ffe0ff */
[----:B-1----:R-:W-:Y:S01]  /*3e7a0*/  IMAD.WIDE R166, R0, 0x4, R4 ;  /* 0x0000000400a67825 */ /* 0x002fe200078e0204 */
[----:B------:R1:W-:Y:S01]  /*3e7b0*/  @P1 STG.E [R164.64], R244 ;  /* 0x000000f4a4001986 */ /* 0x0003e2000c101904 */
[----:B------:R-:W-:-:S03]  /*3e7c0*/  IADD3 R168, R252, 0x1c, RZ ;  /* 0x0000001cfca87810 */ /* 0x000fc60007ffe0ff */
[----:B------:R-:W4:Y:S01]  /*3e7d0*/  LDL.LU R174, [R1+0x678] ;  /* 0x0006780001ae7983 */ /* 0x000f220000300800 */
[----:B------:R-:W-:Y:S02]  /*3e7e0*/  ISETP.LT.AND P4, PT, R99, c[0x0][0x178], !P4 ;  /* 0x00005e0063007a0c */ /* 0x000fe40006781270 */
[----:B------:R-:W-:Y:S01]  /*3e7f0*/  ISETP.GE.AND P1, PT, R168, c[0x0][0x17c], PT ;  /* 0x00005f00a8007a0c */ /* 0x000fe20003f26270 */
[----:B------:R-:W-:-:S04]  /*3e800*/  IMAD.WIDE R168, R3, 0x4, R160 ;  /* 0x0000000403a87825 */ /* 0x000fc800078e02a0 */
[C---:B-1----:R-:W-:Y:S01]  /*3e810*/  IMAD.WIDE R164, R3.reuse, 0x4, R162 ;  /* 0x0000000403a47825 */ /* 0x042fe200078e02a2 */
[----:B------:R-:W4:Y:S04]  /*3e820*/  LDL.LU R244, [R1+0x4f8] ;  /* 0x0004f80001f47983 */ /* 0x000f280000300800 */
[----:B---3--:R1:W-:Y:S04]  /*3e830*/  @P2 STG.E [R166.64], R250 ;  /* 0x000000faa6002986 */ /* 0x0083e8000c101904 */
[----:B--2---:R2:W-:Y:S01]  /*3e840*/  @P6 STG.E [R164.64], R249 ;  /* 0x000000f9a4006986 */ /* 0x0045e2000c101904 */
[----:B-1----:R-:W-:-:S03]  /*3e850*/  IMAD.WIDE R166, R3, 0x4, R6 ;  /* 0x0000000403a67825 */ /* 0x002fc600078e0206 */
[----:B------:R-:W3:Y:S04]  /*3e860*/  LDL.LU R250, [R1+0x73c] ;  /* 0x00073c0001fa7983 */ /* 0x000ee80000300800 */
[----:B----4-:R-:W-:Y:S01]  /*3e870*/  @P3 STG.E [R168.64], R245 ;  /* 0x000000f5a8003986 */ /* 0x010fe2000c101904 */
[----:B--2---:R-:W-:-:S03]  /*3e880*/  IMAD.WIDE R164, R3, 0x4, R4 ;  /* 0x0000000403a47825 */ /* 0x004fc600078e0204 */
[----:B------:R-:W2:Y:S04]  /*3e890*/  LDL.LU R249, [R1+0x6ec] ;  /* 0x0006ec0001f97983 */ /* 0x000ea80000300800 */
[----:B------:R1:W-:Y:S04]  /*3e8a0*/  @P5 STG.E [R166.64], R251 ;  /* 0x000000fba6005986 */ /* 0x0003e8000c101904 */
[----:B------:R4:W-:Y:S04]  /*3e8b0*/  @P4 STG.E [R164.64], R248 ;  /* 0x000000f8a4004986 */ /* 0x0009e8000c101904 */
[----:B-1----:R-:W2:Y:S04]  /*3e8c0*/  LDL.LU R251, [R1+0x67c] ;  /* 0x00067c0001fb7983 */ /* 0x002ea80000300800 */
[----:B----4-:R-:W4:Y:S01]  /*3e8d0*/  LDL.LU R248, [R1+0x4fc] ;  /* 0x0004fc0001f87983 */ /* 0x010f220000300800 */
[----:B------:R-:W-:-:S02]  /*3e8e0*/  ISETP.LT.AND P2, PT, R207, c[0x0][0x178], !P1 ;  /* 0x00005e00cf007a0c */ /* 0x000fc40004f41270 */
[C---:B------:R-:W-:Y:S01]  /*3e8f0*/  ISETP.LT.AND P3, PT, R138.reuse, c[0x0][0x178], !P1 ;  /* 0x00005e008a007a0c */ /* 0x040fe20004f61270 */
        /* <DEDUP_REMOVED lines=8> */
[----:B------:R-:W-:Y:S01]  /*3e980*/  IMAD.WIDE R166, R3, 0x4, R160 ;  /* 0x0000000403a67825 */ /* 0x000fe200078e02a0 */
[----:B------:R-:W-:Y:S01]  /*3e990*/  ISETP.LT.AND P5, PT, R138, c[0x0][0x178], !P0 ;  /* 0x00005e008a007a0c */ /* 0x000fe200047a1270 */
[----:B------:R1:W-:Y:S01]  /*3e9a0*/  @P2 STG.E [R164.64], R171 ;  /* 0x000000aba4002986 */ /* 0x0003e2000c101904 */
[----:B------:R-:W-:-:S03]  /*3e9b0*/  IADD3 R168, R252, 0x1e, RZ ;  /* 0x0000001efca87810 */ /* 0x000fc60007ffe0ff */
[----:B------:R1:W-:Y:S01]  /*3e9c0*/  @P3 STG.E [R166.64], R172 ;  /* 0x000000aca6003986 */ /* 0x0003e2000c101904 */
[----:B------:R-:W-:Y:S02]  /*3e9d0*/  ISETP.LT.AND P3, PT, R139, c[0x0][0x178], !P0 ;  /* 0x00005e008b007a0c */ /* 0x000fe40004761270 */
[C---:B------:R-:W-:Y:S01]  /*3e9e0*/  IADD3 R0, R3.reuse, c[0x0][0x198], RZ ;  /* 0x0000660003007a10 */ /* 0x040fe20007ffe0ff */
[----:B-1----:R-:W-:-:S04]  /*3e9f0*/  IMAD.WIDE R164, R3, 0x4, R6 ;  /* 0x0000000403a47825 */ /* 0x002fc800078e0206 */
[----:B------:R-:W-:Y:S01]  /*3ea00*/  IMAD.WIDE R166, R3, 0x4, R4 ;  /* 0x0000000403a67825 */ /* 0x000fe200078e0204 */
[----:B------:R1:W-:Y:S01]  /*3ea10*/  @P4 STG.E [R164.64], R174 ;  /* 0x000000aea4004986 */ /* 0x0003e2000c101904 */
[----:B------:R-:W-:Y:S02]  /*3ea20*/  ISETP.GE.AND P2, PT, R168, c[0x0][0x17c], PT ;  /* 0x00005f00a8007a0c */ /* 0x000fe40003f46270 */
[C---:B------:R-:W-:Y:S01]  /*3ea30*/  IMAD.WIDE R168, R0.reuse, 0x4, R162 ;  /* 0x0000000400a87825 */ /* 0x040fe200078e02a2 */
[----:B------:R1:W-:Y:S01]  /*3ea40*/  @P1 STG.E [R166.64], R244 ;  /* 0x000000f4a6001986 */ /* 0x0003e2000c101904 */
[----:B------:R-:W-:Y:S02]  /*3ea50*/  ISETP.LT.AND P1, PT, R99, c[0x0][0x178], !P0 ;  /* 0x00005e0063007a0c */ /* 0x000fe40004721270 */
[----:B------:R-:W-:-:S04]  /*3ea60*/  IMAD.WIDE R170, R0, 0x4, R160 ;  /* 0x0000000400aa7825 */ /* 0x000fc800078e02a0 */
[C---:B-1----:R-:W-:Y:S01]  /*3ea70*/  IMAD.WIDE R164, R0.reuse, 0x4, R6 ;  /* 0x0000000400a47825 */ /* 0x042fe200078e0206 */
[----:B------:R-:W4:Y:S04]  /*3ea80*/  LDL.LU R244, [R1+0x608] ;  /* 0x0006080001f47983 */ /* 0x000f280000300800 */
[----:B---3--:R1:W-:Y:S04]  /*3ea90*/  @P6 STG.E [R168.64], R250 ;  /* 0x000000faa8006986 */ /* 0x0083e8000c101904 */
[----:B--2---:R2:W-:Y:S04]  /*3eaa0*/  @P5 STG.E [R170.64], R249 ;  /* 0x000000f9aa005986 */ /* 0x0045e8000c101904 */
[----:B-1----:R-:W3:Y:S04]  /*3eab0*/  LDL.LU R250, [R1+0x77c] ;  /* 0x00077c0001fa7983 */ /* 0x002ee80000300800 */
[----:B--2---:R-:W2:Y:S04]  /*3eac0*/  LDL.LU R249, [R1+0x70c] ;  /* 0x00070c0001f97983 */ /* 0x004ea80000300800 */
[----:B------:R1:W-:Y:S02]  /*3ead0*/  @P3 STG.E [R164.64], R251 ;  /* 0x000000fba4003986 */ /* 0x0003e4000c101904 */
[----:B-1----:R-:W-:-:S02]  /*3eae0*/  IMAD.WIDE R164, R0, 0x4, R4 ;  /* 0x0000000400a47825 */ /* 0x002fc400078e0204 */
[----:B------:R-:W2:Y:S04]  /*3eaf0*/  LDL.LU R251, [R1+0x6bc] ;  /* 0x0006bc0001fb7983 */ /* 0x000ea80000300800 */
[----:B----4-:R1:W-:Y:S04]  /*3eb00*/  @P1 STG.E [R164.64], R248 ;  /* 0x000000f8a4001986 */ /* 0x0103e8000c101904 */
[----:B-1----:R-:W4:Y:S01]  /*3eb10*/  LDL.LU R248, [R1+0x60c] ;  /* 0x00060c0001f87983 */ /* 0x002f220000300800 */
[----:B------:R-:W-:Y:S02]  /*3eb20*/  ISETP.LT.AND P6, PT, R207, c[0x0][0x178], !P2 ;  /* 0x00005e00cf007a0c */ /* 0x000fe400057c1270 */
[----:B------:R-:W-:Y:S01]  /*3eb30*/  ISETP.LT.AND P5, PT, R138, c[0x0][0x178], !P2 ;  /* 0x00005e008a007a0c */ /* 0x000fe200057a1270 */
[----:B------:R-:W4:Y:S01]  /*3eb40*/  LDL.LU R172, [R1+0x430] ;  /* 0x0004300001ac7983 */ /* 0x000f220000300800 */
[----:B------:R-:W-:-:S02]  /*3eb50*/  ISETP.LT.AND P4, PT, R139, c[0x0][0x178], !P2 ;  /* 0x00005e008b007a0c */ /* 0x000fc40005781270 */
[----:B------:R-:W-:Y:S01]  /*3eb60*/  IADD3 R166, R252, 0x20, RZ ;  /* 0x00000020fca67810 */ /* 0x000fe20007ffe0ff */
[----:B------:R-:W4:Y:S01]  /*3eb70*/  LDL.LU R174, [R1+0x190] ;  /* 0x0001900001ae7983 */ /* 0x000f220000300800 */
[----:B------:R-:W-:Y:S02]  /*3eb80*/  IADD3 R3, R0, c[0x0][0x198], RZ ;  /* 0x0000660000037a10 */ /* 0x000fe40007ffe0ff */
[----:B------:R-:W-:Y:S02]  /*3eb90*/  IADD3 R168, R252, 0x1f, RZ ;  /* 0x0000001ffca87810 */ /* 0x000fe40007ffe0ff */
[----:B------:R-:W-:Y:S01]  /*3eba0*/  ISETP.GE.AND P0, PT, R166, c[0x0][0x17c], PT ;  /* 0x00005f00a6007a0c */ /* 0x000fe20003f06270 */
[----:B------:R-:W-:Y:S01]  /*3ebb0*/  IMAD.WIDE R166, R3, 0x4, R162 ;  /* 0x0000000403a67825 */ /* 0x000fe200078e02a2 */
[----:B------:R-:W-:-:S03]  /*3ebc0*/  ISETP.GE.AND P3, PT, R168, c[0x0][0x17c], PT ;  /* 0x00005f00a8007a0c */ /* 0x000fc60003f66270 */
[C---:B------:R-:W-:Y:S01]  /*3ebd0*/  IMAD.WIDE R168, R3.reuse, 0x4, R160 ;  /* 0x0000000403a87825 */ /* 0x040fe200078e02a0 */
[----:B------:R-:W-:Y:S03]  /*3ebe0*/  @P6 STG.E [R166.64], R173 ;  /* 0x000000ada6006986 */ /* 0x000fe6000c101904 */
[----:B------:R-:W-:Y:S01]  /*3ebf0*/  IMAD.WIDE R170, R3, 0x4, R6 ;  /* 0x0000000403aa7825 */ /* 0x000fe200078e0206 */
[----:B------:R-:W-:Y:S01]  /*3ec00*/  @P5 STG.E [R168.64], R175 ;  /* 0x000000afa8005986 */ /* 0x000fe2000c101904 */
[----:B------:R-:W-:-:S03]  /*3ec10*/  ISETP.LT.AND P2, PT, R99, c[0x0][0x178], !P2 ;  /* 0x00005e0063007a0c */ /* 0x000fc60005741270 */
[----:B------:R1:W-:Y:S01]  /*3ec20*/  @P4 STG.E [R170.64], R245 ;  /* 0x000000f5aa004986 */ /* 0x0003e2000c101904 */
[----:B------:R-:W-:Y:S02]  /*3ec30*/  ISETP.LT.AND P4, PT, R207, c[0x0][0x178], !P3 ;  /* 0x00005e00cf007a0c */ /* 0x000fe40005f81270 */
[----:B------:R-:W-:Y:S02]  /*3ec40*/  ISETP.LT.AND P6, PT, R138, c[0x0][0x178], !P3 ;  /* 0x00005e008a007a0c */ /* 0x000fe40005fc1270 */
[----:B------:R-:W-:Y:S02]  /*3ec50*/  ISETP.LT.AND P1, PT, R99, c[0x0][0x178], !P3 ;  /* 0x00005e0063007a0c */ /* 0x000fe40005f21270 */
[----:B------:R-:W-:Y:S01]  /*3ec60*/  ISETP.LT.AND P3, PT, R139, c[0x0][0x178], !P3 ;  /* 0x00005e008b007a0c */ /* 0x000fe20005f61270 */
[C---:B------:R-:W-:Y:S01]  /*3ec70*/  IMAD.WIDE R164, R3.reuse, 0x4, R4 ;  /* 0x0000000403a47825 */ /* 0x040fe200078e0204 */
[----:B-1----:R-:W-:Y:S01]  /*3ec80*/  IADD3 R170, R3, c[0x0][0x198], RZ ;  /* 0x0000660003aa7a10 */ /* 0x002fe20007ffe0ff */
[----:B------:R-:W4:Y:S04]  /*3ec90*/  LDL.LU R171, [R1+0x620] ;  /* 0x0006200001ab7983 */ /* 0x000f280000300800 */
[C---:B------:R-:W-:Y:S01]  /*3eca0*/  IMAD.WIDE R166, R170.reuse, 0x4, R162 ;  /* 0x00000004aaa67825 */ /* 0x040fe200078e02a2 */
[----:B------:R1:W-:Y:S03]  /*3ecb0*/  @P2 STG.E [R164.64], R244 ;  /* 0x000000f4a4002986 */ /* 0x0003e6000c101904 */
[C---:B------:R-:W-:Y:S01]  /*3ecc0*/  IMAD.WIDE R168, R170.reuse, 0x4, R160 ;  /* 0x00000004aaa87825 */ /* 0x040fe200078e02a0 */
[----:B------:R-:W4:Y:S03]  /*3ecd0*/  LDL.LU R245, [R1+0x90] ;  /* 0x0000900001f57983 */ /* 0x000f260000300800 */
[C---:B-1----:R-:W-:Y:S01]  /*3ece0*/  IMAD.WIDE R164, R170.reuse, 0x4, R6 ;  /* 0x00000004aaa47825 */ /* 0x042fe200078e0206 */
[----:B---3--:R1:W-:Y:S04]  /*3ecf0*/  @P4 STG.E [R166.64], R250 ;  /* 0x000000faa6004986 */ /* 0x0083e8000c101904 */
[----:B--2---:R2:W-:Y:S01]  /*3ed00*/  @P6 STG.E [R168.64], R249 ;  /* 0x000000f9a8006986 */ /* 0x0045e2000c101904 */
[----:B-1----:R-:W-:-:S03]  /*3ed10*/  IMAD.WIDE R166, R170, 0x4, R4 ;  /* 0x00000004aaa67825 */ /* 0x002fc600078e0204 */
[----:B------:R-:W3:Y:S04]  /*3ed20*/  LDL.LU R250, [R1+0x624] ;  /* 0x0006240001fa7983 */ /* 0x000ee80000300800 */
[----:B--2---:R-:W2:Y:S04]  /*3ed30*/  LDL.LU R249, [R1+0x434] ;  /* 0x0004340001f97983 */ /* 0x004ea80000300800 */
[----:B------:R-:W-:Y:S04]  /*3ed40*/  @P3 STG.E [R164.64], R251 ;  /* 0x000000fba4003986 */ /* 0x000fe8000c101904 */
[----:B----4-:R1:W-:Y:S04]  /*3ed50*/  @P1 STG.E [R166.64], R248 ;  /* 0x000000f8a6001986 */ /* 0x0103e8000c101904 */
[----:B-1----:R-:W4:Y:S01]  /*3ed60*/  LDL.LU R248, [R1+0x194] ;  /* 0x0001940001f87983 */ /* 0x002f220000300800 */
[----:B------:R-:W-:-:S02]  /*3ed70*/  IADD3 R0, R252, 0x21, RZ ;  /* 0x00000021fc007810 */ /* 0x000fc40007ffe0ff */
[----:B------:R-:W-:Y:S01]  /*3ed80*/  ISETP.LT.AND P5, PT, R207, c[0x0][0x178], !P0 ;  /* 0x00005e00cf007a0c */ /* 0x000fe200047a1270 */
[----:B------:R-:W4:Y:S01]  /*3ed90*/  LDL.LU R244, [R1+0x94] ;  /* 0x0000940001f47983 */ /* 0x000f220000300800 */
[----:B------:R-:W-:Y:S02]  /*3eda0*/  ISETP.LT.AND P6, PT, R138, c[0x0][0x178], !P0 ;  /* 0x00005e008a007a0c */ /* 0x000fe400047c1270 */
[----:B------:R-:W-:Y:S01]  /*3edb0*/  ISETP.GE.AND P2, PT, R0, c[0x0][0x17c], PT ;  /* 0x00005f0000007a0c */ /* 0x000fe20003f46270 */
[----:B------:R-:W4:Y:S01]  /*3edc0*/  LDL.LU R251, [R1+0x7b0] ;  /* 0x0007b00001fb7983 */ /* 0x000f220000300800 */
[----:B------:R-:W-:Y:S02]  /*3edd0*/  IADD3 R0, R170, c[0x0][0x198], RZ ;  /* 0x00006600aa007a10 */ /* 0x000fe40007ffe0ff */
[----:B------:R-:W-:Y:S01]  /*3ede0*/  ISETP.LT.AND P4, PT, R139, c[0x0][0x178], !P0 ;  /* 0x00005e008b007a0c */ /* 0x000fe20004781270 */
[----:B------:R-:W4:Y:S01]  /*3edf0*/  LDL.LU R173, [R1+0x270] ;  /* 0x0002700001ad7983 */ /* 0x000f220000300800 */
[----:B------:R-:W-:Y:S01]  /*3ee00*/  ISETP.LT.AND P1, PT, R99, c[0x0][0x178], !P0 ;  /* 0x00005e0063007a0c */ /* 0x000fe20004721270 */
[----:B------:R-:W-:Y:S01]  /*3ee10*/  IMAD.WIDE R168, R0, 0x4, R162 ;  /* 0x0000000400a87825 */ /* 0x000fe200078e02a2 */
[----:B------:R-:W-:Y:S01]  /*3ee20*/  IADD3 R3, R252, 0x24, RZ ;  /* 0x00000024fc037810 */ /* 0x000fe20007ffe0ff */
[----:B------:R-:W4:Y:S02]  /*3ee30*/  LDL.LU R175, [R1+0x120] ;  /* 0x0001200001af7983 */ /* 0x000f240000300800 */
[----:B------:R-:W-:Y:S01]  /*3ee40*/  IMAD.WIDE R166, R0, 0x4, R160 ;  /* 0x0000000400a67825 */ /* 0x000fe200078e02a0 */
[----:B------:R-:W-:-:S03]  /*3ee50*/  ISETP.LT.AND P3, PT, R207, c[0x0][0x178], !P2 ;  /* 0x00005e00cf007a0c */ /* 0x000fc60005761270 */
[C---:B------:R-:W-:Y:S01]  /*3ee60*/  IMAD.WIDE R164, R0.reuse, 0x4, R6 ;  /* 0x0000000400a47825 */ /* 0x040fe200078e0206 */
[----:B------:R-:W-:Y:S02]  /*3ee70*/  ISETP.GE.AND P0, PT, R3, c[0x0][0x17c], PT ;  /* 0x00005f0003007a0c */ /* 0x000fe40003f06270 */
[----:B------:R-:W-:Y:S01]  /*3ee80*/  IADD3 R3, R0, c[0x0][0x198], RZ ;  /* 0x0000660000037a10 */ /* 0x000fe20007ffe0ff */
[----:B------:R1:W-:Y:S01]  /*3ee90*/  @P5 STG.E [R168.64], R171 ;  /* 0x000000aba8005986 */ /* 0x0003e2000c101904 */
[----:B------:R-:W-:-:S03]  /*3eea0*/  ISETP.LT.AND P5, PT, R138, c[0x0][0x178], !P2 ;  /* 0x00005e008a007a0c */ /* 0x000fc600057a1270 */
[----:B------:R1:W-:Y:S01]  /*3eeb0*/  @P6 STG.E [R166.64], R172 ;  /* 0x000000aca6006986 */ /* 0x0003e2000c101904 */
[----:B------:R-:W-:-:S03]  /*3eec0*/  ISETP.LT.AND P6, PT, R139, c[0x0][0x178], !P2 ;  /* 0x00005e008b007a0c */ /* 0x000fc600057c1270 */
[----:B------:R1:W-:Y:S01]  /*3eed0*/  @P4 STG.E [R164.64], R174 ;  /* 0x000000aea4004986 */ /* 0x0003e2000c101904 */
[----:B------:R-:W-:Y:S01]  /*3eee0*/  IADD3 R170, R252, 0x22, RZ ;  /* 0x00000022fcaa7810 */ /* 0x000fe20007ffe0ff */
[----:B-1----:R-:W-:-:S04]  /*3eef0*/  IMAD.WIDE R168, R3, 0x4, R160 ;  /* 0x0000000403a87825 */ /* 0x002fc800078e02a0 */
[----:B------:R-:W-:-:S04]  /*3ef00*/  IMAD.WIDE R166, R3, 0x4, R162 ;  /* 0x0000000403a67825 */ /* 0x000fc800078e02a2 */
[----:B------:R-:W-:-:S05]  /*3ef10*/  IMAD.WIDE R164, R0, 0x4, R4 ;  /* 0x0000000400a47825 */ /* 0x000fca00078e0204 */
[----:B------:R1:W-:Y:S01]  /*3ef20*/  @P1 STG.E [R164.64], R245 ;  /* 0x000000f5a4001986 */ /* 0x0003e2000c101904 */
[----:B------:R-:W-:Y:S01]  /*3ef30*/  ISETP.GE.AND P4, PT, R170, c[0x0][0x17c], PT ;  /* 0x00005f00aa007a0c */ /* 0x000fe20003f86270 */
[C---:B------:R-:W-:Y:S01]  /*3ef40*/  IMAD.WIDE R170, R3.reuse, 0x4, R4 ;  /* 0x0000000403aa7825 */ /* 0x040fe200078e0204 */
[----:B------:R-:W-:-:S03]  /*3ef50*/  IADD3 R0, R3, c[0x0][0x198], RZ ;  /* 0x0000660003007a10 */ /* 0x000fc60007ffe0ff */
[----:B-1----:R-:W-:Y:S01]  /*3ef60*/  IMAD.WIDE R164, R3, 0x4, R6 ;  /* 0x0000000403a47825 */ /* 0x002fe200078e0206 */
[----:B---3--:R1:W-:Y:S04]  /*3ef70*/  @P3 STG.E [R166.64], R250 ;  /* 0x000000faa6003986 */ /* 0x0083e8000c101904 */
[----:B--2---:R2:W-:Y:S04]  /*3ef80*/  @P5 STG.E [R168.64], R249 ;  /* 0x000000f9a8005986 */ /* 0x0045e8000c101904 */
[----:B-1----:R-:W3:Y:S04]  /*3ef90*/  LDL.LU R250, [R1+0x7b4] ;  /* 0x0007b40001fa7983 */ /* 0x002ee80000300800 */
[----:B------:R-:W3:Y:S04]  /*3efa0*/  LDL.LU R245, [R1+0x524] ;  /* 0x0005240001f57983 */ /* 0x000ee80000300800 */
[----:B--2---:R-:W2:Y:S04]  /*3efb0*/  LDL.LU R249, [R1+0x274] ;  /* 0x0002740001f97983 */ /* 0x004ea80000300800 */
[----:B----4-:R1:W-:Y:S04]  /*3efc0*/  @P6 STG.E [R164.64], R248 ;  /* 0x000000f8a4006986 */ /* 0x0103e8000c101904 */
[----:B-1----:R-:W4:Y:S04]  /*3efd0*/  LDL.LU R248, [R1+0x124] ;  /* 0x0001240001f87983 */ /* 0x002f280000300800 */
[----:B------:R-:W2:Y:S01]  /*3efe0*/  LDL.LU R3, [R1+0x520] ;  /* 0x0005200001037983 */ /* 0x000ea20000300800 */
[----:B------:R-:W-:-:S02]  /*3eff0*/  ISETP.LT.AND P2, PT, R99, c[0x0][0x178], !P2 ;  /* 0x00005e0063007a0c */ /* 0x000fc40005741270 */
[----:B------:R-:W-:Y:S02]  /*3f000*/  ISETP.LT.AND P5, PT, R207, c[0x0][0x178], !P4 ;  /* 0x00005e00cf007a0c */ /* 0x000fe400067a1270 */
[----:B------:R-:W-:Y:S02]  /*3f010*/  ISETP.LT.AND P3, PT, R138, c[0x0][0x178], !P4 ;  /* 0x00005e008a007a0c */ /* 0x000fe40006761270 */
[----:B------:R-:W-:Y:S02]  /*3f020*/  ISETP.LT.AND P1, PT, R139, c[0x0][0x178], !P4 ;  /* 0x00005e008b007a0c */ /* 0x000fe40006721270 */
[----:B------:R-:W-:Y:S01]  /*3f030*/  IADD3 R166, R252, 0x23, RZ ;  /* 0x00000023fca67810 */ /* 0x000fe20007ffe0ff */
[----:B------:R-:W-:Y:S01]  /*3f040*/  IMAD.WIDE R164, R0, 0x4, R162 ;  /* 0x0000000400a47825 */ /* 0x000fe200078e02a2 */
[----:B------:R-:W-:Y:S01]  /*3f050*/  ISETP.LT.AND P4, PT, R99, c[0x0][0x178], !P4 ;  /* 0x00005e0063007a0c */ /* 0x000fe20006781270 */
[----:B------:R-:W3:Y:S01]  /*3f060*/  LDL.LU R172, [R1+0x440] ;  /* 0x0004400001ac7983 */ /* 0x000ee20000300800 */
[----:B------:R-:W-:Y:S01]  /*3f070*/  ISETP.GE.AND P6, PT, R166, c[0x0][0x17c], PT ;  /* 0x00005f00a6007a0c */ /* 0x000fe20003fc6270 */
[----:B------:R-:W-:-:S02]  /*3f080*/  IMAD.WIDE R166, R0, 0x4, R160 ;  /* 0x0000000400a67825 */ /* 0x000fc400078e02a0 */
[----:B------:R1:W-:Y:S02]  /*3f090*/  @P2 STG.E [R170.64], R244 ;  /* 0x000000f4aa002986 */ /* 0x0003e4000c101904 */
[C---:B------:R-:W-:Y:S02]  /*3f0a0*/  IMAD.WIDE R168, R0.reuse, 0x4, R6 ;  /* 0x0000000400a87825 */ /* 0x040fe400078e0206 */
[----:B------:R1:W-:Y:S04]  /*3f0b0*/  @P5 STG.E [R164.64], R251 ;  /* 0x000000fba4005986 */ /* 0x0003e8000c101904 */
[----:B------:R-:W3:Y:S01]  /*3f0c0*/  LDL.LU R174, [R1+0x1c0] ;  /* 0x0001c00001ae7983 */ /* 0x000ee20000300800 */
[----:B-1----:R-:W-:-:S03]  /*3f0d0*/  IMAD.WIDE R170, R0, 0x4, R4 ;  /* 0x0000000400aa7825 */ /* 0x002fc600078e0204 */
[----:B------:R-:W3:Y:S04]  /*3f0e0*/  LDL.LU R244, [R1+0x824] ;  /* 0x0008240001f47983 */ /* 0x000ee80000300800 */
[----:B------:R-:W4:Y:S01]  /*3f0f0*/  LDL.LU R251, [R1+0x1b4c] ;  /* 0x001b4c0001fb7983 */ /* 0x000f220000300800 */
[----:B------:R-:W-:-:S03]  /*3f100*/  ISETP.LT.AND P2, PT, R207, c[0x0][0x178], !P6 ;  /* 0x00005e00cf007a0c */ /* 0x000fc60007741270 */
[----:B--2---:R-:W-:Y:S04]  /*3f110*/  @P3 STG.E [R166.64], R3 ;  /* 0x00000003a6003986 */ /* 0x004fe8000c101904 */
[----:B------:R-:W-:Y:S04]  /*3f120*/  @P1 STG.E [R168.64], R173 ;  /* 0x000000ada8001986 */ /* 0x000fe8000c101904 */
[----:B------:R1:W-:Y:S04]  /*3f130*/  @P4 STG.E [R170.64], R175 ;  /* 0x000000afaa004986 */ /* 0x0003e8000c101904 */
[----:B-1----:R-:W2:Y:S01]  /*3f140*/  LDL.LU R170, [R1+0x820] ;  /* 0x0008200001aa7983 */ /* 0x002ea20000300800 */
[----:B------:R-:W-:-:S02]  /*3f150*/  IADD3 R3, R0, c[0x0][0x198], RZ ;  /* 0x0000660000037a10 */ /* 0x000fc40007ffe0ff */
[----:B------:R-:W-:Y:S01]  /*3f160*/  ISETP.LT.AND P4, PT, R138, c[0x0][0x178], !P6 ;  /* 0x00005e008a007a0c */ /* 0x000fe20007781270 */
[----:B------:R-:W2:Y:S01]  /*3f170*/  LDL.LU R171, [R1+0x740] ;  /* 0x0007400001ab7983 */ /* 0x000ea20000300800 */
[----:B------:R-:W-:Y:S01]  /*3f180*/  ISETP.LT.AND P3, PT, R139, c[0x0][0x178], !P6 ;  /* 0x00005e008b007a0c */ /* 0x000fe20007761270 */
[----:B------:R-:W-:Y:S01]  /*3f190*/  IMAD.WIDE R168, R3, 0x4, R162 ;  /* 0x0000000403a87825 */ /* 0x000fe200078e02a2 */
[----:B------:R-:W-:-:S03]  /*3f1a0*/  ISETP.LT.AND P6, PT, R99, c[0x0][0x178], !P6 ;  /* 0x00005e0063007a0c */ /* 0x000fc600077c1270 */
[C---:B------:R-:W-:Y:S01]  /*3f1b0*/  IMAD.WIDE R164, R3.reuse, 0x4, R160 ;  /* 0x0000000403a47825 */ /* 0x040fe200078e02a0 */
[----:B---3--:R1:W-:Y:S03]  /*3f1c0*/  @P2 STG.E [R168.64], R250 ;  /* 0x000000faa8002986 */ /* 0x0083e6000c101904 */
[C---:B------:R-:W-:Y:S02]  /*3f1d0*/  IMAD.WIDE R166, R3.reuse, 0x4, R6 ;  /* 0x0000000403a67825 */ /* 0x040fe400078e0206 */
[----:B------:R-:W-:Y:S04]  /*3f1e0*/  @P4 STG.E [R164.64], R245 ;  /* 0x000000f5a4004986 */ /* 0x000fe8000c101904 */
[----:B-1----:R-:W3:Y:S01]  /*3f1f0*/  LDL.LU R250, [R1+0x744] ;  /* 0x0007440001fa7983 */ /* 0x002ee20000300800 */
[----:B------:R-:W-:-:S03]  /*3f200*/  IMAD.WIDE R168, R3, 0x4, R4 ;  /* 0x0000000403a87825 */ /* 0x000fc600078e0204 */
[----:B------:R1:W-:Y:S04]  /*3f210*/  @P3 STG.E [R166.64], R249 ;  /* 0x000000f9a6003986 */ /* 0x0003e8000c101904 */
[----:B----4-:R4:W-:Y:S04]  /*3f220*/  @P6 STG.E [R168.64], R248 ;  /* 0x000000f8a8006986 */ /* 0x0109e8000c101904 */
[----:B-1----:R-:W3:Y:S04]  /*3f230*/  LDL.LU R249, [R1+0x444] ;  /* 0x0004440001f97983 */ /* 0x002ee80000300800 */
[----:B----4-:R-:W4:Y:S01]  /*3f240*/  LDL.LU R248, [R1+0x1c4] ;  /* 0x0001c40001f87983 */ /* 0x010f220000300800 */
[----:B------:R-:W-:-:S02]  /*3f250*/  IADD3 R0, R252, 0x25, RZ ;  /* 0x00000025fc007810 */ /* 0x000fc40007ffe0ff */
[----:B------:R-:W-:Y:S01]  /*3f260*/  ISETP.LT.AND P5, PT, R207, c[0x0][0x178], !P0 ;  /* 0x00005e00cf007a0c */ /* 0x000fe200047a1270 */
[----:B------:R-:W4:Y:S01]  /*3f270*/  LDL.LU R173, [R1+0x8f0] ;  /* 0x0008f00001ad7983 */ /* 0x000f220000300800 */
[----:B------:R-:W-:Y:S02]  /*3f280*/  ISETP.GE.AND P1, PT, R0, c[0x0][0x17c], PT ;  /* 0x00005f0000007a0c */ /* 0x000fe40003f26270 */
[----:B------:R-:W-:Y:S01]  /*3f290*/  IADD3 R0, R3, c[0x0][0x198], RZ ;  /* 0x0000660003007a10 */ /* 0x000fe20007ffe0ff */
[----:B------:R-:W4:Y:S04]  /*3f2a0*/  LDL.LU R175, [R1+0x800] ;  /* 0x0008000001af7983 */ /* 0x000f280000300800 */
[----:B------:R-:W-:Y:S01]  /*3f2b0*/  IMAD.WIDE R164, R0, 0x4, R162 ;  /* 0x0000000400a47825 */ /* 0x000fe200078e02a2 */
[----:B------:R-:W-:Y:S01]  /*3f2c0*/  ISETP.LT.AND P3, PT, R138, c[0x0][0x178], !P0 ;  /* 0x00005e008a007a0c */ /* 0x000fe20004761270 */
[----:B------:R-:W4:Y:S01]  /*3f2d0*/  LDL.LU R245, [R1+0x570] ;  /* 0x0005700001f57983 */ /* 0x000f220000300800 */
[----:B------:R-:W-:-:S02]  /*3f2e0*/  ISETP.LT.AND P4, PT, R139, c[0x0][0x178], !P0 ;  /* 0x00005e008b007a0c */ /* 0x000fc40004781270 */
[----:B------:R-:W-:Y:S01]  /*3f2f0*/  IADD3 R168, R252, 0x26, RZ ;  /* 0x00000026fca87810 */ /* 0x000fe20007ffe0ff */
[----:B------:R-:W-:Y:S01]  /*3f300*/  IMAD.WIDE R166, R0, 0x4, R160 ;  /* 0x0000000400a67825 */ /* 0x000fe200078e02a0 */
[----:B------:R-:W-:Y:S02]  /*3f310*/  ISETP.LT.AND P6, PT, R207, c[0x0][0x178], !P1 ;  /* 0x00005e00cf007a0c */ /* 0x000fe40004fc1270 */
[----:B------:R-:W-:Y:S01]  /*3f320*/  ISETP.GE.AND P2, PT, R168, c[0x0][0x17c], PT ;  /* 0x00005f00a8007a0c */ /* 0x000fe20003f46270 */
[C---:B------:R-:W-:Y:S01]  /*3f330*/  IMAD.WIDE R168, R0.reuse, 0x4, R4 ;  /* 0x0000000400a87825 */ /* 0x040fe200078e0204 */
[----:B------:R-:W-:Y:S01]  /*3f340*/  IADD3 R3, R0, c[0x0][0x198], RZ ;  /* 0x0000660000037a10 */ /* 0x000fe20007ffe0ff */
[----:B--2---:R1:W-:Y:S01]  /*3f350*/  @P5 STG.E [R164.64], R170 ;  /* 0x000000aaa4005986 */ /* 0x0043e2000c101904 */
[----:B------:R-:W-:Y:S02]  /*3f360*/  ISETP.LT.AND P5, PT, R99, c[0x0][0x178], !P0 ;  /* 0x00005e0063007a0c */ /* 0x000fe400047a1270 */
[----:B------:R-:W-:Y:S01]  /*3f370*/  ISETP.LT.AND P0, PT, R138, c[0x0][0x178], !P1 ;  /* 0x00005e008a007a0c */ /* 0x000fe20004f01270 */
[----:B------:R2:W-:Y:S01]  /*3f380*/  @P3 STG.E [R166.64], R171 ;  /* 0x000000aba6003986 */ /* 0x0005e2000c101904 */
[----:B-1----:R-:W-:-:S04]  /*3f390*/  IMAD.WIDE R164, R0, 0x4, R6 ;  /* 0x0000000400a47825 */ /* 0x002fc800078e0206 */
[----:B--2---:R-:W-:Y:S01]  /*3f3a0*/  IMAD.WIDE R166, R3, 0x4, R162 ;  /* 0x0000000403a67825 */ /* 0x004fe200078e02a2 */
[----:B------:R1:W-:Y:S04]  /*3f3b0*/  @P4 STG.E [R164.64], R172 ;  /* 0x000000aca4004986 */ /* 0x0003e8000c101904 */
[----:B------:R-:W-:Y:S01]  /*3f3c0*/  @P5 STG.E [R168.64], R174 ;  /* 0x000000aea8005986 */ /* 0x000fe2000c101904 */
[----:B------:R-:W-:-:S03]  /*3f3d0*/  ISETP.LT.AND P5, PT, R139, c[0x0][0x178], !P1 ;  /* 0x00005e008b007a0c */ /* 0x000fc60004fa1270 */
[----:B------:R2:W-:Y:S01]  /*3f3e0*/  @P6 STG.E [R166.64], R244 ;  /* 0x000000f4a6006986 */ /* 0x0005e2000c101904 */
[----:B-1----:R-:W-:Y:S01]  /*3f3f0*/  IMAD.WIDE R164, R3, 0x4, R160 ;  /* 0x0000000403a47825 */ /* 0x002fe200078e02a0 */
[----:B------:R-:W-:-:S04]  /*3f400*/  ISETP.LT.AND P1, PT, R99, c[0x0][0x178], !P1 ;  /* 0x00005e0063007a0c */ /* 0x000fc80004f21270 */
[----:B---3--:R1:W-:Y:S04]  /*3f410*/  @P0 STG.E [R164.64], R250 ;  /* 0x000000faa4000986 */ /* 0x0083e8000c101904 */
[----:B--2---:R-:W2:Y:S01]  /*3f420*/  LDL.LU R244, [R1+0x280] ;  /* 0x0002800001f47983 */ /* 0x004ea20000300800 */
[----:B------:R-:W-:-:S03]  /*3f430*/  IMAD.WIDE R166, R3, 0x4, R4 ;  /* 0x0000000403a67825 */ /* 0x000fc600078e0204 */
[----:B-1----:R-:W3:Y:S01]  /*3f440*/  LDL.LU R250, [R1+0x8f4] ;  /* 0x0008f40001fa7983 */ /* 0x002ee20000300800 */
[----:B------:R-:W-:-:S03]  /*3f450*/  IMAD.WIDE R164, R3, 0x4, R6 ;  /* 0x0000000403a47825 */ /* 0x000fc600078e0206 */
[----:B------:R-:W3:Y:S04]  /*3f460*/  LDL.LU R174, [R1+0x804] ;  /* 0x0008040001ae7983 */ /* 0x000ee80000300800 */
[----:B------:R1:W-:Y:S04]  /*3f470*/  @P5 STG.E [R164.64], R249 ;  /* 0x000000f9a4005986 */ /* 0x0003e8000c101904 */
[----:B----4-:R4:W-:Y:S04]  /*3f480*/  @P1 STG.E [R166.64], R248 ;  /* 0x000000f8a6001986 */ /* 0x0109e8000c101904 */
[----:B-1----:R-:W3:Y:S04]  /*3f490*/  LDL.LU R249, [R1+0x574] ;  /* 0x0005740001f97983 */ /* 0x002ee80000300800 */
[----:B----4-:R-:W4:Y:S01]  /*3f4a0*/  LDL.LU R248, [R1+0x284] ;  /* 0x0002840001f87983 */ /* 0x010f220000300800 */
[----:B------:R-:W-:-:S02]  /*3f4b0*/  ISETP.LT.AND P4, PT, R207, c[0x0][0x178], !P2 ;  /* 0x00005e00cf007a0c */ /* 0x000fc40005781270 */
[----:B------:R-:W-:Y:S01]  /*3f4c0*/  ISETP.LT.AND P6, PT, R138, c[0x0][0x178], !P2 ;  /* 0x00005e008a007a0c */ /* 0x000fe200057c1270 */
[----:B------:R-:W4:Y:S01]  /*3f4d0*/  LDL.LU R171, [R1+0x980] ;  /* 0x0009800001ab7983 */ /* 0x000f220000300800 */
[----:B------:R-:W-:Y:S02]  /*3f4e0*/  ISETP.LT.AND P3, PT, R139, c[0x0][0x178], !P2 ;  /* 0x00005e008b007a0c */ /* 0x000fe40005761270 */
[C---:B------:R-:W-:Y:S02]  /*3f4f0*/  IADD3 R168, R252.reuse, 0x27, RZ ;  /* 0x00000027fca87810 */ /* 0x040fe40007ffe0ff */
[----:B------:R-:W-:Y:S02]  /*3f500*/  IADD3 R0, R3, c[0x0][0x198], RZ ;  /* 0x0000660003007a10 */ /* 0x000fe40007ffe0ff */
[----:B------:R-:W-:Y:S02]  /*3f510*/  IADD3 R169, R252, 0x2e, RZ ;  /* 0x0000002efca97810 */ /* 0x000fe40007ffe0ff */
[----:B------:R-:W-:Y:S01]  /*3f520*/  ISETP.GE.AND P5, PT, R168, c[0x0][0x17c], PT ;  /* 0x00005f00a8007a0c */ /* 0x000fe20003fa6270 */
[----:B------:R-:W-:Y:S01]  /*3f530*/  IMAD.WIDE R164, R0, 0x4, R162 ;  /* 0x0000000400a47825 */ /* 0x000fe200078e02a2 */
[----:B------:R-:W-:-:S02]  /*3f540*/  ISETP.LT.AND P2, PT, R99, c[0x0][0x178], !P2 ;  /* 0x00005e0063007a0c */ /* 0x000fc40005741270 */
[----:B------:R-:W-:Y:S01]  /*3f550*/  ISETP.GE.AND P0, PT, R169, c[0x0][0x17c], PT ;  /* 0x00005f00a9007a0c */ /* 0x000fe20003f06270 */
[----:B------:R-:W-:Y:S01]  /*3f560*/  IMAD.WIDE R166, R0, 0x4, R160 ;  /* 0x0000000400a67825 */ /* 0x000fe200078e02a0 */
[----:B------:R-:W-:-:S03]  /*3f570*/  ISETP.LT.AND P1, PT, R207, c[0x0][0x178], !P5 ;  /* 0x00005e00cf007a0c */ /* 0x000fc60006f21270 */
[C---:B------:R-:W-:Y:S01]  /*3f580*/  IMAD.WIDE R168, R0.reuse, 0x4, R6 ;  /* 0x0000000400a87825 */ /* 0x040fe200078e0206 */
[----:B------:R1:W-:Y:S01]  /*3f590*/  @P4 STG.E [R164.64], R173 ;  /* 0x000000ada4004986 */ /* 0x0003e2000c101904 */
[----:B------:R-:W-:-:S03]  /*3f5a0*/  IADD3 R3, R0, c[0x0][0x198], RZ ;  /* 0x0000660000037a10 */ /* 0x000fc60007ffe0ff */
[----:B------:R1:W-:Y:S01]  /*3f5b0*/  @P6 STG.E [R166.64], R175 ;  /* 0x000000afa6006986 */ /* 0x0003e2000c101904 */
[----:B------:R-:W-:-:S03]  /*3f5c0*/  ISETP.LT.AND P6, PT, R139, c[0x0][0x178], !P5 ;  /* 0x00005e008b007a0c */ /* 0x000fc60006fc1270 */
[----:B------:R1:W-:Y:S01]  /*3f5d0*/  @P3 STG.E [R168.64], R245 ;  /* 0x000000f5a8003986 */ /* 0x0003e2000c101904 */
[----:B------:R-:W-:Y:S01]  /*3f5e0*/  ISETP.LT.AND P3, PT, R138, c[0x0][0x178], !P5 ;  /* 0x00005e008a007a0c */ /* 0x000fe20006f61270 */
[----:B-1----:R-:W-:Y:S02]  /*3f5f0*/  IMAD.WIDE R164, R0, 0x4, R4 ;  /* 0x0000000400a47825 */ /* 0x002fe400078e0204 */
[----:B------:R-:W4:Y:S02]  /*3f600*/  LDL.LU R175, [R1+0x880] ;  /* 0x0008800001af7983 */ /* 0x000f240000300800 */
[----:B------:R-:W-:Y:S01]  /*3f610*/  IMAD.WIDE R166, R3, 0x4, R162 ;  /* 0x0000000403a67825 */ /* 0x000fe200078e02a2 */
[----:B------:R-:W-:Y:S01]  /*3f620*/  ISETP.LT.AND P5, PT, R99, c[0x0][0x178], !P5 ;  /* 0x00005e0063007a0c */ /* 0x000fe20006fa1270 */
[----:B------:R-:W4:Y:S01]  /*3f630*/  LDL.LU R245, [R1+0x790] ;  /* 0x0007900001f57983 */ /* 0x000f220000300800 */
[----:B------:R-:W-:-:S04]  /*3f640*/  IADD3 R168, R252, 0x28, RZ ;  /* 0x00000028fca87810 */ /* 0x000fc80007ffe0ff */
[----:B------:R-:W-:Y:S01]  /*3f650*/  ISETP.GE.AND P4, PT, R168, c[0x0][0x17c], PT ;  /* 0x00005f00a8007a0c */ /* 0x000fe20003f86270 */
[C---:B------:R-:W-:Y:S01]  /*3f660*/  IMAD.WIDE R168, R3.reuse, 0x4, R4 ;  /* 0x0000000403a87825 */ /* 0x040fe200078e0204 */
[----:B--2---:R1:W-:Y:S04]  /*3f670*/  @P2 STG.E [R164.64], R244 ;  /* 0x000000f4a4002986 */ /* 0x0043e8000c101904 */
[----:B---3--:R2:W-:Y:S04]  /*3f680*/  @P1 STG.E [R166.64], R250 ;  /* 0x000000faa6001986 */ /* 0x0085e8000c101904 */
[----:B-1----:R-:W3:Y:S01]  /*3f690*/  LDL.LU R244, [R1+0x530] ;  /* 0x0005300001f47983 */ /* 0x002ee20000300800 */
[----:B------:R-:W-:-:S03]  /*3f6a0*/  IMAD.WIDE R164, R3, 0x4, R160 ;  /* 0x0000000403a47825 */ /* 0x000fc600078e02a0 */
[----:B--2---:R-:W2:Y:S01]  /*3f6b0*/  LDL.LU R250, [R1+0x984] ;  /* 0x0009840001fa7983 */ /* 0x004ea20000300800 */
[----:B------:R-:W-:-:S03]  /*3f6c0*/  IMAD.WIDE R166, R3, 0x4, R6 ;  /* 0x0000000403a67825 */ /* 0x000fc600078e0206 */
[----:B------:R-:W-:Y:S04]  /*3f6d0*/  @P3 STG.E [R164.64], R174 ;  /* 0x000000aea4003986 */ /* 0x000fe8000c101904 */
[----:B------:R1:W-:Y:S04]  /*3f6e0*/  @P6 STG.E [R166.64], R249 ;  /* 0x000000f9a6006986 */ /* 0x0003e8000c101904 */
[----:B----4-:R4:W-:Y:S04]  /*3f6f0*/  @P5 STG.E [R168.64], R248 ;  /* 0x000000f8a8005986 */ /* 0x0109e8000c101904 */
[----:B-1----:R-:W2:Y:S04]  /*3f700*/  LDL.LU R249, [R1+0x884] ;  /* 0x0008840001f97983 */ /* 0x002ea80000300800 */
[----:B------:R-:W2:Y:S04]  /*3f710*/  LDL.LU R172, [R1+0x794] ;  /* 0x0007940001ac7983 */ /* 0x000ea80000300800 */
        /* <DEDUP_REMOVED lines=10> */
[----:B------:R-:W-:-:S02]  /*3f7c0*/  ISETP.LT.AND P4, PT, R99, c[0x0][0x178], !P4 ;  /* 0x00005e0063007a0c */ /* 0x000fc40006781270 */
[----:B------:R-:W-:Y:S01]  /*3f7d0*/  IADD3 R3, R252, 0x2a, RZ ;  /* 0x0000002afc037810 */ /* 0x000fe20007ffe0ff */
[C---:B------:R-:W-:Y:S01]  /*3f7e0*/  IMAD.WIDE R166, R0.reuse, 0x4, R160 ;  /* 0x0000000400a67825 */ /* 0x040fe200078e02a0 */
[----:B------:R-:W-:Y:S01]  /*3f7f0*/  ISETP.LT.AND P5, PT, R207, c[0x0][0x178], !P2 ;  /* 0x00005e00cf007a0c */ /* 0x000fe200057a1270 */
[----:B------:R1:W-:Y:S01]  /*3f800*/  @P1 STG.E [R164.64], R171 ;  /* 0x000000aba4001986 */ /* 0x0003e2000c101904 */
[----:B------:R-:W-:Y:S02]  /*3f810*/  ISETP.GE.AND P1, PT, R3, c[0x0][0x17c], PT ;  /* 0x00005f0003007a0c */ /* 0x000fe40003f26270 */
[C---:B------:R-:W-:Y:S01]  /*3f820*/  IADD3 R3, R0.reuse, c[0x0][0x198], RZ ;  /* 0x0000660000037a10 */ /* 0x040fe20007ffe0ff */
[----:B------:R-:W-:Y:S01]  /*3f830*/  IMAD.WIDE R168, R0, 0x4, R4 ;  /* 0x0000000400a87825 */ /* 0x000fe200078e0204 */
[----:B------:R1:W-:Y:S01]  /*3f840*/  @P3 STG.E [R166.64], R175 ;  /* 0x000000afa6003986 */ /* 0x0003e2000c101904 */
[----:B------:R-:W-:Y:S02]  /*3f850*/  ISETP.LT.AND P3, PT, R138, c[0x0][0x178], !P2 ;  /* 0x00005e008a007a0c */ /* 0x000fe40005761270 */
[----:B-1----:R-:W-:-:S04]  /*3f860*/  IMAD.WIDE R164, R0, 0x4, R6 ;  /* 0x0000000400a47825 */ /* 0x002fc800078e0206 */
[C---:B------:R-:W-:Y:S01]  /*3f870*/  IMAD.WIDE R166, R3.reuse, 0x4, R162 ;  /* 0x0000000403a67825 */ /* 0x040fe200078e02a2 */
[----:B------:R1:W-:Y:S04]  /*3f880*/  @P6 STG.E [R164.64], R245 ;  /* 0x000000f5a4006986 */ /* 0x0003e8000c101904 */
[----:B------:R-:W4:Y:S04]  /*3f890*/  LDL.LU R175, [R1+0x810] ;  /* 0x0008100001af7983 */ /* 0x000f280000300800 */
[----:B-1----:R-:W4:Y:S01]  /*3f8a0*/  LDL.LU R245, [R1+0x720] ;  /* 0x0007200001f57983 */ /* 0x002f220000300800 */
[----:B------:R-:W-:-:S03]  /*3f8b0*/  IMAD.WIDE R164, R3, 0x4, R6 ;  /* 0x0000000403a47825 */ /* 0x000fc600078e0206 */
[----:B---3--:R1:W-:Y:S01]  /*3f8c0*/  @P4 STG.E [R168.64], R244 ;  /* 0x000000f4a8004986 */ /* 0x0083e2000c101904 */
[----:B------:R-:W-:Y:S02]  /*3f8d0*/  ISETP.LT.AND P4, PT, R139, c[0x0][0x178], !P2 ;  /* 0x00005e008b007a0c */ /* 0x000fe40005781270 */
[----:B------:R-:W-:Y:S01]  /*3f8e0*/  ISETP.LT.AND P2, PT, R99, c[0x0][0x178], !P2 ;  /* 0x00005e0063007a0c */ /* 0x000fe20005741270 */
[----:B--2---:R2:W-:Y:S04]  /*3f8f0*/  @P5 STG.E [R166.64], R250 ;  /* 0x000000faa6005986 */ /* 0x0045e8000c101904 */
[----:B-1----:R-:W3:Y:S01]  /*3f900*/  LDL.LU R244, [R1+0xab4] ;  /* 0x000ab40001f47983 */ /* 0x002ee20000300800 */
[----:B------:R-:W-:-:S04]  /*3f910*/  IMAD.WIDE R168, R3, 0x4, R4 ;  /* 0x0000000403a87825 */ /* 0x000fc800078e0204 */
[----:B--2---:R-:W-:Y:S01]  /*3f920*/  IMAD.WIDE R166, R3, 0x4, R160 ;  /* 0x0000000403a67825 */ /* 0x004fe200078e02a0 */
[----:B------:R-:W2:Y:S04]  /*3f930*/  LDL.LU R250, [R1+0x954] ;  /* 0x0009540001fa7983 */ /* 0x000ea80000300800 */
[----:B------:R1:W-:Y:S04]  /*3f940*/  @P3 STG.E [R166.64], R249 ;  /* 0x000000f9a6003986 */ /* 0x0003e8000c101904 */
[----:B------:R-:W-:Y:S04]  /*3f950*/  @P4 STG.E [R164.64], R172 ;  /* 0x000000aca4004986 */ /* 0x000fe8000c101904 */
[----:B-1----:R-:W2:Y:S04]  /*3f960*/  LDL.LU R249, [R1+0x814] ;  /* 0x0008140001f97983 */ /* 0x002ea80000300800 */
[----:B----4-:R1:W-:Y:S04]  /*3f970*/  @P2 STG.E [R168.64], R248 ;  /* 0x000000f8a8002986 */ /* 0x0103e8000c101904 */
[----:B-1----:R-:W4:Y:S01]  /*3f980*/  LDL.LU R248, [R1+0x724] ;  /* 0x0007240001f87983 */ /* 0x002f220000300800 */
[----:B------:R-:W-:-:S02]  /*3f990*/  ISETP.LT.AND P5, PT, R207, c[0x0][0x178], !P1 ;  /* 0x00005e00cf007a0c */ /* 0x000fc40004fa1270 */
[----:B------:R-:W-:Y:S02]  /*3f9a0*/  ISETP.LT.AND P6, PT, R138, c[0x0][0x178], !P1 ;  /* 0x00005e008a007a0c */ /* 0x000fe40004fc1270 */
[----:B------:R-:W-:Y:S02]  /*3f9b0*/  IADD3 R0, R3, c[0x0][0x198], RZ ;  /* 0x0000660003007a10 */ /* 0x000fe40007ffe0ff */
[----:B------:R-:W-:-:S03]  /*3f9c0*/  IADD3 R170, R252, 0x2b, RZ ;  /* 0x0000002bfcaa7810 */ /* 0x000fc60007ffe0ff */
[----:B------:R-:W-:Y:S01]  /*3f9d0*/  IMAD.WIDE R166, R0, 0x4, R162 ;  /* 0x0000000400a67825 */ /* 0x000fe200078e02a2 */
[----:B------:R-:W-:Y:S02]  /*3f9e0*/  ISETP.GE.AND P3, PT, R170, c[0x0][0x17c], PT ;  /* 0x00005f00aa007a0c */ /* 0x000fe40003f66270 */
[----:B------:R-:W-:Y:S01]  /*3f9f0*/  ISETP.LT.AND P2, PT, R139, c[0x0][0x178], !P1 ;  /* 0x00005e008b007a0c */ /* 0x000fe20004f41270 */
[----:B------:R-:W-:Y:S01]  /*3fa00*/  IMAD.WIDE R164, R0, 0x4, R160 ;  /* 0x0000000400a47825 */ /* 0x000fe200078e02a0 */
[----:B------:R1:W-:Y:S01]  /*3fa10*/  @P5 STG.E [R166.64], R173 ;  /* 0x000000ada6005986 */ /* 0x0003e2000c101904 */
[----:B------:R-:W-:Y:S02]  /*3fa20*/  ISETP.LT.AND P1, PT, R99, c[0x0][0x178], !P1 ;  /* 0x00005e0063007a0c */ /* 0x000fe40004f21270 */
[----:B------:R-:W-:Y:S01]  /*3fa30*/  ISETP.LT.AND P5, PT, R207, c[0x0][0x178], !P3 ;  /* 0x00005e00cf007a0c */ /* 0x000fe20005fa1270 */
[----:B------:R1:W-:Y:S01]  /*3fa40*/  @P6 STG.E [R164.64], R174 ;  /* 0x000000aea4006986 */ /* 0x0003e2000c101904 */
[----:B------:R-:W-:-:S02]  /*3fa50*/  ISETP.LT.AND P4, PT, R138, c[0x0][0x178], !P3 ;  /* 0x00005e008a007a0c */ /* 0x000fc40005f81270 */
[----:B------:R-:W-:Y:S02]  /*3fa60*/  ISETP.LT.AND P6, PT, R139, c[0x0][0x178], !P3 ;  /* 0x00005e008b007a0c */ /* 0x000fe40005fc1270 */
[C---:B------:R-:W-:Y:S02]  /*3fa70*/  IADD3 R3, R0.reuse, c[0x0][0x198], RZ ;  /* 0x0000660000037a10 */ /* 0x040fe40007ffe0ff */
[----:B------:R-:W-:Y:S01]  /*3fa80*/  ISETP.LT.AND P3, PT, R99, c[0x0][0x178], !P3 ;  /* 0x00005e0063007a0c */ /* 0x000fe20005f61270 */
[C---:B-1----:R-:W-:Y:S01]  /*3fa90*/  IMAD.WIDE R166, R0.reuse, 0x4, R4 ;  /* 0x0000000400a67825 */ /* 0x042fe200078e0204 */
[----:B------:R-:W4:Y:S03]  /*3faa0*/  LDL.LU R173, [R1+0xaf4] ;  /* 0x000af40001ad7983 */ /* 0x000f260000300800 */
[----:B------:R-:W-:Y:S01]  /*3fab0*/  IMAD.WIDE R164, R0, 0x4, R6 ;  /* 0x0000000400a47825 */ /* 0x000fe200078e0206 */
[----:B------:R-:W4:Y:S03]  /*3fac0*/  LDL.LU R174, [R1+0xa14] ;  /* 0x000a140001ae7983 */ /* 0x000f260000300800 */
[C---:B------:R-:W-:Y:S01]  /*3fad0*/  IMAD.WIDE R168, R3.reuse, 0x4, R162 ;  /* 0x0000000403a87825 */ /* 0x040fe200078e02a2 */
[----:B------:R1:W-:Y:S03]  /*3fae0*/  @P2 STG.E [R164.64], R175 ;  /* 0x000000afa4002986 */ /* 0x0003e6000c101904 */
[C---:B------:R-:W-:Y:S01]  /*3faf0*/  IMAD.WIDE R170, R3.reuse, 0x4, R160 ;  /* 0x0000000403aa7825 */ /* 0x040fe200078e02a0 */
[----:B------:R-:W-:Y:S03]  /*3fb00*/  @P1 STG.E [R166.64], R245 ;  /* 0x000000f5a6001986 */ /* 0x000fe6000c101904 */
[C---:B-1----:R-:W-:Y:S01]  /*3fb10*/  IMAD.WIDE R164, R3.reuse, 0x4, R6 ;  /* 0x0000000403a47825 */ /* 0x042fe200078e0206 */
[C---:B------:R-:W-:Y:S01]  /*3fb20*/  IADD3 R0, R3.reuse, c[0x0][0x198], RZ ;  /* 0x0000660003007a10 */ /* 0x040fe20007ffe0ff */
        /* <DEDUP_REMOVED lines=9> */
[----:B------:R-:W-:Y:S01]  /*3fbc0*/  IADD3 R172, R252, 0x2c, RZ ;  /* 0x0000002cfcac7810 */ /* 0x000fe20007ffe0ff */
[----:B------:R-:W-:-:S02]  /*3fbd0*/  IMAD.WIDE R166, R0, 0x4, R162 ;  /* 0x0000000400a67825 */ /* 0x000fc400078e02a2 */
[----:B------:R-:W2:Y:S01]  /*3fbe0*/  LDL.LU R165, [R1+0xa10] ;  /* 0x000a100001a57983 */ /* 0x000ea20000300800 */
[----:B------:R-:W-:-:S04]  /*3fbf0*/  ISETP.GE.AND P2, PT, R172, c[0x0][0x17c], PT ;  /* 0x00005f00ac007a0c */ /* 0x000fc80003f46270 */
[----:B------:R-:W-:Y:S02]  /*3fc00*/  ISETP.LT.AND P5, PT, R207, c[0x0][0x178], !P2 ;  /* 0x00005e00cf007a0c */ /* 0x000fe400057a1270 */
[----:B------:R-:W-:-:S04]  /*3fc10*/  IADD3 R172, R252, 0x2d, RZ ;  /* 0x0000002dfcac7810 */ /* 0x000fc80007ffe0ff */
[----:B------:R-:W-:Y:S02]  /*3fc20*/  ISETP.GE.AND P6, PT, R172, c[0x0][0x17c], PT ;  /* 0x00005f00ac007a0c */ /* 0x000fe40003fc6270 */
[----:B------:R-:W2:Y:S04]  /*3fc30*/  LDL.LU R172, [R1+0xac0] ;  /* 0x000ac00001ac7983 */ /* 0x000ea80000300800 */
[----:B------:R-:W2:Y:S04]  /*3fc40*/  LDL.LU R175, [R1+0x9f0] ;  /* 0x0009f00001af7983 */ /* 0x000ea80000300800 */
[----:B------:R-:W2:Y:S04]  /*3fc50*/  LDL.LU R245, [R1+0x850] ;  /* 0x0008500001f57983 */ /* 0x000ea80000300800 */
[----:B------:R-:W3:Y:S04]  /*3fc60*/  LDL.LU R249, [R1+0xb04] ;  /* 0x000b040001f97983 */ /* 0x000ee80000300800 */
[----:B------:R-:W3:Y:S04]  /*3fc70*/  LDL.LU R248, [R1+0xac4] ;  /* 0x000ac40001f87983 */ /* 0x000ee80000300800 */
[----:B----4-:R1:W-:Y:S04]  /*3fc80*/  @P5 STG.E [R166.64], R164 ;  /* 0x000000a4a6005986 */ /* 0x0103e8000c101904 */
[----:B-1----:R-:W4:Y:S01]  /*3fc90*/  LDL.LU R167, [R1+0x7c0] ;  /* 0x0007c00001a77983 */ /* 0x002f220000300800 */
[----:B------:R-:W-:-:S02]  /*3fca0*/  ISETP.LT.AND P4, PT, R138, c[0x0][0x178], !P2 ;  /* 0x00005e008a007a0c */ /* 0x000fc40005781270 */
[----:B------:R-:W-:Y:S02]  /*3fcb0*/  ISETP.LT.AND P1, PT, R139, c[0x0][0x178], !P2 ;  /* 0x00005e008b007a0c */ /* 0x000fe40005721270 */
[----:B------:R-:W-:Y:S01]  /*3fcc0*/  ISETP.LT.AND P2, PT, R99, c[0x0][0x178], !P2 ;  /* 0x00005e0063007a0c */ /* 0x000fe20005741270 */
[----:B------:R-:W-:-:S04]  /*3fcd0*/  IMAD.WIDE R168, R0, 0x4, R160 ;  /* 0x0000000400a87825 */ /* 0x000fc800078e02a0 */
[----:B------:R-:W-:Y:S01]  /*3fce0*/  IMAD.WIDE R170, R0, 0x4, R6 ;  /* 0x0000000400aa7825 */ /* 0x000fe200078e0206 */
[----:B------:R-:W-:-:S03]  /*3fcf0*/  IADD3 R166, R252, 0x2f, RZ ;  /* 0x0000002ffca67810 */ /* 0x000fc60007ffe0ff */
[----:B--2---:R1:W-:Y:S04]  /*3fd00*/  @P4 STG.E [R168.64], R165 ;  /* 0x000000a5a8004986 */ /* 0x0043e8000c101904 */
[----:B------:R2:W-:Y:S01]  /*3fd10*/  @P1 STG.E [R170.64], R3 ;  /* 0x00000003aa001986 */ /* 0x0005e2000c101904 */
[----:B------:R-:W-:Y:S01]  /*3fd20*/  ISETP.GE.AND P4, PT, R166, c[0x0][0x17c], PT ;  /* 0x00005f00a6007a0c */ /* 0x000fe20003f86270 */
[C---:B-1----:R-:W-:Y:S01]  /*3fd30*/  IMAD.WIDE R164, R0.reuse, 0x4, R4 ;  /* 0x0000000400a47825 */ /* 0x042fe200078e0204 */
[----:B--2---:R-:W-:-:S04]  /*3fd40*/  IADD3 R3, R0, c[0x0][0x198], RZ ;  /* 0x0000660000037a10 */ /* 0x004fc80007ffe0ff */
[C---:B------:R-:W-:Y:S01]  /*3fd50*/  IADD3 R0, R3.reuse, c[0x0][0x198], RZ ;  /* 0x0000660003007a10 */ /* 0x040fe20007ffe0ff */
[----:B------:R-:W-:-:S04]  /*3fd60*/  IMAD.WIDE R170, R3, 0x4, R162 ;  /* 0x0000000403aa7825 */ /* 0x000fc800078e02a2 */
[----:B------:R-:W-:Y:S01]  /*3fd70*/  IMAD.WIDE R168, R3, 0x4, R160 ;  /* 0x0000000403a87825 */ /* 0x000fe200078e02a0 */
[----:B------:R-:W-:Y:S02]  /*3fd80*/  ISETP.LT.AND P3, PT, R207, c[0x0][0x178], !P6 ;  /* 0x00005e00cf007a0c */ /* 0x000fe40007761270 */
[----:B------:R-:W-:Y:S02]  /*3fd90*/  ISETP.LT.AND P1, PT, R138, c[0x0][0x178], !P6 ;  /* 0x00005e008a007a0c */ /* 0x000fe40007721270 */
[----:B------:R-:W-:Y:S02]  /*3fda0*/  ISETP.LT.AND P5, PT, R139, c[0x0][0x178], !P6 ;  /* 0x00005e008b007a0c */ /* 0x000fe400077a1270 */
[----:B------:R-:W-:Y:S01]  /*3fdb0*/  ISETP.LT.AND P6, PT, R99, c[0x0][0x178], !P6 ;  /* 0x00005e0063007a0c */ /* 0x000fe200077c1270 */
[----:B----4-:R1:W-:Y:S02]  /*3fdc0*/  @P2 STG.E [R164.64], R167 ;  /* 0x000000a7a4002986 */ /* 0x0103e4000c101904 */
[----:B-1----:R-:W-:-:S04]  /*3fdd0*/  IMAD.WIDE R166, R3, 0x4, R6 ;  /* 0x0000000403a67825 */ /* 0x002fc800078e0206 */
[----:B------:R-:W-:Y:S02]  /*3fde0*/  IMAD.WIDE R164, R3, 0x4, R4 ;  /* 0x0000000403a47825 */ /* 0x000fe400078e0204 */
[----:B------:R-:W2:Y:S04]  /*3fdf0*/  LDL.LU R3, [R1+0xb00] ;  /* 0x000b000001037983 */ /* 0x000ea80000300800 */
[----:B------:R-:W-:Y:S04]  /*3fe00*/  @P3 STG.E [R170.64], R173 ;  /* 0x000000adaa003986 */ /* 0x000fe8000c101904 */
[----:B------:R-:W-:Y:S04]  /*3fe10*/  @P1 STG.E [R168.64], R174 ;  /* 0x000000aea8001986 */ /* 0x000fe8000c101904 */
[----:B---3--:R1:W-:Y:S04]  /*3fe20*/  @P5 STG.E [R166.64], R244 ;  /* 0x000000f4a6005986 */ /* 0x0083e8000c101904 */
[----:B------:R3:W-:Y:S04]  /*3fe30*/  @P6 STG.E [R164.64], R250 ;  /* 0x000000faa4006986 */ /* 0x0007e8000c101904 */
[----:B-1----:R-:W4:Y:S04]  /*3fe40*/  LDL.LU R244, [R1+0x9f4] ;  /* 0x0009f40001f47983 */ /* 0x002f280000300800 */
[----:B---3--:R-:W3:Y:S01]  /*3fe50*/  LDL.LU R250, [R1+0x854] ;  /* 0x0008540001fa7983 */ /* 0x008ee20000300800 */
[C---:B------:R-:W-:Y:S01]  /*3fe60*/  ISETP.LT.AND P2, PT, R207.reuse, c[0x0][0x178], !P0 ;  /* 0x00005e00cf007a0c */ /* 0x040fe20004741270 */
[----:B------:R-:W-:Y:S01]  /*3fe70*/  IMAD.WIDE R170, R0, 0x4, R162 ;  /* 0x0000000400aa7825 */ /* 0x000fe200078e02a2 */
[----:B------:R-:W-:Y:S01]  /*3fe80*/  ISETP.LT.AND P3, PT, R138, c[0x0][0x178], !P0 ;  /* 0x00005e008a007a0c */ /* 0x000fe20004761270 */
[----:B------:R-:W3:Y:S01]  /*3fe90*/  LDL.LU R173, [R1+0x628] ;  /* 0x0006280001ad7983 */ /* 0x000ee20000300800 */
[----:B------:R-:W-:Y:S01]  /*3fea0*/  IADD3 R164, R252, 0x30, RZ ;  /* 0x00000030fca47810 */ /* 0x000fe20007ffe0ff */
[----:B------:R-:W-:Y:S01]  /*3feb0*/  IMAD.WIDE R166, R0, 0x4, R160 ;  /* 0x0000000400a67825 */ /* 0x000fe200078e02a0 */
[----:B------:R-:W-:Y:S01]  /*3fec0*/  ISETP.LT.AND P6, PT, R207, c[0x0][0x178], !P4 ;  /* 0x00005e00cf007a0c */ /* 0x000fe200067c1270 */
[----:B------:R-:W3:Y:S01]  /*3fed0*/  LDL.LU R174, [R1+0x438] ;  /* 0x0004380001ae7983 */ /* 0x000ee20000300800 */
[----:B------:R-:W-:Y:S01]  /*3fee0*/  ISETP.GE.AND P1, PT, R164, c[0x0][0x17c], PT ;  /* 0x00005f00a4007a0c */ /* 0x000fe20003f26270 */
[----:B------:R-:W-:Y:S01]  /*3fef0*/  IMAD.WIDE R164, R0, 0x4, R6 ;  /* 0x0000000400a47825 */ /* 0x000fe200078e0206 */
[----:B------:R-:W-:-:S03]  /*3ff00*/  ISETP.LT.AND P5, PT, R138, c[0x0][0x178], !P4 ;  /* 0x00005e008a007a0c */ /* 0x000fc600067a1270 */
[C---:B------:R-:W-:Y:S01]  /*3ff10*/  IMAD.WIDE R168, R0.reuse, 0x4, R4 ;  /* 0x0000000400a87825 */ /* 0x040fe200078e0204 */
[----:B--2---:R1:W-:Y:S01]  /*3ff20*/  @P2 STG.E [R170.64], R3 ;  /* 0x00000003aa002986 */ /* 0x0043e2000c101904 */
[----:B------:R-:W-:Y:S02]  /*3ff30*/  ISETP.LT.AND P2, PT, R139, c[0x0][0x178], !P0 ;  /* 0x00005e008b007a0c */ /* 0x000fe40004741270 */
[----:B------:R-:W-:Y:S01]  /*3ff40*/  ISETP.LT.AND P0, PT, R99, c[0x0][0x178], !P0 ;  /* 0x00005e0063007a0c */ /* 0x000fe20004701270 */
[----:B------:R2:W-:Y:S01]  /*3ff50*/  @P3 STG.E [R166.64], R172 ;  /* 0x000000aca6003986 */ /* 0x0005e2000c101904 */
[----:B-1----:R-:W-:-:S09]  /*3ff60*/  IADD3 R3, R0, c[0x0][0x198], RZ ;  /* 0x0000660000037a10 */ /* 0x002fd20007ffe0ff */
[----:B------:R1:W-:Y:S01]  /*3ff70*/  @P2 STG.E [R164.64], R175 ;  /* 0x000000afa4002986 */ /* 0x0003e2000c101904 */
[----:B------:R-:W-:-:S03]  /*3ff80*/  IMAD.WIDE R170, R3, 0x4, R162 ;  /* 0x0000000403aa7825 */ /* 0x000fc600078e02a2 */
[----:B------:R4:W-:Y:S01]  /*3ff90*/  @P0 STG.E [R168.64], R245 ;  /* 0x000000f5a8000986 */ /* 0x0009e2000c101904 */
[----:B--2---:R-:W-:-:S03]  /*3ffa0*/  IMAD.WIDE R166, R3, 0x4, R160 ;  /* 0x0000000403a67825 */ /* 0x004fc600078e02a0 */
[----:B-1----:R-:W2:Y:S04]  /*3ffb0*/  LDL.LU R175, [R1+0x198] ;  /* 0x0001980001af7983 */ /* 0x002ea80000300800 */
[----:B------:R1:W-:Y:S04]  /*3ffc0*/  @P6 STG.E [R170.64], R249 ;  /* 0x000000f9aa006986 */ /* 0x0003e8000c101904 */
[----:B----4-:R-:W4:Y:S04]  /*3ffd0*/  LDL.LU R245, [R1+0x98] ;  /* 0x0000980001f57983 */ /* 0x010f280000300800 */
[----:B------:R3:W-:Y:S04]  /*3ffe0*/  @P5 STG.E [R166.64], R248 ;  /* 0x000000f8a6005986 */ /* 0x0007e8000c101904 */
[----:B-1----:R-:W4:Y:S01]  /*3fff0*/  LDL.LU R249, [R1+0x62c] ;  /* 0x00062c0001f97983 */ /* 0x002f220000300800 */
[----:B------:R-:W-:-:S03]  /*40000*/  ISETP.LT.AND P6, PT, R139, c[0x0][0x178], !P4 ;  /* 0x00005e008b007a0c */ /* 0x000fc600067c1270 */
[----:B---3--:R-:W3:Y:S01]  /*40010*/  LDL.LU R248, [R1+0x43c] ;  /* 0x00043c0001f87983 */ /* 0x008ee20000300800 */
[----:B------:R-:W-:Y:S01]  /*40020*/  ISETP.LT.AND P4, PT, R99, c[0x0][0x178], !P4 ;  /* 0x00005e0063007a0c */ /* 0x000fe20006781270 */
[----:B------:R-:W-:-:S04]  /*40030*/  IMAD.WIDE R164, R3, 0x4, R6 ;  /* 0x0000000403a47825 */ /* 0x000fc800078e0206 */
[----:B------:R-:W-:-:S04]  /*40040*/  IMAD.WIDE R166, R3, 0x4, R4 ;  /* 0x0000000403a67825 */ /* 0x000fc800078e0204 */
[----:B------:R1:W-:Y:S04]  /*40050*/  @P6 STG.E [R164.64], R244 ;  /* 0x000000f4a4006986 */ /* 0x0003e8000c101904 */
[----:B------:R1:W-:Y:S04]  /*40060*/  @P4 STG.E [R166.64], R250 ;  /* 0x000000faa6004986 */ /* 0x0003e8000c101904 */
[----:B-1----:R-:W3:Y:S04]  /*40070*/  LDL.LU R244, [R1+0x19c] ;  /* 0x00019c0001f47983 */ /* 0x002ee80000300800 */
[----:B------:R-:W3:Y:S01]  /*40080*/  LDL.LU R250, [R1+0x9c] ;  /* 0x00009c0001fa7983 */ /* 0x000ee20000300800 */
[----:B------:R-:W-:-:S02]  /*40090*/  ISETP.LT.AND P5, PT, R207, c[0x0][0x178], !P1 ;  /* 0x00005e00cf007a0c */ /* 0x000fc40004fa1270 */
[----:B------:R-:W-:Y:S02]  /*400a0*/  IADD3 R0, R3, c[0x0][0x198], RZ ;  /* 0x0000660003007a10 */ /* 0x000fe40007ffe0ff */
[----:B------:R-:W-:Y:S02]  /*400b0*/  IADD3 R170, R252, 0x31, RZ ;  /* 0x00000031fcaa7810 */ /* 0x000fe40007ffe0ff */
[----:B------:R-:W-:Y:S02]  /*400c0*/  ISETP.LT.AND P3, PT, R138, c[0x0][0x178], !P1 ;  /* 0x00005e008a007a0c */ /* 0x000fe40004f61270 */
[----:B------:R-:W-:Y:S01]  /*400d0*/  ISETP.LT.AND P0, PT, R139, c[0x0][0x178], !P1 ;  /* 0x00005e008b007a0c */ /* 0x000fe20004f01270 */
[----:B------:R-:W-:Y:S01]  /*400e0*/  IMAD.WIDE R168, R0, 0x4, R162 ;  /* 0x0000000400a87825 */ /* 0x000fe200078e02a2 */
[----:B------:R-:W-:Y:S02]  /*400f0*/  ISETP.GE.AND P6, PT, R170, c[0x0][0x17c], PT ;  /* 0x00005f00aa007a0c */ /* 0x000fe40003fc6270 */
[----:B------:R-:W-:Y:S01]  /*40100*/  ISETP.LT.AND P1, PT, R99, c[0x0][0x178], !P1 ;  /* 0x00005e0063007a0c */ /* 0x000fe20004f21270 */
[----:B------:R-:W-:Y:S01]  /*40110*/  IMAD.WIDE R166, R0, 0x4, R160 ;  /* 0x0000000400a67825 */ /* 0x000fe200078e02a0 */
[----:B------:R1:W-:Y:S01]  /*40120*/  @P5 STG.E [R168.64], R173 ;  /* 0x000000ada8005986 */ /* 0x0003e2000c101904 */
[----:B------:R-:W-:-:S02]  /*40130*/  ISETP.LT.AND P4, PT, R207, c[0x0][0x178], !P6 ;  /* 0x00005e00cf007a0c */ /* 0x000fc40007781270 */
[----:B------:R-:W-:Y:S01]  /*40140*/  IMAD.WIDE R164, R0, 0x4, R6 ;  /* 0x0000000400a47825 */ /* 0x000fe200078e0206 */
[----:B------:R-:W-:Y:S02]  /*40150*/  ISETP.LT.AND P5, PT, R138, c[0x0][0x178], !P6 ;  /* 0x00005e008a007a0c */ /* 0x000fe400077a1270 */
[----:B------:R-:W-:Y:S01]  /*40160*/  IADD3 R3, R0, c[0x0][0x198], RZ ;  /* 0x0000660000037a10 */ /* 0x000fe20007ffe0ff */
[----:B------:R1:W-:Y:S01]  /*40170*/  @P3 STG.E [R166.64], R174 ;  /* 0x000000aea6003986 */ /* 0x0003e2000c101904 */
[C---:B------:R-:W-:Y:S02]  /*40180*/  IADD3 R171, R252.reuse, 0x33, RZ ;  /* 0x00000033fcab7810 */ /* 0x040fe40007ffe0ff */
[----:B------:R-:W-:Y:S01]  /*40190*/  IADD3 R170, R252, 0x32, RZ ;  /* 0x00000032fcaa7810 */ /* 0x000fe20007ffe0ff */
[----:B-1----:R-:W-:Y:S01]  /*401a0*/  IMAD.WIDE R168, R3, 0x4, R160 ;  /* 0x0000000403a87825 */ /* 0x002fe200078e02a0 */
[----:B------:R-:W-:Y:S02]  /*401b0*/  ISETP.GE.AND P2, PT, R171, c[0x0][0x17c], PT ;  /* 0x00005f00ab007a0c */ /* 0x000fe40003f46270 */
[----:B------:R-:W3:Y:S01]  /*401c0*/  LDL.LU R171, [R1+0x278] ;  /* 0x0002780001ab7983 */ /* 0x000ee20000300800 */
[----:B------:R-:W-:Y:S01]  /*401d0*/  ISETP.GE.AND P3, PT, R170, c[0x0][0x17c], PT ;  /* 0x00005f00aa007a0c */ /* 0x000fe20003f66270 */
[----:B------:R-:W-:-:S02]  /*401e0*/  IMAD.WIDE R166, R3, 0x4, R162 ;  /* 0x0000000403a67825 */ /* 0x000fc400078e02a2 */
[----:B------:R-:W3:Y:S04]  /*401f0*/  LDL.LU R170, [R1+0x528] ;  /* 0x0005280001aa7983 */ /* 0x000ee80000300800 */
[----:B------:R-:W3:Y:S04]  /*40200*/  LDL.LU R172, [R1+0x128] ;  /* 0x0001280001ac7983 */ /* 0x000ee80000300800 */
[----:B--2---:R1:W-:Y:S02]  /*40210*/  @P0 STG.E [R164.64], R175 ;  /* 0x000000afa4000986 */ /* 0x0043e4000c101904 */
[----:B-1----:R-:W-:Y:S01]  /*40220*/  IMAD.WIDE R164, R0, 0x4, R4 ;  /* 0x0000000400a47825 */ /* 0x002fe200078e0204 */
[----:B------:R-:W-:-:S04]  /*40230*/  IADD3 R0, R3, c[0x0][0x198], RZ ;  /* 0x0000660003007a10 */ /* 0x000fc80007ffe0ff */
[----:B----4-:R1:W-:Y:S04]  /*40240*/  @P1 STG.E [R164.64], R245 ;  /* 0x000000f5a4001986 */ /* 0x0103e8000c101904 */
[----:B------:R2:W-:Y:S04]  /*40250*/  @P4 STG.E [R166.64], R249 ;  /* 0x000000f9a6004986 */ /* 0x0005e8000c101904 */
[----:B---3--:R3:W-:Y:S01]  /*40260*/  @P5 STG.E [R168.64], R248 ;  /* 0x000000f8a8005986 */ /* 0x0087e2000c101904 */
[----:B-1----:R-:W-:-:S03]  /*40270*/  IMAD.WIDE R164, R3, 0x4, R6 ;  /* 0x0000000403a47825 */ /* 0x002fc600078e0206 */
[----:B--2---:R-:W2:Y:S01]  /*40280*/  LDL.LU R249, [R1+0x7bc] ;  /* 0x0007bc0001f97983 */ /* 0x004ea20000300800 */
[----:B------:R-:W-:-:S03]  /*40290*/  IMAD.WIDE R166, R3, 0x4, R4 ;  /* 0x0000000403a67825 */ /* 0x000fc600078e0204 */
[----:B---3--:R-:W3:Y:S01]  /*402a0*/  LDL.LU R248, [R1+0x52c] ;  /* 0x00052c0001f87983 */ /* 0x008ee20000300800 */
[----:B------:R-:W-:-:S03]  /*402b0*/  ISETP.LT.AND P0, PT, R139, c[0x0][0x178], !P6 ;  /* 0x00005e008b007a0c */ /* 0x000fc60007701270 */
[----:B------:R-:W4:Y:S01]  /*402c0*/  LDL.LU R3, [R1+0x7b8] ;  /* 0x0007b80001037983 */ /* 0x000f220000300800 */
[----:B------:R-:W-:-:S09]  /*402d0*/  ISETP.LT.AND P6, PT, R99, c[0x0][0x178], !P6 ;  /* 0x00005e0063007a0c */ /* 0x000fd200077c1270 */
[----:B------:R1:W-:Y:S04]  /*402e0*/  @P0 STG.E [R164.64], R244 ;  /* 0x000000f4a4000986 */ /* 0x0003e8000c101904 */
[----:B------:R1:W-:Y:S04]  /*402f0*/  @P6 STG.E [R166.64], R250 ;  /* 0x000000faa6006986 */ /* 0x0003e8000c101904 */
[----:B-1----:R-:W2:Y:S04]  /*40300*/  LDL.LU R244, [R1+0x27c] ;  /* 0x00027c0001f47983 */ /* 0x002ea80000300800 */
[----:B------:R-:W3:Y:S01]  /*40310*/  LDL.LU R250, [R1+0x12c] ;  /* 0x00012c0001fa7983 */ /* 0x000ee20000300800 */
[----:B------:R-:W-:-:S02]  /*40320*/  ISETP.LT.AND P5, PT, R207, c[0x0][0x178], !P3 ;  /* 0x00005e00cf007a0c */ /* 0x000fc40005fa1270 */
[----:B------:R-:W-:Y:S01]  /*40330*/  IADD3 R168, R252, 0x36, RZ ;  /* 0x00000036fca87810 */ /* 0x000fe20007ffe0ff */
[----:B------:R-:W3:Y:S01]  /*40340*/  LDL.LU R173, [R1+0x828] ;  /* 0x0008280001ad7983 */ /* 0x000ee20000300800 */
[----:B------:R-:W-:Y:S02]  /*40350*/  ISETP.LT.AND P1, PT, R138, c[0x0][0x178], !P3 ;  /* 0x00005e008a007a0c */ /* 0x000fe40005f21270 */
[----:B------:R-:W-:Y:S01]  /*40360*/  ISETP.LT.AND P4, PT, R139, c[0x0][0x178], !P3 ;  /* 0x00005e008b007a0c */ /* 0x000fe20005f81270 */
[----:B------:R-:W-:Y:S01]  /*40370*/  IMAD.WIDE R164, R0, 0x4, R160 ;  /* 0x0000000400a47825 */ /* 0x000fe200078e02a0 */
[----:B------:R-:W-:Y:S01]  /*40380*/  ISETP.GE.AND P0, PT, R168, c[0x0][0x17c], PT ;  /* 0x00005f00a8007a0c */ /* 0x000fe20003f06270 */
[----:B------:R-:W3:Y:S02]  /*40390*/  LDL.LU R174, [R1+0x748] ;  /* 0x0007480001ae7983 */ /* 0x000ee40000300800 */
[C---:B------:R-:W-:Y:S01]  /*403a0*/  IMAD.WIDE R168, R0.reuse, 0x4, R162 ;  /* 0x0000000400a87825 */ /* 0x040fe200078e02a2 */
[----:B------:R-:W-:Y:S01]  /*403b0*/  ISETP.LT.AND P3, PT, R99, c[0x0][0x178], !P3 ;  /* 0x00005e0063007a0c */ /* 0x000fe20005f61270 */
[----:B------:R-:W3:Y:S01]  /*403c0*/  LDL.LU R175, [R1+0x448] ;  /* 0x0004480001af7983 */ /* 0x000ee20000300800 */
[----:B------:R-:W-:Y:S01]  /*403d0*/  ISETP.LT.AND P6, PT, R207, c[0x0][0x178], !P2 ;  /* 0x00005e00cf007a0c */ /* 0x000fe200057c1270 */
[----:B------:R-:W-:-:S02]  /*403e0*/  IMAD.WIDE R166, R0, 0x4, R6 ;  /* 0x0000000400a67825 */ /* 0x000fc400078e0206 */
[----:B------:R-:W3:Y:S04]  /*403f0*/  LDL.LU R245, [R1+0x1c8] ;  /* 0x0001c80001f57983 */ /* 0x000ee80000300800 */
[----:B----4-:R1:W-:Y:S01]  /*40400*/  @P5 STG.E [R168.64], R3 ;  /* 0x00000003a8005986 */ /* 0x0103e2000c101904 */
[----:B------:R-:W-:-:S03]  /*40410*/  ISETP.LT.AND P5, PT, R138, c[0x0][0x178], !P2 ;  /* 0x00005e008a007a0c */ /* 0x000fc600057a1270 */
[----:B------:R4:W-:Y:S01]  /*40420*/  @P1 STG.E [R164.64], R170 ;  /* 0x000000aaa4001986 */ /* 0x0009e2000c101904 */
[----:B------:R-:W-:-:S03]  /*40430*/  ISETP.LT.AND P1, PT, R139, c[0x0][0x178], !P2 ;  /* 0x00005e008b007a0c */ /* 0x000fc60005721270 */
[----:B------:R2:W-:Y:S01]  /*40440*/  @P4 STG.E [R166.64], R171 ;  /* 0x000000aba6004986 */ /* 0x0005e2000c101904 */
[C---:B-1----:R-:W-:Y:S01]  /*40450*/  IADD3 R3, R0.reuse, c[0x0][0x198], RZ ;  /* 0x0000660000037a10 */ /* 0x042fe20007ffe0ff */
[----:B----4-:R-:W-:-:S04]  /*40460*/  IMAD.WIDE R164, R0, 0x4, R4 ;  /* 0x0000000400a47825 */ /* 0x010fc800078e0204 */
[----:B--2---:R-:W-:Y:S01]  /*40470*/  IMAD.WIDE R166, R3, 0x4, R162 ;  /* 0x0000000403a67825 */ /* 0x004fe200078e02a2 */
[----:B------:R-:W-:Y:S01]  /*40480*/  @P3 STG.E [R164.64], R172 ;  /* 0x000000aca4003986 */ /* 0x000fe2000c101904 */
[----:B------:R-:W-:Y:S02]  /*40490*/  ISETP.LT.AND P2, PT, R99, c[0x0][0x178], !P2 ;  /* 0x00005e0063007a0c */ /* 0x000fe40005741270 */
[C---:B------:R-:W-:Y:S01]  /*404a0*/  IMAD.WIDE R168, R3.reuse, 0x4, R160 ;  /* 0x0000000403a87825 */ /* 0x040fe200078e02a0 */
[----:B------:R1:W-:Y:S04]  /*404b0*/  @P6 STG.E [R166.64], R249 ;  /* 0x000000f9a6006986 */ /* 0x0003e8000c101904 */
[----:B---3--:R2:W-:Y:S04]  /*404c0*/  @P5 STG.E [R168.64], R248 ;  /* 0x000000f8a8005986 */ /* 0x0085e8000c101904 */
        /* <DEDUP_REMOVED lines=9> */
[----:B------:R-:W-:Y:S01]  /*40560*/  IADD3 R0, R3, c[0x0][0x198], RZ ;  /* 0x0000660003007a10 */ /* 0x000fe20007ffe0ff */
[----:B------:R-:W4:Y:S01]  /*40570*/  LDL.LU R172, [R1+0x8fc] ;  /* 0x0008fc0001ac7983 */ /* 0x000f220000300800 */
[----:B------:R-:W-:-:S04]  /*40580*/  ISETP.GE.AND P4, PT, R170, c[0x0][0x17c], PT ;  /* 0x00005f00aa007a0c */ /* 0x000fc80003f86270 */
[----:B------:R-:W-:Y:S02]  /*40590*/  ISETP.LT.AND P6, PT, R207, c[0x0][0x178], !P4 ;  /* 0x00005e00cf007a0c */ /* 0x000fe400067c1270 */
[----:B------:R-:W-:Y:S02]  /*405a0*/  ISETP.LT.AND P3, PT, R138, c[0x0][0x178], !P4 ;  /* 0x00005e008a007a0c */ /* 0x000fe40006761270 */
[----:B------:R-:W-:Y:S02]  /*405b0*/  ISETP.LT.AND P5, PT, R139, c[0x0][0x178], !P4 ;  /* 0x00005e008b007a0c */ /* 0x000fe400067a1270 */
[----:B------:R-:W-:Y:S02]  /*405c0*/  IADD3 R170, R252, 0x35, RZ ;  /* 0x00000035fcaa7810 */ /* 0x000fe40007ffe0ff */
[----:B------:R-:W-:Y:S01]  /*405d0*/  ISETP.LT.AND P4, PT, R99, c[0x0][0x178], !P4 ;  /* 0x00005e0063007a0c */ /* 0x000fe20006781270 */
[----:B------:R-:W-:Y:S01]  /*405e0*/  IMAD.WIDE R168, R0, 0x4, R162 ;  /* 0x0000000400a87825 */ /* 0x000fe200078e02a2 */
[----:B------:R-:W-:-:S03]  /*405f0*/  ISETP.GE.AND P1, PT, R170, c[0x0][0x17c], PT ;  /* 0x00005f00aa007a0c */ /* 0x000fc60003f26270 */
[C---:B------:R-:W-:Y:S01]  /*40600*/  IMAD.WIDE R166, R0.reuse, 0x4, R160 ;  /* 0x0000000400a67825 */ /* 0x040fe200078e02a0 */
[----:B------:R1:W-:Y:S01]  /*40610*/  @P6 STG.E [R168.64], R173 ;  /* 0x000000ada8006986 */ /* 0x0003e2000c101904 */
[----:B------:R-:W-:Y:S02]  /*40620*/  ISETP.LT.AND P2, PT, R207, c[0x0][0x178], !P1 ;  /* 0x00005e00cf007a0c */ /* 0x000fe40004f41270 */
[C---:B------:R-:W-:Y:S01]  /*40630*/  IMAD.WIDE R164, R0.reuse, 0x4, R6 ;  /* 0x0000000400a47825 */ /* 0x040fe200078e0206 */
[----:B------:R-:W-:Y:S01]  /*40640*/  @P3 STG.E [R166.64], R174 ;  /* 0x000000aea6003986 */ /* 0x000fe2000c101904 */
[----:B------:R-:W-:Y:S02]  /*40650*/  IADD3 R3, R0, c[0x0][0x198], RZ ;  /* 0x0000660000037a10 */ /* 0x000fe40007ffe0ff */
[----:B------:R-:W-:Y:S01]  /*40660*/  ISETP.LT.AND P3, PT, R138, c[0x0][0x178], !P1 ;  /* 0x00005e008a007a0c */ /* 0x000fe20004f61270 */
[----:B------:R1:W-:Y:S02]  /*40670*/  @P5 STG.E [R164.64], R175 ;  /* 0x000000afa4005986 */ /* 0x0003e4000c101904 */
[----:B-1----:R-:W-:-:S05]  /*40680*/  IMAD.WIDE R168, R0, 0x4, R4 ;  /* 0x0000000400a87825 */ /* 0x002fca00078e0204 */
[----:B------:R-:W-:Y:S01]  /*40690*/  @P4 STG.E [R168.64], R245 ;  /* 0x000000f5a8004986 */ /* 0x000fe2000c101904 */
[----:B------:R-:W-:Y:S01]  /*406a0*/  ISETP.LT.AND P4, PT, R139, c[0x0][0x178], !P1 ;  /* 0x00005e008b007a0c */ /* 0x000fe20004f81270 */
[----:B------:R-:W-:Y:S01]  /*406b0*/  IMAD.WIDE R164, R3, 0x4, R162 ;  /* 0x0000000403a47825 */ /* 0x000fe200078e02a2 */
[----:B------:R-:W-:-:S03]  /*406c0*/  ISETP.LT.AND P1, PT, R99, c[0x0][0x178], !P1 ;  /* 0x00005e0063007a0c */ /* 0x000fc60004f21270 */
        /* <DEDUP_REMOVED lines=13> */
[----:B------:R-:W-:-:S02]  /*407a0*/  ISETP.LT.AND P6, PT, R207, c[0x0][0x178], !P0 ;  /* 0x00005e00cf007a0c */ /* 0x000fc400047c1270 */
[----:B------:R-:W-:Y:S02]  /*407b0*/  IADD3 R168, R252, 0x37, RZ ;  /* 0x00000037fca87810 */ /* 0x000fe40007ffe0ff */
[----:B------:R-:W-:Y:S01]  /*407c0*/  ISETP.LT.AND P5, PT, R138, c[0x0][0x178], !P0 ;  /* 0x00005e008a007a0c */ /* 0x000fe200047a1270 */
[----:B------:R-:W-:Y:S01]  /*407d0*/  IMAD.WIDE R170, R0, 0x4, R160 ;  /* 0x0000000400aa7825 */ /* 0x000fe200078e02a0 */
[----:B------:R-:W-:Y:S01]  /*407e0*/  ISETP.LT.AND P3, PT, R139, c[0x0][0x178], !P0 ;  /* 0x00005e008b007a0c */ /* 0x000fe20004761270 */
[----:B------:R-:W3:Y:S01]  /*407f0*/  LDL.LU R244, [R1+0x28c] ;  /* 0x00028c0001f47983 */ /* 0x000ee20000300800 */
[----:B------:R-:W-:Y:S01]  /*40800*/  ISETP.GE.AND P2, PT, R168, c[0x0][0x17c], PT ;  /* 0x00005f00a8007a0c */ /* 0x000fe20003f46270 */
[C---:B------:R-:W-:Y:S02]  /*40810*/  IMAD.WIDE R168, R0.reuse, 0x4, R162 ;  /* 0x0000000400a87825 */ /* 0x040fe400078e02a2 */
[----:B------:R-:W3:Y:S04]  /*40820*/  LDL.LU R173, [R1+0x988] ;  /* 0x0009880001ad7983 */ /* 0x000ee80000300800 */
[----:B------:R-:W3:Y:S04]  /*40830*/  LDL.LU R174, [R1+0x888] ;  /* 0x0008880001ae7983 */ /* 0x000ee80000300800 */
[----:B------:R-:W3:Y:S04]  /*40840*/  LDL.LU R175, [R1+0x798] ;  /* 0x0007980001af7983 */ /* 0x000ee80000300800 */
[----:B------:R-:W3:Y:S04]  /*40850*/  LDL.LU R245, [R1+0x538] ;  /* 0x0005380001f57983 */ /* 0x000ee80000300800 */
[----:B------:R-:W3:Y:S04]  /*40860*/  LDL.LU R250, [R1+0x98c] ;  /* 0x00098c0001fa7983 */ /* 0x000ee80000300800 */
[----:B--2---:R1:W-:Y:S04]  /*40870*/  @P6 STG.E [R168.64], R165 ;  /* 0x000000a5a8006986 */ /* 0x0043e8000c101904 */
[----:B------:R2:W-:Y:S01]  /*40880*/  @P5 STG.E [R170.64], R3 ;  /* 0x00000003aa005986 */ /* 0x0005e2000c101904 */
[C---:B-1----:R-:W-:Y:S01]  /*40890*/  IMAD.WIDE R164, R0.reuse, 0x4, R6 ;  /* 0x0000000400a47825 */ /* 0x042fe200078e0206 */
[----:B--2---:R-:W-:-:S04]  /*408a0*/  IADD3 R3, R0, c[0x0][0x198], RZ ;  /* 0x0000660000037a10 */ /* 0x004fc80007ffe0ff */
[----:B----4-:R1:W-:Y:S02]  /*408b0*/  @P3 STG.E [R164.64], R167 ;  /* 0x000000a7a4003986 */ /* 0x0103e4000c101904 */
[----:B-1----:R-:W-:Y:S02]  /*408c0*/  IMAD.WIDE R164, R0, 0x4, R4 ;  /* 0x0000000400a47825 */ /* 0x002fe400078e0204 */
[----:B------:R-:W2:Y:S01]  /*408d0*/  LDL.LU R0, [R1+0x288] ;  /* 0x0002880001007983 */ /* 0x000ea20000300800 */
[----:B------:R-:W-:Y:S02]  /*408e0*/  ISETP.LT.AND P1, PT, R99, c[0x0][0x178], !P0 ;  /* 0x00005e0063007a0c */ /* 0x000fe40004721270 */
[----:B------:R-:W-:Y:S02]  /*408f0*/  ISETP.LT.AND P6, PT, R207, c[0x0][0x178], !P2 ;  /* 0x00005e00cf007a0c */ /* 0x000fe400057c1270 */
[----:B------:R-:W-:Y:S02]  /*40900*/  ISETP.LT.AND P5, PT, R138, c[0x0][0x178], !P2 ;  /* 0x00005e008a007a0c */ /* 0x000fe400057a1270 */
[----:B------:R-:W-:-:S02]  /*40910*/  ISETP.LT.AND P4, PT, R139, c[0x0][0x178], !P2 ;  /* 0x00005e008b007a0c */ /* 0x000fc40005781270 */
[C---:B------:R-:W-:Y:S02]  /*40920*/  IADD3 R166, R252.reuse, 0x39, RZ ;  /* 0x00000039fca67810 */ /* 0x040fe40007ffe0ff */
[----:B------:R-:W-:Y:S02]  /*40930*/  IADD3 R168, R252, 0x38, RZ ;  /* 0x00000038fca87810 */ /* 0x000fe40007ffe0ff */
[----:B------:R-:W-:Y:S01]  /*40940*/  ISETP.GE.AND P0, PT, R166, c[0x0][0x17c], PT ;  /* 0x00005f00a6007a0c */ /* 0x000fe20003f06270 */
[----:B------:R-:W-:Y:S01]  /*40950*/  IMAD.WIDE R166, R3, 0x4, R162 ;  /* 0x0000000403a67825 */ /* 0x000fe200078e02a2 */
[----:B------:R-:W-:-:S03]  /*40960*/  ISETP.GE.AND P3, PT, R168, c[0x0][0x17c], PT ;  /* 0x00005f00a8007a0c */ /* 0x000fc60003f66270 */
[----:B------:R-:W-:-:S04]  /*40970*/  IMAD.WIDE R168, R3, 0x4, R160 ;  /* 0x0000000403a87825 */ /* 0x000fc800078e02a0 */
[----:B------:R-:W-:Y:S01]  /*40980*/  IMAD.WIDE R170, R3, 0x4, R6 ;  /* 0x0000000403aa7825 */ /* 0x000fe200078e0206 */
[----:B------:R-:W-:Y:S01]  /*40990*/  ISETP.LT.AND P2, PT, R99, c[0x0][0x178], !P2 ;  /* 0x00005e0063007a0c */ /* 0x000fe20005741270 */
[----:B--2---:R-:W-:Y:S04]  /*409a0*/  @P1 STG.E [R164.64], R0 ;  /* 0x00000000a4001986 */ /* 0x004fe8000c101904 */
[----:B------:R-:W-:Y:S04]  /*409b0*/  @P6 STG.E [R166.64], R172 ;  /* 0x000000aca6006986 */ /* 0x000fe8000c101904 */
[----:B---3--:R1:W-:Y:S04]  /*409c0*/  @P5 STG.E [R168.64], R249 ;  /* 0x000000f9a8005986 */ /* 0x0083e8000c101904 */
[----:B------:R2:W-:Y:S04]  /*409d0*/  @P4 STG.E [R170.64], R248 ;  /* 0x000000f8aa004986 */ /* 0x0005e8000c101904 */
[----:B-1----:R-:W3:Y:S04]  /*409e0*/  LDL.LU R249, [R1+0x88c] ;  /* 0x00088c0001f97983 */ /* 0x002ee80000300800 */
[----:B--2---:R-:W2:Y:S01]  /*409f0*/  LDL.LU R248, [R1+0x79c] ;  /* 0x00079c0001f87983 */ /* 0x004ea20000300800 */
[----:B------:R-:W-:-:S02]  /*40a00*/  ISETP.LT.AND P4, PT, R207, c[0x0][0x178], !P3 ;  /* 0x00005e00cf007a0c */ /* 0x000fc40005f81270 */
        /* <DEDUP_REMOVED lines=11> */
[----:B------:R-:W-:-:S03]  /*40ac0*/  ISETP.GE.AND P2, PT, R0, c[0x0][0x17c], PT ;  /* 0x00005f0000007a0c */ /* 0x000fc60003f46270 */
[----:B------:R4:W-:Y:S01]  /*40ad0*/  @P6 STG.E [R168.64], R174 ;  /* 0x000000aea8006986 */ /* 0x0009e2000c101904 */
[----:B------:R-:W-:Y:S02]  /*40ae0*/  ISETP.LT.AND P6, PT, R138, c[0x0][0x178], !P0 ;  /* 0x00005e008a007a0c */ /* 0x000fe400047c1270 */
[----:B------:R-:W-:Y:S01]  /*40af0*/  ISETP.LT.AND P4, PT, R139, c[0x0][0x178], !P0 ;  /* 0x00005e008b007a0c */ /* 0x000fe20004781270 */
[C---:B-1----:R-:W-:Y:S01]  /*40b00*/  IMAD.WIDE R164, R170.reuse, 0x4, R6 ;  /* 0x00000004aaa47825 */ /* 0x042fe200078e0206 */
[C---:B------:R-:W-:Y:S01]  /*40b10*/  IADD3 R0, R170.reuse, c[0x0][0x198], RZ ;  /* 0x00006600aa007a10 */ /* 0x040fe20007ffe0ff */
[----:B------:R-:W2:Y:S02]  /*40b20*/  LDL.LU R244, [R1+0x53c] ;  /* 0x00053c0001f47983 */ /* 0x000ea40000300800 */
[----:B----4-:R-:W-:Y:S02]  /*40b30*/  IMAD.WIDE R166, R170, 0x4, R4 ;  /* 0x00000004aaa67825 */ /* 0x010fe400078e0204 */
[----:B------:R1:W-:Y:S02]  /*40b40*/  @P3 STG.E [R164.64], R175 ;  /* 0x000000afa4003986 */ /* 0x0003e4000c101904 */
[----:B------:R-:W-:-:S02]  /*40b50*/  IMAD.WIDE R168, R0, 0x4, R162 ;  /* 0x0000000400a87825 */ /* 0x000fc400078e02a2 */
[----:B------:R4:W-:Y:S01]  /*40b60*/  @P1 STG.E [R166.64], R245 ;  /* 0x000000f5a6001986 */ /* 0x0009e2000c101904 */
[C---:B------:R-:W-:Y:S02]  /*40b70*/  IADD3 R3, R252.reuse, 0x3d, RZ ;  /* 0x0000003dfc037810 */ /* 0x040fe40007ffe0ff */
[----:B------:R-:W-:Y:S01]  /*40b80*/  IADD3 R170, R252, 0x3b, RZ ;  /* 0x0000003bfcaa7810 */ /* 0x000fe20007ffe0ff */
[----:B------:R-:W2:Y:S01]  /*40b90*/  LDL.LU R171, [R1+0x818] ;  /* 0x0008180001ab7983 */ /* 0x000ea20000300800 */
[----:B-1----:R-:W-:-:S03]  /*40ba0*/  IMAD.WIDE R164, R0, 0x4, R160 ;  /* 0x0000000400a47825 */ /* 0x002fc600078e02a0 */
[----:B------:R-:W2:Y:S01]  /*40bb0*/  LDL.LU R173, [R1+0x728] ;  /* 0x0007280001ad7983 */ /* 0x000ea20000300800 */
[----:B----4-:R-:W-:-:S03]  /*40bc0*/  IMAD.WIDE R166, R0, 0x4, R6 ;  /* 0x0000000400a67825 */ /* 0x010fc600078e0206 */
[----:B------:R1:W-:Y:S01]  /*40bd0*/  @P5 STG.E [R168.64], R250 ;  /* 0x000000faa8005986 */ /* 0x0003e2000c101904 */
[----:B------:R-:W-:-:S03]  /*40be0*/  ISETP.LT.AND P1, PT, R99, c[0x0][0x178], !P0 ;  /* 0x00005e0063007a0c */ /* 0x000fc60004721270 */
[----:B------:R-:W4:Y:S01]  /*40bf0*/  LDL.LU R174, [R1+0xabc] ;  /* 0x000abc0001ae7983 */ /* 0x000f220000300800 */
[----:B------:R-:W-:Y:S02]  /*40c00*/  ISETP.GE.AND P0, PT, R3, c[0x0][0x17c], PT ;  /* 0x00005f0003007a0c */ /* 0x000fe40003f06270 */
[----:B------:R-:W-:Y:S01]  /*40c10*/  IADD3 R3, R0, c[0x0][0x198], RZ ;  /* 0x0000660000037a10 */ /* 0x000fe20007ffe0ff */
[----:B-1----:R-:W4:Y:S04]  /*40c20*/  LDL.LU R250, [R1+0x95c] ;  /* 0x00095c0001fa7983 */ /* 0x002f280000300800 */
[----:B---3--:R1:W-:Y:S04]  /*40c30*/  @P6 STG.E [R164.64], R249 ;  /* 0x000000f9a4006986 */ /* 0x0083e8000c101904 */
[----:B--2---:R2:W-:Y:S01]  /*40c40*/  @P4 STG.E [R166.64], R248 ;  /* 0x000000f8a6004986 */ /* 0x0045e2000c101904 */
[----:B------:R-:W-:-:S03]  /*40c50*/  ISETP.GE.AND P4, PT, R170, c[0x0][0x17c], PT ;  /* 0x00005f00aa007a0c */ /* 0x000fc60003f86270 */
[----:B-1----:R-:W3:Y:S01]  /*40c60*/  LDL.LU R249, [R1+0x81c] ;  /* 0x00081c0001f97983 */ /* 0x002ee20000300800 */
[----:B------:R-:W-:-:S03]  /*40c70*/  IMAD.WIDE R164, R0, 0x4, R4 ;  /* 0x0000000400a47825 */ /* 0x000fc600078e0204 */
[----:B--2---:R-:W2:Y:S04]  /*40c80*/  LDL.LU R248, [R1+0x72c] ;  /* 0x00072c0001f87983 */ /* 0x004ea80000300800 */
[----:B------:R-:W2:Y:S04]  /*40c90*/  LDL.LU R0, [R1+0x958] ;  /* 0x0009580001007983 */ /* 0x000ea80000300800 */
[----:B------:R-:W2:Y:S01]  /*40ca0*/  LDL.LU R170, [R1+0xab8] ;  /* 0x000ab80001aa7983 */ /* 0x000ea20000300800 */
[----:B------:R-:W-:Y:S02]  /*40cb0*/  ISETP.LT.AND P3, PT, R207, c[0x0][0x178], !P2 ;  /* 0x00005e00cf007a0c */ /* 0x000fe40005761270 */
[----:B------:R-:W-:-:S02]  /*40cc0*/  ISETP.LT.AND P5, PT, R138, c[0x0][0x178], !P2 ;  /* 0x00005e008a007a0c */ /* 0x000fc400057a1270 */
[----:B------:R-:W-:Y:S01]  /*40cd0*/  ISETP.LT.AND P6, PT, R139, c[0x0][0x178], !P2 ;  /* 0x00005e008b007a0c */ /* 0x000fe200057c1270 */
[----:B------:R-:W-:Y:S01]  /*40ce0*/  IMAD.WIDE R166, R3, 0x4, R162 ;  /* 0x0000000403a67825 */ /* 0x000fe200078e02a2 */
[----:B------:R-:W-:Y:S01]  /*40cf0*/  ISETP.LT.AND P2, PT, R99, c[0x0][0x178], !P2 ;  /* 0x00005e0063007a0c */ /* 0x000fe20005741270 */
[----:B------:R-:W3:Y:S02]  /*40d00*/  LDL.LU R172, [R1+0xa18] ;  /* 0x000a180001ac7983 */ /* 0x000ee40000300800 */
[----:B------:R-:W-:Y:S02]  /*40d10*/  IMAD.WIDE R168, R3, 0x4, R160 ;  /* 0x0000000403a87825 */ /* 0x000fe400078e02a0 */
        /* <DEDUP_REMOVED lines=9> */
[----:B------:R-:W-:Y:S02]  /*40db0*/  ISETP.LT.AND P5, PT, R207, c[0x0][0x178], !P4 ;  /* 0x00005e00cf007a0c */ /* 0x000fe400067a1270 */
[----:B------:R-:W-:Y:S01]  /*40dc0*/  ISETP.LT.AND P4, PT, R99, c[0x0][0x178], !P4 ;  /* 0x00005e0063007a0c */ /* 0x000fe20006781270 */
[----:B------:R4:W-:Y:S01]  /*40dd0*/  @P6 STG.E [R164.64], R171 ;  /* 0x000000aba4006986 */ /* 0x0009e2000c101904 */
[----:B-1----:R-:W-:Y:S02]  /*40de0*/  IADD3 R166, R252, 0x3c, RZ ;  /* 0x0000003cfca67810 */ /* 0x002fe40007ffe0ff */
[C---:B--2---:R-:W-:Y:S01]  /*40df0*/  IADD3 R0, R3.reuse, c[0x0][0x198], RZ ;  /* 0x0000660003007a10 */ /* 0x044fe20007ffe0ff */
[----:B----4-:R-:W-:Y:S01]  /*40e00*/  IMAD.WIDE R170, R3, 0x4, R4 ;  /* 0x0000000403aa7825 */ /* 0x010fe200078e0204 */
[----:B------:R-:W-:-:S03]  /*40e10*/  ISETP.GE.AND P6, PT, R166, c[0x0][0x17c], PT ;  /* 0x00005f00a6007a0c */ /* 0x000fc60003fc6270 */
[C---:B------:R-:W-:Y:S01]  /*40e20*/  IMAD.WIDE R164, R0.reuse, 0x4, R162 ;  /* 0x0000000400a47825 */ /* 0x040fe200078e02a2 */
[----:B------:R1:W-:Y:S03]  /*40e30*/  @P2 STG.E [R170.64], R173 ;  /* 0x000000adaa002986 */ /* 0x0003e6000c101904 */
[C---:B------:R-:W-:Y:S01]  /*40e40*/  IMAD.WIDE R166, R0.reuse, 0x4, R160 ;  /* 0x0000000400a67825 */ /* 0x040fe200078e02a0 */
[----:B------:R-:W-:Y:S03]  /*40e50*/  @P5 STG.E [R164.64], R174 ;  /* 0x000000aea4005986 */ /* 0x000fe6000c101904 */
[C---:B------:R-:W-:Y:S01]  /*40e60*/  IMAD.WIDE R168, R0.reuse, 0x4, R6 ;  /* 0x0000000400a87825 */ /* 0x040fe200078e0206 */
[----:B------:R-:W-:Y:S03]  /*40e70*/  @P3 STG.E [R166.64], R250 ;  /* 0x000000faa6003986 */ /* 0x000fe6000c101904 */
[----:B-1----:R-:W-:Y:S01]  /*40e80*/  IMAD.WIDE R170, R0, 0x4, R4 ;  /* 0x0000000400aa7825 */ /* 0x002fe200078e0204 */
[----:B---3--:R-:W-:Y:S04]  /*40e90*/  @P1 STG.E [R168.64], R249 ;  /* 0x000000f9a8001986 */ /* 0x008fe8000c101904 */
[----:B------:R1:W-:Y:S04]  /*40ea0*/  @P4 STG.E [R170.64], R248 ;  /* 0x000000f8aa004986 */ /* 0x0003e8000c101904 */
[----:B-1----:R-:W2:Y:S04]  /*40eb0*/  LDL.LU R171, [R1+0xaf8] ;  /* 0x000af80001ab7983 */ /* 0x002ea80000300800 */
[----:B------:R-:W3:Y:S04]  /*40ec0*/  LDL.LU R250, [R1+0xa1c] ;  /* 0x000a1c0001fa7983 */ /* 0x000ee80000300800 */
[----:B------:R-:W4:Y:S04]  /*40ed0*/  LDL.LU R249, [R1+0x8bc] ;  /* 0x0008bc0001f97983 */ /* 0x000f280000300800 */
[----:B------:R-:W3:Y:S01]  /*40ee0*/  LDL.LU R248, [R1+0x7cc] ;  /* 0x0007cc0001f87983 */ /* 0x000ee20000300800 */
[----:B------:R-:W-:-:S02]  /*40ef0*/  ISETP.LT.AND P2, PT, R207, c[0x0][0x178], !P6 ;  /* 0x00005e00cf007a0c */ /* 0x000fc40007741270 */
[----:B------:R-:W-:Y:S01]  /*40f00*/  ISETP.LT.AND P4, PT, R138, c[0x0][0x178], !P6 ;  /* 0x00005e008a007a0c */ /* 0x000fe20007781270 */
[----:B------:R-:W3:Y:S01]  /*40f10*/  LDL.LU R173, [R1+0xb08] ;  /* 0x000b080001ad7983 */ /* 0x000ee20000300800 */
[----:B------:R-:W-:Y:S02]  /*40f20*/  ISETP.LT.AND P3, PT, R139, c[0x0][0x178], !P6 ;  /* 0x00005e008b007a0c */ /* 0x000fe40007761270 */
[----:B------:R-:W-:Y:S01]  /*40f30*/  IADD3 R3, R0, c[0x0][0x198], RZ ;  /* 0x0000660000037a10 */ /* 0x000fe20007ffe0ff */
[----:B------:R-:W3:Y:S01]  /*40f40*/  LDL.LU R174, [R1+0xac8] ;  /* 0x000ac80001ae7983 */ /* 0x000ee20000300800 */
[----:B------:R-:W-:-:S03]  /*40f50*/  IADD3 R0, R252, 0x3e, RZ ;  /* 0x0000003efc007810 */ /* 0x000fc60007ffe0ff */
[----:B------:R-:W-:Y:S01]  /*40f60*/  IMAD.WIDE R168, R3, 0x4, R162 ;  /* 0x0000000403a87825 */ /* 0x000fe200078e02a2 */
[----:B------:R-:W-:-:S03]  /*40f70*/  ISETP.LT.AND P6, PT, R99, c[0x0][0x178], !P6 ;  /* 0x00005e0063007a0c */ /* 0x000fc600077c1270 */
[----:B------:R-:W-:Y:S01]  /*40f80*/  IMAD.WIDE R164, R3, 0x4, R160 ;  /* 0x0000000403a47825 */ /* 0x000fe200078e02a0 */
[----:B------:R-:W-:-:S03]  /*40f90*/  ISETP.LT.AND P5, PT, R207, c[0x0][0x178], !P0 ;  /* 0x00005e00cf007a0c */ /* 0x000fc600047a1270 */
[C---:B------:R-:W-:Y:S01]  /*40fa0*/  IMAD.WIDE R166, R3.reuse, 0x4, R6 ;  /* 0x0000000403a67825 */ /* 0x040fe200078e0206 */
[----:B------:R-:W-:Y:S02]  /*40fb0*/  ISETP.GE.AND P1, PT, R0, c[0x0][0x17c], PT ;  /* 0x00005f0000007a0c */ /* 0x000fe40003f26270 */
[----:B------:R-:W-:Y:S01]  /*40fc0*/  IADD3 R0, R3, c[0x0][0x198], RZ ;  /* 0x0000660003007a10 */ /* 0x000fe20007ffe0ff */
[----:B--2---:R1:W-:Y:S04]  /*40fd0*/  @P2 STG.E [R168.64], R171 ;  /* 0x000000aba8002986 */ /* 0x0043e8000c101904 */
[----:B------:R2:W-:Y:S01]  /*40fe0*/  @P4 STG.E [R164.64], R172 ;  /* 0x000000aca4004986 */ /* 0x0005e2000c101904 */
[----:B------:R-:W-:-:S03]  /*40ff0*/  ISETP.LT.AND P4, PT, R139, c[0x0][0x178], !P0 ;  /* 0x00005e008b007a0c */ /* 0x000fc60004781270 */
[----:B------:R3:W-:Y:S01]  /*41000*/  @P3 STG.E [R166.64], R175 ;  /* 0x000000afa6003986 */ /* 0x0007e2000c101904 */
[----:B------:R-:W-:Y:S01]  /*41010*/  ISETP.LT.AND P3, PT, R138, c[0x0][0x178], !P0 ;  /* 0x00005e008a007a0c */ /* 0x000fe20004761270 */
[----:B-1----:R-:W-:-:S04]  /*41020*/  IMAD.WIDE R168, R3, 0x4, R4 ;  /* 0x0000000403a87825 */ /* 0x002fc800078e0204 */
[C---:B--2---:R-:W-:Y:S01]  /*41030*/  IMAD.WIDE R164, R0.reuse, 0x4, R162 ;  /* 0x0000000400a47825 */ /* 0x044fe200078e02a2 */
[----:B------:R1:W-:Y:S03]  /*41040*/  @P6 STG.E [R168.64], R245 ;  /* 0x000000f5a8006986 */ /* 0x0003e6000c101904 */
[C---:B---3--:R-:W-:Y:S01]  /*41050*/  IMAD.WIDE R166, R0.reuse, 0x4, R160 ;  /* 0x0000000400a67825 */ /* 0x048fe200078e02a0 */
[----:B------:R-:W2:Y:S04]  /*41060*/  LDL.LU R175, [R1+0x9f8] ;  /* 0x0009f80001af7983 */ /* 0x000ea80000300800 */
[----:B------:R3:W-:Y:S04]  /*41070*/  @P5 STG.E [R164.64], R244 ;  /* 0x000000f4a4005986 */ /* 0x0007e8000c101904 */
[----:B-1----:R-:W2:Y:S04]  /*41080*/  LDL.LU R245, [R1+0x858] ;  /* 0x0008580001f57983 */ /* 0x002ea80000300800 */
[----:B------:R1:W-:Y:S01]  /*41090*/  @P3 STG.E [R166.64], R250 ;  /* 0x000000faa6003986 */ /* 0x0003e2000c101904 */
[----:B---3--:R-:W-:-:S03]  /*410a0*/  IMAD.WIDE R164, R0, 0x4, R6 ;  /* 0x0000000400a47825 */ /* 0x008fc600078e0206 */
[----:B------:R-:W3:Y:S04]  /*410b0*/  LDL.LU R244, [R1+0xb0c] ;  /* 0x000b0c0001f47983 */ /* 0x000ee80000300800 */
[----:B----4-:R4:W-:Y:S04]  /*410c0*/  @P4 STG.E [R164.64], R249 ;  /* 0x000000f9a4004986 */ /* 0x0109e8000c101904 */
[----:B-1----:R-:W3:Y:S04]  /*410d0*/  LDL.LU R250, [R1+0xacc] ;  /* 0x000acc0001fa7983 */ /* 0x002ee80000300800 */
[----:B----4-:R-:W4:Y:S01]  /*410e0*/  LDL.LU R249, [R1+0x9fc] ;  /* 0x0009fc0001f97983 */ /* 0x010f220000300800 */
[----:B------:R-:W-:-:S02]  /*410f0*/  ISETP.LT.AND P5, PT, R99, c[0x0][0x178], !P0 ;  /* 0x00005e0063007a0c */ /* 0x000fc400047a1270 */
[----:B------:R-:W-:-:S04]  /*41100*/  IADD3 R168, R252, 0x3f, RZ ;  /* 0x0000003ffca87810 */ /* 0x000fc80007ffe0ff */
[----:B------:R-:W-:Y:S01]  /*41110*/  ISETP.GE.AND P2, PT, R168, c[0x0][0x17c], PT ;  /* 0x00005f00a8007a0c */ /* 0x000fe20003f46270 */
[----:B------:R-:W-:-:S06]  /*41120*/  IMAD.WIDE R168, R0, 0x4, R4 ;  /* 0x0000000400a87825 */ /* 0x000fcc00078e0204 */
        /* <DEDUP_REMOVED lines=8> */
[----:B------:R-:W-:Y:S01]  /*411b0*/  ISETP.LT.AND P1, PT, R99, c[0x0][0x178], !P1 ;  /* 0x00005e0063007a0c */ /* 0x000fe20004f21270 */
[----:B------:R-:W-:-:S04]  /*411c0*/  IMAD.WIDE R166, R3, 0x4, R162 ;  /* 0x0000000403a67825 */ /* 0x000fc800078e02a2 */
[----:B------:R-:W-:Y:S01]  /*411d0*/  IMAD.WIDE R164, R3, 0x4, R160 ;  /* 0x0000000403a47825 */ /* 0x000fe200078e02a0 */
[----:B------:R1:W-:Y:S01]  /*411e0*/  @P6 STG.E [R166.64], R173 ;  /* 0x000000ada6006986 */ /* 0x0003e2000c101904 */
[----:B------:R-:W-:Y:S02]  /*411f0*/  ISETP.LT.AND P4, PT, R207, c[0x0][0x178], !P2 ;  /* 0x00005e00cf007a0c */ /* 0x000fe40005781270 */
[----:B------:R-:W-:Y:S01]  /*41200*/  ISETP.LT.AND P6, PT, R138, c[0x0][0x178], !P2 ;  /* 0x00005e008a007a0c */ /* 0x000fe200057c1270 */
[----:B------:R1:W-:Y:S01]  /*41210*/  @P0 STG.E [R164.64], R174 ;  /* 0x000000aea4000986 */ /* 0x0003e2000c101904 */
[----:B------:R-:W-:Y:S02]  /*41220*/  ISETP.LT.AND P3, PT, R139, c[0x0][0x178], !P2 ;  /* 0x00005e008b007a0c */ /* 0x000fe40005761270 */
[----:B------:R-:W-:Y:S01]  /*41230*/  IADD3 R168, R252, 0x47, RZ ;  /* 0x00000047fca87810 */ /* 0x000fe20007ffe0ff */
[----:B-1----:R-:W-:-:S04]  /*41240*/  IMAD.WIDE R166, R3, 0x4, R4 ;  /* 0x0000000403a67825 */ /* 0x002fc800078e0204 */
[C---:B------:R-:W-:Y:S01]  /*41250*/  IMAD.WIDE R164, R3.reuse, 0x4, R6 ;  /* 0x0000000403a47825 */ /* 0x040fe200078e0206 */
[----:B------:R-:W-:Y:S02]  /*41260*/  IADD3 R3, R3, c[0x0][0x198], RZ ;  /* 0x0000660003037a10 */ /* 0x000fe40007ffe0ff */
[----:B------:R-:W-:-:S03]  /*41270*/  ISETP.GE.AND P0, PT, R168, c[0x0][0x17c], PT ;  /* 0x00005f00a8007a0c */ /* 0x000fc60003f06270 */
[----:B------:R-:W-:Y:S01]  /*41280*/  IMAD.WIDE R168, R3, 0x4, R6 ;  /* 0x0000000403a87825 */ /* 0x000fe200078e0206 */
[----:B------:R-:W-:Y:S01]  /*41290*/  ISETP.LT.AND P2, PT, R99, c[0x0][0x178], !P2 ;  /* 0x00005e0063007a0c */ /* 0x000fe20005741270 */
[----:B--2---:R1:W-:Y:S04]  /*412a0*/  @P5 STG.E [R164.64], R175 ;  /* 0x000000afa4005986 */ /* 0x0043e8000c101904 */
[----:B------:R2:W-:Y:S01]  /*412b0*/  @P1 STG.E [R166.64], R245 ;  /* 0x000000f5a6001986 */ /* 0x0005e2000c101904 */
[----:B-1----:R-:W-:-:S04]  /*412c0*/  IMAD.WIDE R164, R3, 0x4, R162 ;  /* 0x0000000403a47825 */ /* 0x002fc800078e02a2 */
[C---:B--2---:R-:W-:Y:S01]  /*412d0*/  IMAD.WIDE R166, R3.reuse, 0x4, R160 ;  /* 0x0000000403a67825 */ /* 0x044fe200078e02a0 */
[----:B---3--:R-:W-:Y:S04]  /*412e0*/  @P4 STG.E [R164.64], R244 ;  /* 0x000000f4a4004986 */ /* 0x008fe8000c101904 */
[----:B------:R1:W-:Y:S04]  /*412f0*/  @P6 STG.E [R166.64], R250 ;  /* 0x000000faa6006986 */ /* 0x0003e8000c101904 */
[----:B----4-:R2:W-:Y:S04]  /*41300*/  @P3 STG.E [R168.64], R249 ;  /* 0x000000f9a8003986 */ /* 0x0105e8000c101904 */
[----:B-1----:R-:W3:Y:S04]  /*41310*/  LDL.LU R250, [R1] ;  /* 0x0000000001fa7983 */ /* 0x002ee80000300800 */
[----:B--2---:R-:W2:Y:S04]  /*41320*/  LDL.LU R169, [R1+0x560] ;  /* 0x0005600001a97983 */ /* 0x004ea80000300800 */
[----:B------:R-:W4:Y:S04]  /*41330*/  LDL.LU R249, [R1+0x564] ;  /* 0x0005640001f97983 */ /* 0x000f280000300800 */
[----:B------:R-:W3:Y:S04]  /*41340*/  LDL.LU R172, [R1+0x144] ;  /* 0x0001440001ac7983 */ /* 0x000ee80000300800 */
[----:B------:R-:W3:Y:S01]  /*41350*/  LDL.LU R244, [R1+0x44] ;  /* 0x0000440001f47983 */ /* 0x000ee20000300800 */
[----:B------:R-:W-:-:S05]  /*41360*/  IMAD.WIDE R164, R3, 0x4, R4 ;  /* 0x0000000403a47825 */ /* 0x000fca00078e0204 */
[----:B------:R1:W-:Y:S04]  /*41370*/  @P2 STG.E [R164.64], R248 ;  /* 0x000000f8a4002986 */ /* 0x0003e8000c101904 */
[----:B-1----:R-:W4:Y:S01]  /*41380*/  LDL.LU R248, [R1+0x4] ;  /* 0x0000040001f87983 */ /* 0x002f220000300800 */
[C---:B------:R-:W-:Y:S02]  /*41390*/  IADD3 R0, R252.reuse, 0x40, RZ ;  /* 0x00000040fc007810 */ /* 0x040fe40007ffe0ff */
[----:B------:R-:W-:Y:S01]  /*413a0*/  IADD3 R168, R252, 0x41, RZ ;  /* 0x00000041fca87810 */ /* 0x000fe20007ffe0ff */
[----:B------:R-:W4:Y:S01]  /*413b0*/  LDL.LU R173, [R1+0x5a0] ;  /* 0x0005a00001ad7983 */ /* 0x000f220000300800 */
[----:B------:R-:W-:Y:S02]  /*413c0*/  ISETP.GE.AND P5, PT, R0, c[0x0][0x17c], PT ;  /* 0x00005f0000007a0c */ /* 0x000fe40003fa6270 */
[----:B------:R-:W-:Y:S01]  /*413d0*/  ISETP.GE.AND P4, PT, R168, c[0x0][0x17c], PT ;  /* 0x00005f00a8007a0c */ /* 0x000fe20003f86270 */
[----:B------:R-:W4:Y:S01]  /*413e0*/  LDL.LU R174, [R1+0x300] ;  /* 0x0003000001ae7983 */ /* 0x000f220000300800 */
        /* <DEDUP_REMOVED lines=9> */
[----:B------:R-:W-:Y:S01]  /*41480*/  IMAD.WIDE R164, R0, 0x4, R6 ;  /* 0x0000000400a47825 */ /* 0x000fe200078e0206 */
[----:B------:R-:W-:-:S02]  /*41490*/  ISETP.GE.AND P2, PT, R3, c[0x0][0x17c], PT ;  /* 0x00005f0003007a0c */ /* 0x000fc40003f46270 */
[C---:B------:R-:W-:Y:S01]  /*414a0*/  IADD3 R3, R0.reuse, c[0x0][0x198], RZ ;  /* 0x0000660000037a10 */ /* 0x040fe20007ffe0ff */
[----:B--2---:R1:W-:Y:S01]  /*414b0*/  @P1 STG.E [R166.64], R169 ;  /* 0x000000a9a6001986 */ /* 0x0043e2000c101904 */
[----:B------:R-:W-:Y:S01]  /*414c0*/  ISETP.LT.AND P1, PT, R207, c[0x0][0x178], !P4 ;  /* 0x00005e00cf007a0c */ /* 0x000fe20006721270 */
[----:B-1----:R-:W-:-:S05]  /*414d0*/  IMAD.WIDE R166, R0, 0x4, R160 ;  /* 0x0000000400a67825 */ /* 0x002fca00078e02a0 */
[----:B------:R-:W-:Y:S01]  /*414e0*/  @P3 STG.E [R166.64], R170 ;  /* 0x000000aaa6003986 */ /* 0x000fe2000c101904 */
[----:B------:R-:W-:Y:S01]  /*414f0*/  ISETP.LT.AND P3, PT, R138, c[0x0][0x178], !P4 ;  /* 0x00005e008a007a0c */ /* 0x000fe20006761270 */
[----:B------:R-:W-:Y:S02]  /*41500*/  IMAD.WIDE R168, R0, 0x4, R4 ;  /* 0x0000000400a87825 */ /* 0x000fe400078e0204 */
[----:B------:R1:W-:Y:S01]  /*41510*/  @P6 STG.E [R164.64], R171 ;  /* 0x000000aba4006986 */ /* 0x0003e2000c101904 */
[----:B------:R-:W-:-:S03]  /*41520*/  ISETP.LT.AND P6, PT, R139, c[0x0][0x178], !P4 ;  /* 0x00005e008b007a0c */ /* 0x000fc600067c1270 */
[----:B---3--:R2:W-:Y:S01]  /*41530*/  @P5 STG.E [R168.64], R250 ;  /* 0x000000faa8005986 */ /* 0x0085e2000c101904 */
[----:B-1----:R-:W-:-:S03]  /*41540*/  IMAD.WIDE R164, R3, 0x4, R162 ;  /* 0x0000000403a47825 */ /* 0x002fc600078e02a2 */
[----:B--2---:R-:W2:Y:S01]  /*41550*/  LDL.LU R250, [R1+0x5a4] ;  /* 0x0005a40001fa7983 */ /* 0x004ea20000300800 */
[----:B------:R-:W-:-:S03]  /*41560*/  IMAD.WIDE R166, R3, 0x4, R160 ;  /* 0x0000000403a67825 */ /* 0x000fc600078e02a0 */
[----:B----4-:R1:W-:Y:S04]  /*41570*/  @P1 STG.E [R164.64], R249 ;  /* 0x000000f9a4001986 */ /* 0x0103e8000c101904 */
[----:B------:R-:W-:Y:S04]  /*41580*/  @P3 STG.E [R166.64], R172 ;  /* 0x000000aca6003986 */ /* 0x000fe8000c101904 */
[----:B-1----:R-:W3:Y:S01]  /*41590*/  LDL.LU R249, [R1+0x304] ;  /* 0x0003040001f97983 */ /* 0x002ee20000300800 */
[----:B------:R-:W-:-:S05]  /*415a0*/  IMAD.WIDE R164, R3, 0x4, R6 ;  /* 0x0000000403a47825 */ /* 0x000fca00078e0206 */
[----:B------:R1:W-:Y:S01]  /*415b0*/  @P6 STG.E [R164.64], R244 ;  /* 0x000000f4a4006986 */ /* 0x0003e2000c101904 */
[----:B------:R-:W-:-:S03]  /*415c0*/  ISETP.LT.AND P4, PT, R99, c[0x0][0x178], !P4 ;  /* 0x00005e0063007a0c */ /* 0x000fc60006781270 */
[----:B-1----:R-:W4:Y:S01]  /*415d0*/  LDL.LU R244, [R1+0x84] ;  /* 0x0000840001f47983 */ /* 0x002f220000300800 */
[----:B------:R-:W-:-:S09]  /*415e0*/  IMAD.WIDE R168, R3, 0x4, R4 ;  /* 0x0000000403a87825 */ /* 0x000fd200078e0204 */
[----:B------:R1:W-:Y:S04]  /*415f0*/  @P4 STG.E [R168.64], R248 ;  /* 0x000000f8a8004986 */ /* 0x0003e8000c101904 */
[----:B-1----:R-:W4:Y:S01]  /*41600*/  LDL.LU R248, [R1+0x24] ;  /* 0x0000240001f87983 */ /* 0x002f220000300800 */
[----:B------:R-:W-:Y:S02]  /*41610*/  IADD3 R0, R252, 0x43, RZ ;  /* 0x00000043fc007810 */ /* 0x000fe40007ffe0ff */
[----:B------:R-:W-:Y:S02]  /*41620*/  ISETP.LT.AND P5, PT, R207, c[0x0][0x178], !P2 ;  /* 0x00005e00cf007a0c */ /* 0x000fe400057a1270 */
[----:B------:R-:W-:Y:S02]  /*41630*/  ISETP.GE.AND P1, PT, R0, c[0x0][0x17c], PT ;  /* 0x00005f0000007a0c */ /* 0x000fe40003f26270 */
[----:B------:R-:W-:-:S02]  /*41640*/  IADD3 R0, R3, c[0x0][0x198], RZ ;  /* 0x0000660003007a10 */ /* 0x000fc40007ffe0ff */
[----:B------:R-:W-:Y:S02]  /*41650*/  ISETP.LT.AND P3, PT, R138, c[0x0][0x178], !P2 ;  /* 0x00005e008a007a0c */ /* 0x000fe40005761270 */
[----:B------:R-:W-:Y:S01]  /*41660*/  ISETP.LT.AND P4, PT, R139, c[0x0][0x178], !P2 ;  /* 0x00005e008b007a0c */ /* 0x000fe20005781270 */
[----:B------:R-:W-:Y:S01]  /*41670*/  IMAD.WIDE R166, R0, 0x4, R162 ;  /* 0x0000000400a67825 */ /* 0x000fe200078e02a2 */
[----:B------:R-:W-:-:S04]  /*41680*/  ISETP.LT.AND P2, PT, R99, c[0x0][0x178], !P2 ;  /* 0x00005e0063007a0c */ /* 0x000fc80005741270 */
[----:B------:R1:W-:Y:S01]  /*41690*/  @P5 STG.E [R166.64], R173 ;  /* 0x000000ada6005986 */ /* 0x0003e2000c101904 */
[----:B------:R-:W-:Y:S01]  /*416a0*/  ISETP.LT.AND P5, PT, R207, c[0x0][0x178], !P1 ;  /* 0x00005e00cf007a0c */ /* 0x000fe20004fa1270 */
        /* <DEDUP_REMOVED lines=16> */
[----:B--2---:R1:W-:Y:S04]  /*417b0*/  @P5 STG.E [R166.64], R250 ;  /* 0x000000faa6005986 */ /* 0x0043e8000c101904 */
[----:B-1----:R-:W2:Y:S04]  /*417c0*/  LDL.LU R250, [R1+0x464] ;  /* 0x0004640001fa7983 */ /* 0x002ea80000300800 */
[----:B---3--:R1:W-:Y:S01]  /*417d0*/  @P6 STG.E [R164.64], R249 ;  /* 0x000000f9a4006986 */ /* 0x0083e2000c101904 */
[----:B------:R-:W-:-:S04]  /*417e0*/  IMAD.WIDE R166, R3, 0x4, R4 ;  /* 0x0000000403a67825 */ /* 0x000fc800078e0204 */
[----:B-1----:R-:W-:Y:S01]  /*417f0*/  IMAD.WIDE R164, R3, 0x4, R6 ;  /* 0x0000000403a47825 */ /* 0x002fe200078e0206 */
[----:B------:R-:W3:Y:S04]  /*41800*/  LDL.LU R249, [R1+0x234] ;  /* 0x0002340001f97983 */ /* 0x000ee80000300800 */
[----:B------:R-:W2:Y:S04]  /*41810*/  LDL.LU R3, [R1+0x460] ;  /* 0x0004600001037983 */ /* 0x000ea80000300800 */
[----:B----4-:R1:W-:Y:S01]  /*41820*/  @P2 STG.E [R164.64], R244 ;  /* 0x000000f4a4002986 */ /* 0x0103e2000c101904 */
[----:B------:R-:W-:-:S03]  /*41830*/  ISETP.GE.AND P2, PT, R172, c[0x0][0x17c], PT ;  /* 0x00005f00ac007a0c */ /* 0x000fc60003f46270 */
[----:B-1----:R-:W4:Y:S04]  /*41840*/  LDL.LU R165, [R1+0x8a0] ;  /* 0x0008a00001a57983 */ /* 0x002f280000300800 */
[----:B------:R-:W2:Y:S04]  /*41850*/  LDL.LU R172, [R1+0x230] ;  /* 0x0002300001ac7983 */ /* 0x000ea80000300800 */
[----:B------:R1:W-:Y:S04]  /*41860*/  @P1 STG.E [R166.64], R248 ;  /* 0x000000f8a6001986 */ /* 0x0003e8000c101904 */
[----:B-1----:R-:W3:Y:S01]  /*41870*/  LDL.LU R248, [R1+0x64] ;  /* 0x0000640001f87983 */ /* 0x002ee20000300800 */
[----:B------:R-:W-:Y:S01]  /*41880*/  IADD3 R170, R252, 0x44, RZ ;  /* 0x00000044fcaa7810 */ /* 0x000fe20007ffe0ff */
[----:B------:R-:W-:Y:S01]  /*41890*/  IMAD.WIDE R168, R0, 0x4, R162 ;  /* 0x0000000400a87825 */ /* 0x000fe200078e02a2 */
[----:B------:R-:W-:Y:S01]  /*418a0*/  ISETP.LT.AND P1, PT, R139, c[0x0][0x178], !P2 ;  /* 0x00005e008b007a0c */ /* 0x000fe20005721270 */
[----:B------:R-:W3:Y:S01]  /*418b0*/  LDL.LU R175, [R1+0x310] ;  /* 0x0003100001af7983 */ /* 0x000ee20000300800 */
[----:B------:R-:W-:-:S03]  /*418c0*/  ISETP.GE.AND P3, PT, R170, c[0x0][0x17c], PT ;  /* 0x00005f00aa007a0c */ /* 0x000fc60003f66270 */
[----:B------:R-:W3:Y:S01]  /*418d0*/  LDL.LU R245, [R1+0x110] ;  /* 0x0001100001f57983 */ /* 0x000ee20000300800 */
[----:B------:R-:W-:Y:S02]  /*418e0*/  ISETP.LT.AND P5, PT, R207, c[0x0][0x178], !P3 ;  /* 0x00005e00cf007a0c */ /* 0x000fe40005fa1270 */
[----:B------:R-:W-:Y:S01]  /*418f0*/  ISETP.LT.AND P4, PT, R138, c[0x0][0x178], !P3 ;  /* 0x00005e008a007a0c */ /* 0x000fe20005f81270 */
[----:B------:R-:W-:Y:S01]  /*41900*/  IMAD.WIDE R170, R0, 0x4, R160 ;  /* 0x0000000400aa7825 */ /* 0x000fe200078e02a0 */
[----:B------:R-:W-:Y:S01]  /*41910*/  ISETP.LT.AND P6, PT, R139, c[0x0][0x178], !P3 ;  /* 0x00005e008b007a0c */ /* 0x000fe20005fc1270 */
[----:B------:R-:W3:Y:S01]  /*41920*/  LDL.LU R244, [R1+0xb64] ;  /* 0x000b640001f47983 */ /* 0x000ee20000300800 */
[----:B------:R-:W-:-:S07]  /*41930*/  ISETP.LT.AND P3, PT, R99, c[0x0][0x178], !P3 ;  /* 0x00005e0063007a0c */ /* 0x000fce0005f61270 */
[----:B----4-:R1:W-:Y:S01]  /*41940*/  @P5 STG.E [R168.64], R165 ;  /* 0x000000a5a8005986 */ /* 0x0103e2000c101904 */
[----:B------:R-:W-:-:S03]  /*41950*/  ISETP.LT.AND P5, PT, R207, c[0x0][0x178], !P2 ;  /* 0x00005e00cf007a0c */ /* 0x000fc600057a1270 */
[----:B--2---:R2:W-:Y:S01]  /*41960*/  @P4 STG.E [R170.64], R3 ;  /* 0x00000003aa004986 */ /* 0x0045e2000c101904 */
[----:B------:R-:W-:Y:S02]  /*41970*/  ISETP.LT.AND P4, PT, R138, c[0x0][0x178], !P2 ;  /* 0x00005e008a007a0c */ /* 0x000fe40005781270 */
[----:B------:R-:W-:Y:S01]  /*41980*/  ISETP.LT.AND P2, PT, R99, c[0x0][0x178], !P2 ;  /* 0x00005e0063007a0c */ /* 0x000fe20005741270 */
[C---:B-1----:R-:W-:Y:S01]  /*41990*/  IMAD.WIDE R164, R0.reuse, 0x4, R6 ;  /* 0x0000000400a47825 */ /* 0x042fe200078e0206 */
[----:B--2---:R-:W-:-:S04]  /*419a0*/  IADD3 R3, R0, c[0x0][0x198], RZ ;  /* 0x0000660000037a10 */ /* 0x004fc80007ffe0ff */
[----:B------:R1:W-:Y:S01]  /*419b0*/  @P6 STG.E [R164.64], R172 ;  /* 0x000000aca4006986 */ /* 0x0003e2000c101904 */
[----:B------:R-:W-:-:S04]  /*419c0*/  IMAD.WIDE R166, R3, 0x4, R162 ;  /* 0x0000000403a67825 */ /* 0x000fc800078e02a2 */
[----:B------:R-:W-:-:S04]  /*419d0*/  IMAD.WIDE R168, R3, 0x4, R160 ;  /* 0x0000000403a87825 */ /* 0x000fc800078e02a0 */
[----:B-1----:R-:W-:Y:S01]  /*419e0*/  IMAD.WIDE R164, R0, 0x4, R4 ;  /* 0x0000000400a47825 */ /* 0x002fe200078e0204 */
[----:B------:R-:W-:-:S03]  /*419f0*/  IADD3 R172, R252, 0x46, RZ ;  /* 0x00000046fcac7810 */ /* 0x000fc60007ffe0ff */
[C---:B------:R-:W-:Y:S01]  /*41a00*/  IMAD.WIDE R170, R3.reuse, 0x4, R6 ;  /* 0x0000000403aa7825 */ /* 0x040fe200078e0206 */
[----:B------:R1:W-:Y:S01]  /*41a10*/  @P3 STG.E [R164.64], R173 ;  /* 0x000000ada4003986 */ /* 0x0003e2000c101904 */
[----:B------:R-:W-:Y:S02]  /*41a20*/  ISETP.GE.AND P6, PT, R172, c[0x0][0x17c], PT ;  /* 0x00005f00ac007a0c */ /* 0x000fe40003fc6270 */
[----:B------:R-:W-:Y:S01]  /*41a30*/  IADD3 R0, R252, 0x48, RZ ;  /* 0x00000048fc007810 */ /* 0x000fe20007ffe0ff */
[----:B------:R-:W-:Y:S04]  /*41a40*/  @P5 STG.E [R166.64], R174 ;  /* 0x000000aea6005986 */ /* 0x000fe8000c101904 */
[----:B------:R-:W2:Y:S01]  /*41a50*/  LDL.LU R172, [R1+0x6a0] ;  /* 0x0006a00001ac7983 */ /* 0x000ea20000300800 */
[----:B-1----:R-:W-:-:S03]  /*41a60*/  IMAD.WIDE R164, R3, 0x4, R4 ;  /* 0x0000000403a47825 */ /* 0x002fc600078e0204 */
[----:B------:R1:W-:Y:S01]  /*41a70*/  @P4 STG.E [R168.64], R250 ;  /* 0x000000faa8004986 */ /* 0x0003e2000c101904 */
[----:B------:R-:W-:-:S03]  /*41a80*/  IADD3 R3, R3, c[0x0][0x198], RZ ;  /* 0x0000660003037a10 */ /* 0x000fc60007ffe0ff */
[----:B---3--:R3:W-:Y:S01]  /*41a90*/  @P1 STG.E [R170.64], R249 ;  /* 0x000000f9aa001986 */ /* 0x0087e2000c101904 */
[----:B------:R-:W-:-:S03]  /*41aa0*/  ISETP.GE.AND P4, PT, R0, c[0x0][0x17c], PT ;  /* 0x00005f0000007a0c */ /* 0x000fc60003f86270 */
[----:B------:R4:W-:Y:S04]  /*41ab0*/  @P2 STG.E [R164.64], R248 ;  /* 0x000000f8a4002986 */ /* 0x0009e8000c101904 */
[----:B-1----:R-:W2:Y:S01]  /*41ac0*/  LDL.LU R250, [R1+0x6a4] ;  /* 0x0006a40001fa7983 */ /* 0x002ea20000300800 */
[----:B------:R-:W-:-:S03]  /*41ad0*/  IADD3 R0, R3, c[0x0][0x198], RZ ;  /* 0x0000660003007a10 */ /* 0x000fc60007ffe0ff */
[----:B---3--:R-:W3:Y:S01]  /*41ae0*/  LDL.LU R249, [R1+0x314] ;  /* 0x0003140001f97983 */ /* 0x008ee20000300800 */
[----:B------:R-:W-:-:S03]  /*41af0*/  IMAD.WIDE R170, R3, 0x4, R162 ;  /* 0x0000000403aa7825 */ /* 0x000fc600078e02a2 */
[----:B----4-:R-:W4:Y:S01]  /*41b00*/  LDL.LU R248, [R1+0x114] ;  /* 0x0001140001f87983 */ /* 0x010f220000300800 */
[----:B------:R-:W-:-:S03]  /*41b10*/  IMAD.WIDE R168, R3, 0x4, R160 ;  /* 0x0000000403a87825 */ /* 0x000fc600078e02a0 */
[----:B------:R-:W2:Y:S01]  /*41b20*/  LDL.LU R173, [R1+0xb90] ;  /* 0x000b900001ad7983 */ /* 0x000ea20000300800 */
[----:B------:R-:W-:-:S03]  /*41b30*/  IMAD.WIDE R166, R3, 0x4, R6 ;  /* 0x0000000403a67825 */ /* 0x000fc600078e0206 */
[----:B------:R-:W2:Y:S01]  /*41b40*/  LDL.LU R174, [R1+0xb70] ;  /* 0x000b700001ae7983 */ /* 0x000ea20000300800 */
[----:B------:R-:W-:-:S03]  /*41b50*/  IMAD.WIDE R164, R3, 0x4, R4 ;  /* 0x0000000403a47825 */ /* 0x000fc600078e0204 */
[----:B------:R-:W2:Y:S01]  /*41b60*/  LDL.LU R3, [R1+0xb60] ;  /* 0x000b600001037983 */ /* 0x000ea20000300800 */
[----:B------:R-:W-:Y:S02]  /*41b70*/  ISETP.LT.AND P3, PT, R207, c[0x0][0x178], !P6 ;  /* 0x00005e00cf007a0c */ /* 0x000fe40007761270 */
[----:B------:R-:W-:Y:S02]  /*41b80*/  ISETP.LT.AND P1, PT, R138, c[0x0][0x178], !P6 ;  /* 0x00005e008a007a0c */ /* 0x000fe40007721270 */
[----:B------:R-:W-:Y:S02]  /*41b90*/  ISETP.LT.AND P5, PT, R139, c[0x0][0x178], !P6 ;  /* 0x00005e008b007a0c */ /* 0x000fe400077a1270 */
[----:B------:R-:W-:Y:S02]  /*41ba0*/  ISETP.LT.AND P6, PT, R99, c[0x0][0x178], !P6 ;  /* 0x00005e0063007a0c */ /* 0x000fe400077c1270 */
[----:B------:R-:W-:-:S05]  /*41bb0*/  ISETP.LT.AND P2, PT, R207, c[0x0][0x178], !P0 ;  /* 0x00005e00cf007a0c */ /* 0x000fca0004741270 */
[----:B--2---:R1:W-:Y:S01]  /*41bc0*/  @P3 STG.E [R170.64], R3 ;  /* 0x00000003aa003986 */ /* 0x0043e2000c101904 */
[----:B------:R-:W-:-:S03]  /*41bd0*/  ISETP.LT.AND P3, PT, R138, c[0x0][0x178], !P0 ;  /* 0x00005e008a007a0c */ /* 0x000fc60004761270 */
[----:B------:R-:W-:Y:S04]  /*41be0*/  @P1 STG.E [R168.64], R172 ;  /* 0x000000aca8001986 */ /* 0x000fe8000c101904 */
[----:B------:R2:W-:Y:S01]  /*41bf0*/  @P5 STG.E [R166.64], R175 ;  /* 0x000000afa6005986 */ /* 0x0005e2000c101904 */
[----:B-1----:R-:W-:-:S03]  /*41c00*/  IMAD.WIDE R170, R0, 0x4, R162 ;  /* 0x0000000400aa7825 */ /* 0x002fc600078e02a2 */
[----:B------:R1:W-:Y:S04]  /*41c10*/  @P6 STG.E [R164.64], R245 ;  /* 0x000000f5a4006986 */ /* 0x0003e8000c101904 */
[----:B------:R3:W-:Y:S01]  /*41c20*/  @P2 STG.E [R170.64], R244 ;  /* 0x000000f4aa002986 */ /* 0x0007e2000c101904 */
[----:B------:R-:W-:Y:S01]  /*41c30*/  ISETP.LT.AND P2, PT, R139, c[0x0][0x178], !P0 ;  /* 0x00005e008b007a0c */ /* 0x000fe20004741270 */
[----:B--2---:R-:W-:Y:S02]  /*41c40*/  IMAD.WIDE R166, R0, 0x4, R160 ;  /* 0x0000000400a67825 */ /* 0x004fe400078e02a0 */
[----:B------:R-:W2:Y:S01]  /*41c50*/  LDL.LU R175, [R1+0x640] ;  /* 0x0006400001af7983 */ /* 0x000ea20000300800 */
[----:B-1----:R-:W-:-:S03]  /*41c60*/  IADD3 R164, R252, 0x49, RZ ;  /* 0x00000049fca47810 */ /* 0x002fc60007ffe0ff */
[----:B------:R-:W2:Y:S01]  /*41c70*/  LDL.LU R245, [R1+0x1b0] ;  /* 0x0001b00001f57983 */ /* 0x000ea20000300800 */
[----:B------:R-:W-:Y:S01]  /*41c80*/  ISETP.GE.AND P1, PT, R164, c[0x0][0x17c], PT ;  /* 0x00005f00a4007a0c */ /* 0x000fe20003f26270 */
[----:B------:R-:W-:Y:S02]  /*41c90*/  IMAD.WIDE R164, R0, 0x4, R6 ;  /* 0x0000000400a47825 */ /* 0x000fe400078e0206 */
[----:B---3--:R-:W3:Y:S04]  /*41ca0*/  LDL.LU R244, [R1+0xb94] ;  /* 0x000b940001f47983 */ /* 0x008ee80000300800 */
[----:B------:R1:W-:Y:S04]  /*41cb0*/  @P3 STG.E [R166.64], R250 ;  /* 0x000000faa6003986 */ /* 0x0003e8000c101904 */
[----:B------:R4:W-:Y:S04]  /*41cc0*/  @P2 STG.E [R164.64], R249 ;  /* 0x000000f9a4002986 */ /* 0x0009e8000c101904 */
[----:B-1----:R-:W3:Y:S04]  /*41cd0*/  LDL.LU R250, [R1+0xb74] ;  /* 0x000b740001fa7983 */ /* 0x002ee80000300800 */
[----:B----4-:R-:W4:Y:S01]  /*41ce0*/  LDL.LU R249, [R1+0x644] ;  /* 0x0006440001f97983 */ /* 0x010f220000300800 */
[----:B------:R-:W-:-:S02]  /*41cf0*/  ISETP.LT.AND P0, PT, R99, c[0x0][0x178], !P0 ;  /* 0x00005e0063007a0c */ /* 0x000fc40004701270 */
[----:B------:R-:W-:Y:S02]  /*41d00*/  ISETP.LT.AND P6, PT, R207, c[0x0][0x178], !P4 ;  /* 0x00005e00cf007a0c */ /* 0x000fe400067c1270 */
[C---:B------:R-:W-:Y:S01]  /*41d10*/  IADD3 R3, R0.reuse, c[0x0][0x198], RZ ;  /* 0x0000660000037a10 */ /* 0x040fe20007ffe0ff */
[----:B------:R-:W-:Y:S01]  /*41d20*/  IMAD.WIDE R168, R0, 0x4, R4 ;  /* 0x0000000400a87825 */ /* 0x000fe200078e0204 */
[----:B------:R-:W-:-:S03]  /*41d30*/  ISETP.LT.AND P5, PT, R138, c[0x0][0x178], !P4 ;  /* 0x00005e008a007a0c */ /* 0x000fc600067a1270 */
[----:B------:R-:W-:-:S04]  /*41d40*/  IMAD.WIDE R170, R3, 0x4, R162 ;  /* 0x0000000403aa7825 */ /* 0x000fc800078e02a2 */
[----:B------:R1:W-:Y:S01]  /*41d50*/  @P0 STG.E [R168.64], R248 ;  /* 0x000000f8a8000986 */ /* 0x0003e2000c101904 */
[----:B------:R-:W-:-:S03]  /*41d60*/  IMAD.WIDE R166, R3, 0x4, R160 ;  /* 0x0000000403a67825 */ /* 0x000fc600078e02a0 */
[----:B------:R1:W-:Y:S01]  /*41d70*/  @P6 STG.E [R170.64], R173 ;  /* 0x000000adaa006986 */ /* 0x0003e2000c101904 */
[----:B------:R-:W-:Y:S02]  /*41d80*/  ISETP.LT.AND P6, PT, R139, c[0x0][0x178], !P4 ;  /* 0x00005e008b007a0c */ /* 0x000fe400067c1270 */
[----:B------:R-:W-:Y:S01]  /*41d90*/  ISETP.LT.AND P4, PT, R99, c[0x0][0x178], !P4 ;  /* 0x00005e0063007a0c */ /* 0x000fe20006781270 */
[----:B------:R1:W-:Y:S01]  /*41da0*/  @P5 STG.E [R166.64], R174 ;  /* 0x000000aea6005986 */ /* 0x0003e2000c101904 */
[----:B------:R-:W-:Y:S01]  /*41db0*/  ISETP.LT.AND P5, PT, R207, c[0x0][0x178], !P1 ;  /* 0x00005e00cf007a0c */ /* 0x000fe20004fa1270 */
[----:B------:R-:W-:Y:S01]  /*41dc0*/  IMAD.WIDE R164, R3, 0x4, R6 ;  /* 0x0000000403a47825 */ /* 0x000fe200078e0206 */
[----:B------:R-:W-:Y:S01]  /*41dd0*/  ISETP.LT.AND P3, PT, R138, c[0x0][0x178], !P1 ;  /* 0x00005e008a007a0c */ /* 0x000fe20004f61270 */
[----:B-1----:R-:W4:Y:S01]  /*41de0*/  LDL.LU R248, [R1+0x1b4] ;  /* 0x0001b40001f87983 */ /* 0x002f220000300800 */
[----:B------:R-:W-:Y:S02]  /*41df0*/  ISETP.LT.AND P0, PT, R139, c[0x0][0x178], !P1 ;  /* 0x00005e008b007a0c */ /* 0x000fe40004f01270 */
[----:B------:R-:W-:-:S02]  /*41e00*/  IADD3 R0, R3, c[0x0][0x198], RZ ;  /* 0x0000660003007a10 */ /* 0x000fc40007ffe0ff */
[----:B------:R-:W-:Y:S01]  /*41e10*/  IADD3 R171, R252, 0x4a, RZ ;  /* 0x0000004afcab7810 */ /* 0x000fe20007ffe0ff */
[----:B------:R-:W-:-:S04]  /*41e20*/  IMAD.WIDE R166, R3, 0x4, R4 ;  /* 0x0000000403a67825 */ /* 0x000fc800078e0204 */
[C---:B------:R-:W-:Y:S01]  /*41e30*/  IMAD.WIDE R168, R0.reuse, 0x4, R162 ;  /* 0x0000000400a87825 */ /* 0x040fe200078e02a2 */
[----:B------:R-:W-:Y:S01]  /*41e40*/  IADD3 R3, R0, c[0x0][0x198], RZ ;  /* 0x0000660000037a10 */ /* 0x000fe20007ffe0ff */
[----:B--2---:R1:W-:Y:S01]  /*41e50*/  @P6 STG.E [R164.64], R175 ;  /* 0x000000afa4006986 */ /* 0x0043e2000c101904 */
[----:B------:R-:W-:-:S03]  /*41e60*/  ISETP.GE.AND P6, PT, R171, c[0x0][0x17c], PT ;  /* 0x00005f00ab007a0c */ /* 0x000fc60003fc6270 */
[----:B------:R-:W2:Y:S04]  /*41e70*/  LDL.LU R171, [R1+0xba0] ;  /* 0x000ba00001ab7983 */ /* 0x000ea80000300800 */
[----:B------:R3:W-:Y:S01]  /*41e80*/  @P4 STG.E [R166.64], R245 ;  /* 0x000000f5a6004986 */ /* 0x0007e2000c101904 */
[----:B-1----:R-:W-:-:S03]  /*41e90*/  IMAD.WIDE R164, R0, 0x4, R6 ;  /* 0x0000000400a47825 */ /* 0x002fc600078e0206 */
[----:B------:R-:W2:Y:S01]  /*41ea0*/  LDL.LU R172, [R1+0xa20] ;  /* 0x000a200001ac7983 */ /* 0x000ea20000300800 */
[----:B---3--:R-:W-:-:S03]  /*41eb0*/  IMAD.WIDE R166, R0, 0x4, R160 ;  /* 0x0000000400a67825 */ /* 0x008fc600078e02a0 */
[----:B------:R1:W-:Y:S04]  /*41ec0*/  @P5 STG.E [R168.64], R244 ;  /* 0x000000f4a8005986 */ /* 0x0003e8000c101904 */
[----:B------:R-:W3:Y:S04]  /*41ed0*/  LDL.LU R175, [R1+0x450] ;  /* 0x0004500001af7983 */ /* 0x000ee80000300800 */
[----:B------:R4:W-:Y:S04]  /*41ee0*/  @P3 STG.E [R166.64], R250 ;  /* 0x000000faa6003986 */ /* 0x0009e8000c101904 */
[----:B-1----:R-:W2:Y:S04]  /*41ef0*/  LDL.LU R244, [R1+0xc44] ;  /* 0x000c440001f47983 */ /* 0x002ea80000300800 */
[----:B----4-:R1:W-:Y:S04]  /*41f00*/  @P0 STG.E [R164.64], R249 ;  /* 0x000000f9a4000986 */ /* 0x0103e8000c101904 */
[----:B------:R-:W4:Y:S04]  /*41f10*/  LDL.LU R250, [R1+0xba4] ;  /* 0x000ba40001fa7983 */ /* 0x000f280000300800 */
[----:B-1----:R-:W2:Y:S01]  /*41f20*/  LDL.LU R249, [R1+0xa24] ;  /* 0x000a240001f97983 */ /* 0x002ea20000300800 */
[----:B------:R-:W-:-:S03]  /*41f30*/  IMAD.WIDE R164, R0, 0x4, R4 ;  /* 0x0000000400a47825 */ /* 0x000fc600078e0204 */
[----:B------:R-:W2:Y:S01]  /*41f40*/  LDL.LU R0, [R1+0xc40] ;  /* 0x000c400001007983 */ /* 0x000ea20000300800 */
[----:B------:R-:W-:Y:S02]  /*41f50*/  ISETP.LT.AND P1, PT, R99, c[0x0][0x178], !P1 ;  /* 0x00005e0063007a0c */ /* 0x000fe40004f21270 */
[----:B------:R-:W-:Y:S02]  /*41f60*/  ISETP.LT.AND P4, PT, R207, c[0x0][0x178], !P6 ;  /* 0x00005e00cf007a0c */ /* 0x000fe40007781270 */
[----:B------:R-:W-:Y:S02]  /*41f70*/  ISETP.LT.AND P5, PT, R138, c[0x0][0x178], !P6 ;  /* 0x00005e008a007a0c */ /* 0x000fe400077a1270 */
[----:B------:R-:W-:Y:S01]  /*41f80*/  IADD3 R170, R252, 0x4c, RZ ;  /* 0x0000004cfcaa7810 */ /* 0x000fe20007ffe0ff */
[----:B------:R-:W-:Y:S01]  /*41f90*/  IMAD.WIDE R166, R3, 0x4, R162 ;  /* 0x0000000403a67825 */ /* 0x000fe200078e02a2 */
[----:B------:R-:W-:Y:S02]  /*41fa0*/  ISETP.LT.AND P0, PT, R139, c[0x0][0x178], !P6 ;  /* 0x00005e008b007a0c */ /* 0x000fe40007701270 */
[----:B------:R-:W-:-:S02]  /*41fb0*/  ISETP.GE.AND P2, PT, R170, c[0x0][0x17c], PT ;  /* 0x00005f00aa007a0c */ /* 0x000fc40003f46270 */
[----:B------:R-:W-:Y:S01]  /*41fc0*/  IADD3 R170, R252, 0x4b, RZ ;  /* 0x0000004bfcaa7810 */ /* 0x000fe20007ffe0ff */
[----:B------:R-:W-:Y:S01]  /*41fd0*/  IMAD.WIDE R168, R3, 0x4, R160 ;  /* 0x0000000403a87825 */ /* 0x000fe200078e02a0 */
[----:B------:R1:W-:Y:S02]  /*41fe0*/  @P1 STG.E [R164.64], R248 ;  /* 0x000000f8a4001986 */ /* 0x0003e4000c101904 */
[----:B------:R-:W-:Y:S02]  /*41ff0*/  ISETP.GE.AND P3, PT, R170, c[0x0][0x17c], PT ;  /* 0x00005f00aa007a0c */ /* 0x000fe40003f66270 */
[----:B------:R-:W-:Y:S01]  /*42000*/  ISETP.LT.AND P6, PT, R99, c[0x0][0x178], !P6 ;  /* 0x00005e0063007a0c */ /* 0x000fe200077c1270 */
[----:B-1----:R-:W4:Y:S01]  /*42010*/  LDL.LU R248, [R1+0x454] ;  /* 0x0004540001f87983 */ /* 0x002f220000300800 */
[----:B------:R-:W-:-:S03]  /*42020*/  IMAD.WIDE R164, R3, 0x4, R6 ;  /* 0x0000000403a47825 */ /* 0x000fc600078e0206 */
[----:B------:R-:W4:Y:S01]  /*42030*/  LDL.LU R173, [R1+0xc80] ;  /* 0x000c800001ad7983 */ /* 0x000f220000300800 */
[----:B------:R-:W-:-:S03]  /*42040*/  ISETP.LT.AND P1, PT, R138, c[0x0][0x178], !P3 ;  /* 0x00005e008a007a0c */ /* 0x000fc60005f21270 */
[----:B------:R-:W4:Y:S04]  /*42050*/  LDL.LU R174, [R1+0xbc0] ;  /* 0x000bc00001ae7983 */ /* 0x000f280000300800 */
[----:B------:R-:W4:Y:S04]  /*42060*/  LDL.LU R245, [R1+0xb80] ;  /* 0x000b800001f57983 */ /* 0x000f280000300800 */
[----:B--2---:R1:W-:Y:S04]  /*42070*/  @P4 STG.E [R166.64], R0 ;  /* 0x00000000a6004986 */ /* 0x0043e8000c101904 */
[----:B------:R2:W-:Y:S01]  /*42080*/  @P5 STG.E [R168.64], R171 ;  /* 0x000000aba8005986 */ /* 0x0005e2000c101904 */
[----:B------:R-:W-:-:S02]  /*42090*/  ISETP.LT.AND P5, PT, R207, c[0x0][0x178], !P3 ;  /* 0x00005e00cf007a0c */ /* 0x000fc40005fa1270 */
[----:B------:R-:W-:Y:S01]  /*420a0*/  ISETP.LT.AND P4, PT, R139, c[0x0][0x178], !P3 ;  /* 0x00005e008b007a0c */ /* 0x000fe20005f81270 */
[----:B------:R3:W-:Y:S01]  /*420b0*/  @P0 STG.E [R164.64], R172 ;  /* 0x000000aca4000986 */ /* 0x0007e2000c101904 */
[C---:B-1----:R-:W-:Y:S02]  /*420c0*/  IADD3 R0, R3.reuse, c[0x0][0x198], RZ ;  /* 0x0000660003007a10 */ /* 0x042fe40007ffe0ff */
[----:B--2---:R-:W-:Y:S01]  /*420d0*/  IADD3 R168, R252, 0x4f, RZ ;  /* 0x0000004ffca87810 */ /* 0x004fe20007ffe0ff */
[----:B------:R-:W-:-:S03]  /*420e0*/  IMAD.WIDE R166, R3, 0x4, R4 ;  /* 0x0000000403a67825 */ /* 0x000fc600078e0204 */
[----:B------:R-:W-:Y:S01]  /*420f0*/  ISETP.GE.AND P0, PT, R168, c[0x0][0x17c], PT ;  /* 0x00005f00a8007a0c */ /* 0x000fe20003f06270 */
[C---:B------:R-:W-:Y:S01]  /*42100*/  IMAD.WIDE R168, R0.reuse, 0x4, R162 ;  /* 0x0000000400a87825 */ /* 0x040fe200078e02a2 */
[----:B---3--:R1:W-:Y:S03]  /*42110*/  @P6 STG.E [R166.64], R175 ;  /* 0x000000afa6006986 */ /* 0x0083e6000c101904 */
[C---:B------:R-:W-:Y:S01]  /*42120*/  IMAD.WIDE R164, R0.reuse, 0x4, R160 ;  /* 0x0000000400a47825 */ /* 0x040fe200078e02a0 */
[----:B------:R2:W-:Y:S04]  /*42130*/  @P5 STG.E [R168.64], R244 ;  /* 0x000000f4a8005986 */ /* 0x0005e8000c101904 */
[----:B----4-:R3:W-:Y:S01]  /*42140*/  @P1 STG.E [R164.64], R250 ;  /* 0x000000faa4001986 */ /* 0x0107e2000c101904 */
[----:B-1----:R-:W-:-:S03]  /*42150*/  IMAD.WIDE R166, R0, 0x4, R6 ;  /* 0x0000000400a67825 */ /* 0x002fc600078e0206 */
[----:B--2---:R-:W2:Y:S04]  /*42160*/  LDL.LU R244, [R1+0x780] ;  /* 0x0007800001f47983 */ /* 0x004ea80000300800 */
[----:B---3--:R-:W3:Y:S04]  /*42170*/  LDL.LU R250, [R1+0xc84] ;  /* 0x000c840001fa7983 */ /* 0x008ee80000300800 */
[----:B------:R1:W-:Y:S04]  /*42180*/  @P4 STG.E [R166.64], R249 ;  /* 0x000000f9a6004986 */ /* 0x0003e8000c101904 */
[----:B------:R-:W4:Y:S04]  /*42190*/  LDL.LU R175, [R1+0xbc4] ;  /* 0x000bc40001af7983 */ /* 0x000f280000300800 */
[----:B-1----:R-:W4:Y:S01]  /*421a0*/  LDL.LU R249, [R1+0xb84] ;  /* 0x000b840001f97983 */ /* 0x002f220000300800 */
[----:B------:R-:W-:-:S02]  /*421b0*/  ISETP.LT.AND P3, PT, R99, c[0x0][0x178], !P3 ;  /* 0x00005e0063007a0c */ /* 0x000fc40005f61270 */
[----:B------:R-:W-:Y:S02]  /*421c0*/  ISETP.LT.AND P6, PT, R207, c[0x0][0x178], !P2 ;  /* 0x00005e00cf007a0c */ /* 0x000fe400057c1270 */
[----:B------:R-:W-:Y:S02]  /*421d0*/  IADD3 R3, R0, c[0x0][0x198], RZ ;  /* 0x0000660000037a10 */ /* 0x000fe40007ffe0ff */
[----:B------:R-:W-:Y:S01]  /*421e0*/  ISETP.LT.AND P5, PT, R138, c[0x0][0x178], !P2 ;  /* 0x00005e008a007a0c */ /* 0x000fe200057a1270 */
[----:B------:R-:W-:Y:S01]  /*421f0*/  IMAD.WIDE R164, R0, 0x4, R4 ;  /* 0x0000000400a47825 */ /* 0x000fe200078e0204 */
[----:B------:R-:W-:-:S03]  /*42200*/  ISETP.LT.AND P1, PT, R139, c[0x0][0x178], !P2 ;  /* 0x00005e008b007a0c */ /* 0x000fc60005721270 */
[C---:B------:R-:W-:Y:S01]  /*42210*/  IMAD.WIDE R166, R3.reuse, 0x4, R162 ;  /* 0x0000000403a67825 */ /* 0x040fe200078e02a2 */
[----:B------:R-:W-:Y:S01]  /*42220*/  IADD3 R170, R252, 0x4d, RZ ;  /* 0x0000004dfcaa7810 */ /* 0x000fe20007ffe0ff */
[----:B------:R1:W-:Y:S02]  /*42230*/  @P3 STG.E [R164.64], R248 ;  /* 0x000000f8a4003986 */ /* 0x0003e4000c101904 */
[----:B------:R-:W-:Y:S01]  /*42240*/  IMAD.WIDE R168, R3, 0x4, R160 ;  /* 0x0000000403a87825 */ /* 0x000fe200078e02a0 */
[----:B------:R-:W-:Y:S01]  /*42250*/  ISETP.GE.AND P4, PT, R170, c[0x0][0x17c], PT ;  /* 0x00005f00aa007a0c */ /* 0x000fe20003f86270 */
[----:B------:R1:W-:Y:S01]  /*42260*/  @P6 STG.E [R166.64], R173 ;  /* 0x000000ada6006986 */ /* 0x0003e2000c101904 */
[----:B------:R-:W-:Y:S02]  /*42270*/  IADD3 R170, R252, 0x4e, RZ ;  /* 0x0000004efcaa7810 */ /* 0x000fe40007ffe0ff */
[----:B------:R-:W-:Y:S01]  /*42280*/  ISETP.LT.AND P2, PT, R99, c[0x0][0x178], !P2 ;  /* 0x00005e0063007a0c */ /* 0x000fe20005741270 */
[----:B-1----:R-:W4:Y:S01]  /*42290*/  LDL.LU R248, [R1+0x784] ;  /* 0x0007840001f87983 */ /* 0x002f220000300800 */
[----:B------:R-:W-:-:S03]  /*422a0*/  IMAD.WIDE R166, R3, 0x4, R6 ;  /* 0x0000000403a67825 */ /* 0x000fc600078e0206 */
[----:B------:R1:W-:Y:S01]  /*422b0*/  @P5 STG.E [R168.64], R174 ;  /* 0x000000aea8005986 */ /* 0x0003e2000c101904 */
[----:B------:R-:W-:-:S03]  /*422c0*/  ISETP.LT.AND P6, PT, R207, c[0x0][0x178], !P4 ;  /* 0x00005e00cf007a0c */ /* 0x000fc600067c1270 */
[----:B------:R1:W-:Y:S01]  /*422d0*/  @P1 STG.E [R166.64], R245 ;  /* 0x000000f5a6001986 */ /* 0x0003e2000c101904 */
[----:B------:R-:W-:Y:S02]  /*422e0*/  ISETP.GE.AND P1, PT, R170, c[0x0][0x17c], PT ;  /* 0x00005f00aa007a0c */ /* 0x000fe40003f26270 */
[----:B------:R-:W-:Y:S01]  /*422f0*/  ISETP.LT.AND P3, PT, R138, c[0x0][0x178], !P4 ;  /* 0x00005e008a007a0c */ /* 0x000fe20006761270 */
[----:B------:R-:W4:Y:S01]  /*42300*/  LDL.LU R171, [R1+0xc60] ;  /* 0x000c600001ab7983 */ /* 0x000f220000300800 */
[----:B------:R-:W-:-:S03]  /*42310*/  ISETP.LT.AND P5, PT, R139, c[0x0][0x178], !P4 ;  /* 0x00005e008b007a0c */ /* 0x000fc600067a1270 */
[----:B------:R-:W4:Y:S01]  /*42320*/  LDL.LU R170, [R1+0xca0] ;  /* 0x000ca00001aa7983 */ /* 0x000f220000300800 */
[C---:B------:R-:W-:Y:S01]  /*42330*/  IADD3 R0, R3.reuse, c[0x0][0x198], RZ ;  /* 0x0000660003007a10 */ /* 0x040fe20007ffe0ff */
[----:B------:R-:W-:Y:S02]  /*42340*/  IMAD.WIDE R164, R3, 0x4, R4 ;  /* 0x0000000403a47825 */ /* 0x000fe400078e0204 */
[----:B------:R-:W4:Y:S02]  /*42350*/  LDL.LU R173, [R1+0xbb0] ;  /* 0x000bb00001ad7983 */ /* 0x000f240000300800 */
[C---:B-1----:R-:W-:Y:S02]  /*42360*/  IMAD.WIDE R168, R0.reuse, 0x4, R162 ;  /* 0x0000000400a87825 */ /* 0x042fe400078e02a2 */
[----:B------:R-:W4:Y:S02]  /*42370*/  LDL.LU R245, [R1+0xae0] ;  /* 0x000ae00001f57983 */ /* 0x000f240000300800 */
[----:B------:R-:W-:-:S02]  /*42380*/  IMAD.WIDE R166, R0, 0x4, R160 ;  /* 0x0000000400a67825 */ /* 0x000fc400078e02a0 */
[----:B--2---:R1:W-:Y:S04]  /*42390*/  @P2 STG.E [R164.64], R244 ;  /* 0x000000f4a4002986 */ /* 0x0043e8000c101904 */
[----:B---3--:R2:W-:Y:S01]  /*423a0*/  @P6 STG.E [R168.64], R250 ;  /* 0x000000faa8006986 */ /* 0x0085e2000c101904 */
[----:B-1----:R-:W-:-:S03]  /*423b0*/  IMAD.WIDE R164, R0, 0x4, R6 ;  /* 0x0000000400a47825 */ /* 0x002fc600078e0206 */
[----:B------:R-:W3:Y:S04]  /*423c0*/  LDL.LU R244, [R1+0xca4] ;  /* 0x000ca40001f47983 */ /* 0x000ee80000300800 */
[----:B----4-:R-:W-:Y:S04]  /*423d0*/  @P3 STG.E [R166.64], R175 ;  /* 0x000000afa6003986 */ /* 0x010fe8000c101904 */
[----:B--2---:R-:W2:Y:S04]  /*423e0*/  LDL.LU R250, [R1+0xc64] ;  /* 0x000c640001fa7983 */ /* 0x004ea80000300800 */
[----:B------:R1:W-:Y:S04]  /*423f0*/  @P5 STG.E [R164.64], R249 ;  /* 0x000000f9a4005986 */ /* 0x0003e8000c101904 */
[----:B-1----:R-:W4:Y:S01]  /*42400*/  LDL.LU R249, [R1+0xbb4] ;  /* 0x000bb40001f97983 */ /* 0x002f220000300800 */
[----:B------:R-:W-:Y:S01]  /*42410*/  ISETP.LT.AND P4, PT, R99, c[0x0][0x178], !P4 ;  /* 0x00005e0063007a0c */ /* 0x000fe20006781270 */
[----:B------:R-:W-:Y:S01]  /*42420*/  IMAD.WIDE R168, R0, 0x4, R4 ;  /* 0x0000000400a87825 */ /* 0x000fe200078e0204 */
[----:B------:R-:W-:-:S02]  /*42430*/  ISETP.LT.AND P2, PT, R207, c[0x0][0x178], !P1 ;  /* 0x00005e00cf007a0c */ /* 0x000fc40004f41270 */
[----:B------:R-:W-:Y:S02]  /*42440*/  ISETP.LT.AND P3, PT, R138, c[0x0][0x178], !P1 ;  /* 0x00005e008a007a0c */ /* 0x000fe40004f61270 */
[----:B------:R-:W-:-:S07]  /*42450*/  IADD3 R3, R0, c[0x0][0x198], RZ ;  /* 0x0000660000037a10 */ /* 0x000fce0007ffe0ff */
[----:B------:R1:W-:Y:S01]  /*42460*/  @P4 STG.E [R168.64], R248 ;  /* 0x000000f8a8004986 */ /* 0x0003e2000c101904 */
[----:B------:R-:W-:Y:S01]  /*42470*/  ISETP.LT.AND P4, PT, R139, c[0x0][0x178], !P1 ;  /* 0x00005e008b007a0c */ /* 0x000fe20004f81270 */
[----:B------:R-:W-:Y:S01]  /*42480*/  IMAD.WIDE R164, R3, 0x4, R162 ;  /* 0x0000000403a47825 */ /* 0x000fe200078e02a2 */
[----:B------:R-:W-:-:S03]  /*42490*/  ISETP.LT.AND P1, PT, R99, c[0x0][0x178], !P1 ;  /* 0x00005e0063007a0c */ /* 0x000fc60004f21270 */
[----:B------:R-:W-:Y:S01]  /*424a0*/  IMAD.WIDE R166, R3, 0x4, R160 ;  /* 0x0000000403a67825 */ /* 0x000fe200078e02a0 */
[----:B-1----:R-:W4:Y:S04]  /*424b0*/  LDL.LU R248, [R1+0xae4] ;  /* 0x000ae40001f87983 */ /* 0x002f280000300800 */
[----:B------:R-:W4:Y:S04]  /*424c0*/  LDL.LU R172, [R1+0x568] ;  /* 0x0005680001ac7983 */ /* 0x000f280000300800 */
[----:B------:R-:W4:Y:S01]  /*424d0*/  LDL.LU R174, [R1+0x148] ;  /* 0x0001480001ae7983 */ /* 0x000f220000300800 */
[----:B------:R-:W-:-:S03]  /*424e0*/  ISETP.LT.AND P6, PT, R207, c[0x0][0x178], !P0 ;  /* 0x00005e00cf007a0c */ /* 0x000fc600047c1270 */
[----:B------:R-:W4:Y:S01]  /*424f0*/  LDL.LU R175, [R1+0x48] ;  /* 0x0000480001af7983 */ /* 0x000f220000300800 */
[----:B------:R-:W-:-:S03]  /*42500*/  ISETP.LT.AND P5, PT, R138, c[0x0][0x178], !P0 ;  /* 0x00005e008a007a0c */ /* 0x000fc600047a1270 */
[----:B------:R1:W-:Y:S01]  /*42510*/  @P2 STG.E [R164.64], R170 ;  /* 0x000000aaa4002986 */ /* 0x0003e2000c101904 */
[----:B------:R-:W-:Y:S02]  /*42520*/  IADD3 R168, R252, 0x50, RZ ;  /* 0x00000050fca87810 */ /* 0x000fe40007ffe0ff */
[----:B------:R-:W-:Y:S01]  /*42530*/  IADD3 R0, R3, c[0x0][0x198], RZ ;  /* 0x0000660003007a10 */ /* 0x000fe20007ffe0ff */
[----:B------:R1:W-:Y:S01]  /*42540*/  @P3 STG.E [R166.64], R171 ;  /* 0x000000aba6003986 */ /* 0x0003e2000c101904 */
[----:B------:R-:W-:Y:S02]  /*42550*/  ISETP.LT.AND P3, PT, R139, c[0x0][0x178], !P0 ;  /* 0x00005e008b007a0c */ /* 0x000fe40004761270 */
[----:B------:R-:W-:Y:S01]  /*42560*/  ISETP.GE.AND P2, PT, R168, c[0x0][0x17c], PT ;  /* 0x00005f00a8007a0c */ /* 0x000fe20003f46270 */
[----:B------:R-:W-:-:S04]  /*42570*/  IMAD.WIDE R168, R0, 0x4, R162 ;  /* 0x0000000400a87825 */ /* 0x000fc800078e02a2 */
[----:B-1----:R-:W-:-:S04]  /*42580*/  IMAD.WIDE R164, R3, 0x4, R6 ;  /* 0x0000000403a47825 */ /* 0x002fc800078e0206 */
[----:B------:R-:W-:Y:S01]  /*42590*/  IMAD.WIDE R166, R3, 0x4, R4 ;  /* 0x0000000403a67825 */ /* 0x000fe200078e0204 */
[----:B------:R1:W-:Y:S03]  /*425a0*/  @P4 STG.E [R164.64], R173 ;  /* 0x000000ada4004986 */ /* 0x0003e6000c101904 */
[C---:B------:R-:W-:Y:S01]  /*425b0*/  IMAD.WIDE R170, R0.reuse, 0x4, R160 ;  /* 0x0000000400aa7825 */ /* 0x040fe200078e02a0 */
[----:B------:R1:W-:Y:S03]  /*425c0*/  @P1 STG.E [R166.64], R245 ;  /* 0x000000f5a6001986 */ /* 0x0003e6000c101904 */
[----:B-1----:R-:W-:Y:S01]  /*425d0*/  IMAD.WIDE R164, R0, 0x4, R6 ;  /* 0x0000000400a47825 */ /* 0x002fe200078e0206 */
[----:B------:R-:W4:Y:S04]  /*425e0*/  LDL.LU R245, [R1+0x8] ;  /* 0x0000080001f57983 */ /* 0x000f280000300800 */
[----:B---3--:R1:W-:Y:S04]  /*425f0*/  @P6 STG.E [R168.64], R244 ;  /* 0x000000f4a8006986 */ /* 0x0083e8000c101904 */
[----:B--2---:R2:W-:Y:S04]  /*42600*/  @P5 STG.E [R170.64], R250 ;  /* 0x000000faaa005986 */ /* 0x0045e8000c101904 */
[----:B-1----:R-:W3:Y:S04]  /*42610*/  LDL.LU R244, [R1+0x56c] ;  /* 0x00056c0001f47983 */ /* 0x002ee80000300800 */
[----:B--2---:R-:W2:Y:S04]  /*42620*/  LDL.LU R250, [R1+0x14c] ;  /* 0x00014c0001fa7983 */ /* 0x004ea80000300800 */
[----:B----4-:R1:W-:Y:S04]  /*42630*/  @P3 STG.E [R164.64], R249 ;  /* 0x000000f9a4003986 */ /* 0x0103e8000c101904 */
[----:B-1----:R-:W4:Y:S01]  /*42640*/  LDL.LU R249, [R1+0x4c] ;  /* 0x00004c0001f97983 */ /* 0x002f220000300800 */
[----:B------:R-:W-:-:S02]  /*42650*/  ISETP.LT.AND P1, PT, R99, c[0x0][0x178], !P0 ;  /* 0x00005e0063007a0c */ /* 0x000fc40004721270 */
[----:B------:R-:W-:Y:S02]  /*42660*/  ISETP.LT.AND P6, PT, R207, c[0x0][0x178], !P2 ;  /* 0x00005e00cf007a0c */ /* 0x000fe400057c1270 */
[----:B------:R-:W-:Y:S02]  /*42670*/  ISETP.LT.AND P5, PT, R138, c[0x0][0x178], !P2 ;  /* 0x00005e008a007a0c */ /* 0x000fe400057a1270 */
[----:B------:R-:W-:Y:S02]  /*42680*/  ISETP.LT.AND P4, PT, R139, c[0x0][0x178], !P2 ;  /* 0x00005e008b007a0c */ /* 0x000fe40005781270 */
[----:B------:R-:W-:Y:S02]  /*42690*/  IADD3 R166, R252, 0x52, RZ ;  /* 0x00000052fca67810 */ /* 0x000fe40007ffe0ff */
[----:B------:R-:W-:Y:S02]  /*426a0*/  IADD3 R3, R0, c[0x0][0x198], RZ ;  /* 0x0000660000037a10 */ /* 0x000fe40007ffe0ff */
[----:B------:R-:W-:Y:S01]  /*426b0*/  IADD3 R168, R252, 0x51, RZ ;  /* 0x00000051fca87810 */ /* 0x000fe20007ffe0ff */
[----:B------:R-:W-:Y:S01]  /*426c0*/  IMAD.WIDE R164, R0, 0x4, R4 ;  /* 0x0000000400a47825 */ /* 0x000fe200078e0204 */
[----:B------:R-:W-:-:S02]  /*426d0*/  ISETP.GE.AND P0, PT, R166, c[0x0][0x17c], PT ;  /* 0x00005f00a6007a0c */ /* 0x000fc40003f06270 */
[----:B------:R-:W-:Y:S01]  /*426e0*/  ISETP.GE.AND P3, PT, R168, c[0x0][0x17c], PT ;  /* 0x00005f00a8007a0c */ /* 0x000fe20003f66270 */
[C---:B------:R-:W-:Y:S01]  /*426f0*/  IMAD.WIDE R166, R3.reuse, 0x4, R162 ;  /* 0x0000000403a67825 */ /* 0x040fe200078e02a2 */
[----:B------:R1:W-:Y:S03]  /*42700*/  @P1 STG.E [R164.64], R248 ;  /* 0x000000f8a4001986 */ /* 0x0003e6000c101904 */
[C---:B------:R-:W-:Y:S01]  /*42710*/  IMAD.WIDE R168, R3.reuse, 0x4, R160 ;  /* 0x0000000403a87825 */ /* 0x040fe200078e02a0 */
[----:B------:R-:W-:Y:S03]  /*42720*/  @P6 STG.E [R166.64], R172 ;  /* 0x000000aca6006986 */ /* 0x000fe6000c101904 */
[----:B------:R-:W-:Y:S01]  /*42730*/  IMAD.WIDE R170, R3, 0x4, R6 ;  /* 0x0000000403aa7825 */ /* 0x000fe200078e0206 */
[----:B------:R-:W-:Y:S01]  /*42740*/  @P5 STG.E [R168.64], R174 ;  /* 0x000000aea8005986 */ /* 0x000fe2000c101904 */
[----:B------:R-:W-:-:S03]  /*42750*/  ISETP.LT.AND P2, PT, R99, c[0x0][0x178], !P2 ;  /* 0x00005e0063007a0c */ /* 0x000fc60005741270 */
[----:B-1----:R-:W4:Y:S01]  /*42760*/  LDL.LU R248, [R1+0xc] ;  /* 0x00000c0001f87983 */ /* 0x002f220000300800 */
[----:B------:R-:W-:-:S03]  /*42770*/  IMAD.WIDE R164, R3, 0x4, R4 ;  /* 0x0000000403a47825 */ /* 0x000fc600078e0204 */
[----:B------:R-:W4:Y:S04]  /*42780*/  LDL.LU R173, [R1+0x88] ;  /* 0x0000880001ad7983 */ /* 0x000f280000300800 */
[----:B------:R1:W-:Y:S01]  /*42790*/  @P4 STG.E [R170.64], R175 ;  /* 0x000000afaa004986 */ /* 0x0003e2000c101904 */
[----:B------:R-:W-:Y:S02]  /*427a0*/  ISETP.LT.AND P4, PT, R207, c[0x0][0x178], !P3 ;  /* 0x00005e00cf007a0c */ /* 0x000fe40005f81270 */
[----:B------:R-:W-:Y:S02]  /*427b0*/  ISETP.LT.AND P6, PT, R138, c[0x0][0x178], !P3 ;  /* 0x00005e008a007a0c */ /* 0x000fe40005fc1270 */
[----:B------:R-:W-:Y:S01]  /*427c0*/  ISETP.LT.AND P1, PT, R99, c[0x0][0x178], !P3 ;  /* 0x00005e0063007a0c */ /* 0x000fe20005f21270 */
[----:B-1----:R-:W4:Y:S01]  /*427d0*/  LDL.LU R171, [R1+0x308] ;  /* 0x0003080001ab7983 */ /* 0x002f220000300800 */
[----:B------:R-:W-:-:S03]  /*427e0*/  IADD3 R170, R3, c[0x0][0x198], RZ ;  /* 0x0000660003aa7a10 */ /* 0x000fc60007ffe0ff */
[----:B------:R-:W4:Y:S01]  /*427f0*/  LDL.LU R3, [R1+0x5a8] ;  /* 0x0005a80001037983 */ /* 0x000f220000300800 */
[----:B------:R-:W-:Y:S01]  /*42800*/  ISETP.LT.AND P3, PT, R139, c[0x0][0x178], !P3 ;  /* 0x00005e008b007a0c */ /* 0x000fe20005f61270 */
[C---:B------:R-:W-:Y:S02]  /*42810*/  IMAD.WIDE R166, R170.reuse, 0x4, R162 ;  /* 0x00000004aaa67825 */ /* 0x040fe400078e02a2 */
[----:B------:R-:W4:Y:S02]  /*42820*/  LDL.LU R175, [R1+0x28] ;  /* 0x0000280001af7983 */ /* 0x000f240000300800 */
[C---:B------:R-:W-:Y:S02]  /*42830*/  IMAD.WIDE R168, R170.reuse, 0x4, R160 ;  /* 0x00000004aaa87825 */ /* 0x040fe400078e02a0 */
[----:B------:R1:W-:Y:S02]  /*42840*/  @P2 STG.E [R164.64], R245 ;  /* 0x000000f5a4002986 */ /* 0x0003e4000c101904 */
[----:B-1----:R-:W-:-:S02]  /*42850*/  IMAD.WIDE R164, R170, 0x4, R6 ;  /* 0x00000004aaa47825 */ /* 0x002fc400078e0206 */
[----:B---3--:R1:W-:Y:S04]  /*42860*/  @P4 STG.E [R166.64], R244 ;  /* 0x000000f4a6004986 */ /* 0x0083e8000c101904 */
[----:B--2---:R2:W-:Y:S04]  /*42870*/  @P6 STG.E [R168.64], R250 ;  /* 0x000000faa8006986 */ /* 0x0045e8000c101904 */
[----:B-1----:R-:W3:Y:S04]  /*42880*/  LDL.LU R244, [R1+0x5ac] ;  /* 0x0005ac0001f47983 */ /* 0x002ee80000300800 */
[----:B--2---:R-:W2:Y:S04]  /*42890*/  LDL.LU R250, [R1+0x30c] ;  /* 0x00030c0001fa7983 */ /* 0x004ea80000300800 */
[----:B----4-:R1:W-:Y:S04]  /*428a0*/  @P3 STG.E [R164.64], R249 ;  /* 0x000000f9a4003986 */ /* 0x0103e8000c101904 */
[----:B-1----:R-:W4:Y:S01]  /*428b0*/  LDL.LU R249, [R1+0x8c] ;  /* 0x00008c0001f97983 */ /* 0x002f220000300800 */
[----:B------:R-:W-:-:S02]  /*428c0*/  IADD3 R0, R252, 0x53, RZ ;  /* 0x00000053fc007810 */ /* 0x000fc40007ffe0ff */
[----:B------:R-:W-:Y:S01]  /*428d0*/  ISETP.LT.AND P5, PT, R207, c[0x0][0x178], !P0 ;  /* 0x00005e00cf007a0c */ /* 0x000fe200047a1270 */
[----:B------:R-:W-:Y:S01]  /*428e0*/  IMAD.WIDE R166, R170, 0x4, R4 ;  /* 0x00000004aaa67825 */ /* 0x000fe200078e0204 */
[----:B------:R-:W-:Y:S01]  /*428f0*/  ISETP.GE.AND P2, PT, R0, c[0x0][0x17c], PT ;  /* 0x00005f0000007a0c */ /* 0x000fe20003f46270 */
[----:B------:R-:W4:Y:S01]  /*42900*/  LDL.LU R245, [R1+0x2c] ;  /* 0x00002c0001f57983 */ /* 0x000f220000300800 */
[----:B------:R-:W-:Y:S02]  /*42910*/  IADD3 R0, R170, c[0x0][0x198], RZ ;  /* 0x00006600aa007a10 */ /* 0x000fe40007ffe0ff */
[----:B------:R-:W-:Y:S02]  /*42920*/  ISETP.LT.AND P6, PT, R138, c[0x0][0x178], !P0 ;  /* 0x00005e008a007a0c */ /* 0x000fe400047c1270 */
[----:B------:R-:W-:Y:S01]  /*42930*/  ISETP.LT.AND P4, PT, R139, c[0x0][0x178], !P0 ;  /* 0x00005e008b007a0c */ /* 0x000fe20004781270 */
[----:B------:R-:W-:Y:S01]  /*42940*/  IMAD.WIDE R168, R0, 0x4, R162 ;  /* 0x0000000400a87825 */ /* 0x000fe200078e02a2 */
[----:B------:R-:W-:-:S03]  /*42950*/  ISETP.LT.AND P3, PT, R207, c[0x0][0x178], !P2 ;  /* 0x00005e00cf007a0c */ /* 0x000fc60005761270 */
[C---:B------:R-:W-:Y:S01]  /*42960*/  IMAD.WIDE R164, R0.reuse, 0x4, R6 ;  /* 0x0000000400a47825 */ /* 0x040fe200078e0206 */
[----:B------:R1:W-:Y:S01]  /*42970*/  @P1 STG.E [R166.64], R248 ;  /* 0x000000f8a6001986 */ /* 0x0003e2000c101904 */
[----:B------:R-:W-:Y:S02]  /*42980*/  ISETP.LT.AND P1, PT, R99, c[0x0][0x178], !P0 ;  /* 0x00005e0063007a0c */ /* 0x000fe40004721270 */
[----:B-1----:R-:W-:Y:S01]  /*42990*/  IMAD.WIDE R166, R0, 0x4, R160 ;  /* 0x0000000400a67825 */ /* 0x002fe200078e02a0 */
[----:B------:R-:W4:Y:S01]  /*429a0*/  LDL.LU R248, [R1+0x8a8] ;  /* 0x0008a80001f87983 */ /* 0x000f220000300800 */
[----:B------:R-:W-:-:S03]  /*429b0*/  IADD3 R170, R252, 0x54, RZ ;  /* 0x00000054fcaa7810 */ /* 0x000fc60007ffe0ff */
[----:B------:R-:W4:Y:S04]  /*429c0*/  LDL.LU R172, [R1+0x238] ;  /* 0x0002380001ac7983 */ /* 0x000f280000300800 */
[----:B------:R-:W4:Y:S04]  /*429d0*/  LDL.LU R174, [R1+0x68] ;  /* 0x0000680001ae7983 */ /* 0x000f280000300800 */
[----:B------:R1:W-:Y:S01]  /*429e0*/  @P5 STG.E [R168.64], R3 ;  /* 0x00000003a8005986 */ /* 0x0003e2000c101904 */
[----:B------:R-:W-:-:S03]  /*429f0*/  ISETP.LT.AND P5, PT, R138, c[0x0][0x178], !P2 ;  /* 0x00005e008a007a0c */ /* 0x000fc600057a1270 */
[----:B------:R-:W-:Y:S01]  /*42a00*/  @P6 STG.E [R166.64], R171 ;  /* 0x000000aba6006986 */ /* 0x000fe2000c101904 */
[----:B------:R-:W-:Y:S02]  /*42a10*/  ISETP.LT.AND P6, PT, R139, c[0x0][0x178], !P2 ;  /* 0x00005e008b007a0c */ /* 0x000fe400057c1270 */
[----:B-1----:R-:W-:Y:S01]  /*42a20*/  IADD3 R3, R252, 0x56, RZ ;  /* 0x00000056fc037810 */ /* 0x002fe20007ffe0ff */
[----:B------:R1:W-:Y:S03]  /*42a30*/  @P4 STG.E [R164.64], R173 ;  /* 0x000000ada4004986 */ /* 0x0003e6000c101904 */
[----:B------:R-:W-:Y:S02]  /*42a40*/  ISETP.GE.AND P0, PT, R3, c[0x0][0x17c], PT ;  /* 0x00005f0003007a0c */ /* 0x000fe40003f06270 */
[C---:B------:R-:W-:Y:S01]  /*42a50*/  IADD3 R3, R0.reuse, c[0x0][0x198], RZ ;  /* 0x0000660000037a10 */ /* 0x040fe20007ffe0ff */
[----:B-1----:R-:W-:-:S04]  /*42a60*/  IMAD.WIDE R164, R0, 0x4, R4 ;  /* 0x0000000400a47825 */ /* 0x002fc800078e0204 */
[C---:B------:R-:W-:Y:S01]  /*42a70*/  IMAD.WIDE R166, R3.reuse, 0x4, R162 ;  /* 0x0000000403a67825 */ /* 0x040fe200078e02a2 */
[----:B------:R1:W-:Y:S03]  /*42a80*/  @P1 STG.E [R164.64], R175 ;  /* 0x000000afa4001986 */ /* 0x0003e6000c101904 */
[C---:B------:R-:W-:Y:S01]  /*42a90*/  IMAD.WIDE R168, R3.reuse, 0x4, R160 ;  /* 0x0000000403a87825 */ /* 0x040fe200078e02a0 */
[----:B------:R-:W-:Y:S02]  /*42aa0*/  ISETP.GE.AND P4, PT, R170, c[0x0][0x17c], PT ;  /* 0x00005f00aa007a0c */ /* 0x000fe40003f86270 */
[C---:B------:R-:W-:Y:S01]  /*42ab0*/  IADD3 R0, R3.reuse, c[0x0][0x198], RZ ;  /* 0x0000660003007a10 */ /* 0x040fe20007ffe0ff */
[----:B-1----:R-:W-:-:S04]  /*42ac0*/  IMAD.WIDE R164, R3, 0x4, R6 ;  /* 0x0000000403a47825 */ /* 0x002fc800078e0206 */
[----:B------:R-:W-:Y:S01]  /*42ad0*/  IMAD.WIDE R170, R3, 0x4, R4 ;  /* 0x0000000403aa7825 */ /* 0x000fe200078e0204 */
        /* <DEDUP_REMOVED lines=11> */
[----:B------:R-:W-:Y:S02]  /*42b90*/  IADD3 R166, R252, 0x55, RZ ;  /* 0x00000055fca67810 */ /* 0x000fe40007ffe0ff */
[----:B------:R-:W-:Y:S01]  /*42ba0*/  ISETP.LT.AND P1, PT, R139, c[0x0][0x178], !P4 ;  /* 0x00005e008b007a0c */ /* 0x000fe20006721270 */
[----:B------:R-:W-:Y:S01]  /*42bb0*/  IMAD.WIDE R164, R0, 0x4, R162 ;  /* 0x0000000400a47825 */ /* 0x000fe200078e02a2 */
[----:B------:R-:W-:Y:S01]  /*42bc0*/  ISETP.GE.AND P6, PT, R166, c[0x0][0x17c], PT ;  /* 0x00005f00a6007a0c */ /* 0x000fe20003fc6270 */
[----:B------:R-:W3:Y:S01]  /*42bd0*/  LDL.LU R173, [R1+0x118] ;  /* 0x0001180001ad7983 */ /* 0x000ee20000300800 */
[----:B------:R-:W-:Y:S01]  /*42be0*/  ISETP.LT.AND P4, PT, R99, c[0x0][0x178], !P4 ;  /* 0x00005e0063007a0c */ /* 0x000fe20006781270 */
[----:B------:R-:W-:-:S02]  /*42bf0*/  IMAD.WIDE R166, R0, 0x4, R160 ;  /* 0x0000000400a67825 */ /* 0x000fc400078e02a0 */
[----:B------:R1:W-:Y:S01]  /*42c00*/  @P2 STG.E [R170.64], R245 ;  /* 0x000000f5aa002986 */ /* 0x0003e2000c101904 */
[----:B------:R-:W-:Y:S01]  /*42c10*/  ISETP.LT.AND P2, PT, R207, c[0x0][0x178], !P6 ;  /* 0x00005e00cf007a0c */ /* 0x000fe20007741270 */
[C---:B------:R-:W-:Y:S02]  /*42c20*/  IMAD.WIDE R168, R0.reuse, 0x4, R6 ;  /* 0x0000000400a87825 */ /* 0x040fe400078e0206 */
[----:B------:R1:W-:Y:S02]  /*42c30*/  @P5 STG.E [R164.64], R248 ;  /* 0x000000f8a4005986 */ /* 0x0003e4000c101904 */
[C---:B-1----:R-:W-:Y:S02]  /*42c40*/  IMAD.WIDE R170, R0.reuse, 0x4, R4 ;  /* 0x0000000400aa7825 */ /* 0x042fe400078e0204 */
[----:B------:R-:W4:Y:S04]  /*42c50*/  LDL.LU R245, [R1+0xb6c] ;  /* 0x000b6c0001f57983 */ /* 0x000f280000300800 */
[----:B------:R-:W4:Y:S04]  /*42c60*/  LDL.LU R248, [R1+0x1b48] ;  /* 0x001b480001f87983 */ /* 0x000f280000300800 */
[----:B--2---:R1:W-:Y:S04]  /*42c70*/  @P3 STG.E [R166.64], R3 ;  /* 0x00000003a6003986 */ /* 0x0043e8000c101904 */
[----:B------:R2:W-:Y:S01]  /*42c80*/  @P1 STG.E [R168.64], R172 ;  /* 0x000000aca8001986 */ /* 0x0005e2000c101904 */
[----:B-1----:R-:W-:-:S02]  /*42c90*/  IADD3 R3, R0, c[0x0][0x198], RZ ;  /* 0x0000660000037a10 */ /* 0x002fc40007ffe0ff */
[----:B------:R-:W-:-:S03]  /*42ca0*/  IADD3 R0, R252, 0x57, RZ ;  /* 0x00000057fc007810 */ /* 0x000fc60007ffe0ff */
[C---:B--2---:R-:W-:Y:S01]  /*42cb0*/  IMAD.WIDE R168, R3.reuse, 0x4, R162 ;  /* 0x0000000403a87825 */ /* 0x044fe200078e02a2 */
[----:B------:R1:W-:Y:S01]  /*42cc0*/  @P4 STG.E [R170.64], R174 ;  /* 0x000000aeaa004986 */ /* 0x0003e2000c101904 */
[----:B------:R-:W-:Y:S02]  /*42cd0*/  ISETP.GE.AND P1, PT, R0, c[0x0][0x17c], PT ;  /* 0x00005f0000007a0c */ /* 0x000fe40003f26270 */
[C---:B------:R-:W-:Y:S01]  /*42ce0*/  IMAD.WIDE R164, R3.reuse, 0x4, R160 ;  /* 0x0000000403a47825 */ /* 0x040fe200078e02a0 */
[----:B---3--:R2:W-:Y:S01]  /*42cf0*/  @P2 STG.E [R168.64], R244 ;  /* 0x000000f4a8002986 */ /* 0x0085e2000c101904 */
[C---:B------:R-:W-:Y:S02]  /*42d00*/  IADD3 R0, R3.reuse, c[0x0][0x198], RZ ;  /* 0x0000660003007a10 */ /* 0x040fe40007ffe0ff */
[C---:B------:R-:W-:Y:S01]  /*42d10*/  IMAD.WIDE R166, R3.reuse, 0x4, R6 ;  /* 0x0000000403a67825 */ /* 0x040fe200078e0206 */
[----:B-1----:R-:W3:Y:S04]  /*42d20*/  LDL.LU R170, [R1+0x6a8] ;  /* 0x0006a80001aa7983 */ /* 0x002ee80000300800 */
[----:B------:R-:W3:Y:S01]  /*42d30*/  LDL.LU R171, [R1+0x318] ;  /* 0x0003180001ab7983 */ /* 0x000ee20000300800 */
[----:B--2---:R-:W-:-:S03]  /*42d40*/  IMAD.WIDE R168, R3, 0x4, R4 ;  /* 0x0000000403a87825 */ /* 0x004fc600078e0204 */
[----:B------:R-:W2:Y:S04]  /*42d50*/  LDL.LU R244, [R1+0x6ac] ;  /* 0x0006ac0001f47983 */ /* 0x000ea80000300800 */
[----:B------:R-:W2:Y:S01]  /*42d60*/  LDL.LU R3, [R1+0xb68] ;  /* 0x000b680001037983 */ /* 0x000ea20000300800 */
[----:B------:R-:W-:Y:S02]  /*42d70*/  ISETP.LT.AND P4, PT, R138, c[0x0][0x178], !P6 ;  /* 0x00005e008a007a0c */ /* 0x000fe40007781270 */
[----:B------:R-:W-:Y:S02]  /*42d80*/  ISETP.LT.AND P3, PT, R139, c[0x0][0x178], !P6 ;  /* 0x00005e008b007a0c */ /* 0x000fe40007761270 */
[----:B------:R-:W-:-:S09]  /*42d90*/  ISETP.LT.AND P6, PT, R99, c[0x0][0x178], !P6 ;  /* 0x00005e0063007a0c */ /* 0x000fd200077c1270 */
[----:B------:R-:W-:Y:S04]  /*42da0*/  @P4 STG.E [R164.64], R175 ;  /* 0x000000afa4004986 */ /* 0x000fe8000c101904 */
[----:B------:R1:W-:Y:S04]  /*42db0*/  @P3 STG.E [R166.64], R250 ;  /* 0x000000faa6003986 */ /* 0x0003e8000c101904 */
[----:B----4-:R4:W-:Y:S04]  /*42dc0*/  @P6 STG.E [R168.64], R249 ;  /* 0x000000f9a8006986 */ /* 0x0109e8000c101904 */
[----:B-1----:R-:W3:Y:S04]  /*42dd0*/  LDL.LU R250, [R1+0x31c] ;  /* 0x00031c0001fa7983 */ /* 0x002ee80000300800 */
[----:B----4-:R-:W4:Y:S01]  /*42de0*/  LDL.LU R249, [R1+0x11c] ;  /* 0x00011c0001f97983 */ /* 0x010f220000300800 */
[----:B------:R-:W-:Y:S01]  /*42df0*/  ISETP.LT.AND P5, PT, R207, c[0x0][0x178], !P0 ;  /* 0x00005e00cf007a0c */ /* 0x000fe200047a1270 */
[----:B------:R-:W-:Y:S01]  /*42e00*/  IMAD.WIDE R164, R0, 0x4, R162 ;  /* 0x0000000400a47825 */ /* 0x000fe200078e02a2 */
[----:B------:R-:W-:Y:S01]  /*42e10*/  ISETP.LT.AND P3, PT, R138, c[0x0][0x178], !P0 ;  /* 0x00005e008a007a0c */ /* 0x000fe20004761270 */
[----:B------:R-:W4:Y:S01]  /*42e20*/  LDL.LU R172, [R1+0xb98] ;  /* 0x000b980001ac7983 */ /* 0x000f220000300800 */
[----:B------:R-:W-:-:S02]  /*42e30*/  ISETP.LT.AND P4, PT, R139, c[0x0][0x178], !P0 ;  /* 0x00005e008b007a0c */ /* 0x000fc40004781270 */
[----:B------:R-:W-:Y:S01]  /*42e40*/  IADD3 R168, R252, 0x58, RZ ;  /* 0x00000058fca87810 */ /* 0x000fe20007ffe0ff */
[----:B------:R-:W-:Y:S01]  /*42e50*/  IMAD.WIDE R166, R0, 0x4, R160 ;  /* 0x0000000400a67825 */ /* 0x000fe200078e02a0 */
[----:B------:R-:W-:Y:S01]  /*42e60*/  ISETP.LT.AND P6, PT, R207, c[0x0][0x178], !P1 ;  /* 0x00005e00cf007a0c */ /* 0x000fe20004fc1270 */
[----:B------:R-:W4:Y:S01]  /*42e70*/  LDL.LU R174, [R1+0xb78] ;  /* 0x000b780001ae7983 */ /* 0x000f220000300800 */
[----:B------:R-:W-:Y:S01]  /*42e80*/  ISETP.GE.AND P2, PT, R168, c[0x0][0x17c], PT ;  /* 0x00005f00a8007a0c */ /* 0x000fe20003f46270 */
[----:B------:R-:W-:Y:S02]  /*42e90*/  IMAD.WIDE R168, R0, 0x4, R4 ;  /* 0x0000000400a87825 */ /* 0x000fe400078e0204 */
[----:B------:R-:W4:Y:S04]  /*42ea0*/  LDL.LU R175, [R1+0x648] ;  /* 0x0006480001af7983 */ /* 0x000f280000300800 */
[----:B--2---:R1:W-:Y:S01]  /*42eb0*/  @P5 STG.E [R164.64], R3 ;  /* 0x00000003a4005986 */ /* 0x0043e2000c101904 */
[----:B------:R-:W-:-:S02]  /*42ec0*/  ISETP.LT.AND P5, PT, R99, c[0x0][0x178], !P0 ;  /* 0x00005e0063007a0c */ /* 0x000fc400047a1270 */
[----:B------:R-:W-:Y:S01]  /*42ed0*/  ISETP.LT.AND P0, PT, R138, c[0x0][0x178], !P1 ;  /* 0x00005e008a007a0c */ /* 0x000fe20004f01270 */
[----:B---3--:R2:W-:Y:S01]  /*42ee0*/  @P3 STG.E [R166.64], R170 ;  /* 0x000000aaa6003986 */ /* 0x0085e2000c101904 */
[C---:B-1----:R-:W-:Y:S01]  /*42ef0*/  IMAD.WIDE R164, R0.reuse, 0x4, R6 ;  /* 0x0000000400a47825 */ /* 0x042fe200078e0206 */
[----:B------:R-:W-:-:S04]  /*42f00*/  IADD3 R3, R0, c[0x0][0x198], RZ ;  /* 0x0000660000037a10 */ /* 0x000fc80007ffe0ff */
[----:B------:R1:W-:Y:S01]  /*42f10*/  @P4 STG.E [R164.64], R171 ;  /* 0x000000aba4004986 */ /* 0x0003e2000c101904 */
[----:B--2---:R-:W-:-:S03]  /*42f20*/  IMAD.WIDE R166, R3, 0x4, R162 ;  /* 0x0000000403a67825 */ /* 0x004fc600078e02a2 */
[----:B------:R-:W-:Y:S01]  /*42f30*/  @P5 STG.E [R168.64], R173 ;  /* 0x000000ada8005986 */ /* 0x000fe2000c101904 */
[----:B------:R-:W-:Y:S02]  /*42f40*/  ISETP.LT.AND P5, PT, R139, c[0x0][0x178], !P1 ;  /* 0x00005e008b007a0c */ /* 0x000fe40004fa1270 */
[----:B------:R-:W-:Y:S01]  /*42f50*/  ISETP.LT.AND P1, PT, R99, c[0x0][0x178], !P1 ;  /* 0x00005e0063007a0c */ /* 0x000fe20004f21270 */
[----:B------:R2:W-:Y:S01]  /*42f60*/  @P6 STG.E [R166.64], R245 ;  /* 0x000000f5a6006986 */ /* 0x0005e2000c101904 */
[----:B-1----:R-:W-:-:S05]  /*42f70*/  IMAD.WIDE R164, R3, 0x4, R160 ;  /* 0x0000000403a47825 */ /* 0x002fca00078e02a0 */
[----:B------:R1:W-:Y:S04]  /*42f80*/  @P0 STG.E [R164.64], R244 ;  /* 0x000000f4a4000986 */ /* 0x0003e8000c101904 */
        /* <DEDUP_REMOVED lines=13> */
[----:B------:R-:W-:Y:S02]  /*43060*/  IADD3 R168, R252, 0x59, RZ ;  /* 0x00000059fca87810 */ /* 0x000fe40007ffe0ff */
[----:B------:R-:W-:Y:S02]  /*43070*/  IADD3 R3, R3, c[0x0][0x198], RZ ;  /* 0x0000660003037a10 */ /* 0x000fe40007ffe0ff */
[----:B------:R-:W-:Y:S02]  /*43080*/  ISETP.GE.AND P5, PT, R168, c[0x0][0x17c], PT ;  /* 0x00005f00a8007a0c */ /* 0x000fe40003fa6270 */
[----:B------:R-:W-:Y:S01]  /*43090*/  IADD3 R0, R252, 0x60, RZ ;  /* 0x00000060fc007810 */ /* 0x000fe20007ffe0ff */
[----:B------:R-:W-:Y:S01]  /*430a0*/  IMAD.WIDE R164, R3, 0x4, R162 ;  /* 0x0000000403a47825 */ /* 0x000fe200078e02a2 */
[----:B------:R-:W-:-:S03]  /*430b0*/  ISETP.LT.AND P2, PT, R99, c[0x0][0x178], !P2 ;  /* 0x00005e0063007a0c */ /* 0x000fc60005741270 */
[----:B------:R-:W-:Y:S01]  /*430c0*/  IMAD.WIDE R166, R3, 0x4, R160 ;  /* 0x0000000403a67825 */ /* 0x000fe200078e02a0 */
[----:B------:R-:W-:-:S03]  /*430d0*/  ISETP.LT.AND P1, PT, R207, c[0x0][0x178], !P5 ;  /* 0x00005e00cf007a0c */ /* 0x000fc60006f21270 */
[C---:B------:R-:W-:Y:S01]  /*430e0*/  IMAD.WIDE R168, R3.reuse, 0x4, R6 ;  /* 0x0000000403a87825 */ /* 0x040fe200078e0206 */
[----:B------:R-:W-:Y:S01]  /*430f0*/  ISETP.GE.AND P0, PT, R0, c[0x0][0x17c], PT ;  /* 0x00005f0000007a0c */ /* 0x000fe20003f06270 */
[----:B------:R1:W-:Y:S01]  /*43100*/  @P4 STG.E [R164.64], R172 ;  /* 0x000000aca4004986 */ /* 0x0003e2000c101904 */
[----:B------:R-:W-:-:S03]  /*43110*/  IADD3 R0, R3, c[0x0][0x198], RZ ;  /* 0x0000660003007a10 */ /* 0x000fc60007ffe0ff */
[----:B------:R1:W-:Y:S01]  /*43120*/  @P6 STG.E [R166.64], R174 ;  /* 0x000000aea6006986 */ /* 0x0003e2000c101904 */
[----:B------:R-:W-:-:S03]  /*43130*/  ISETP.LT.AND P6, PT, R139, c[0x0][0x178], !P5 ;  /* 0x00005e008b007a0c */ /* 0x000fc60006fc1270 */
[----:B------:R1:W-:Y:S01]  /*43140*/  @P3 STG.E [R168.64], R175 ;  /* 0x000000afa8003986 */ /* 0x0003e2000c101904 */
[----:B------:R-:W-:Y:S02]  /*43150*/  ISETP.LT.AND P3, PT, R138, c[0x0][0x178], !P5 ;  /* 0x00005e008a007a0c */ /* 0x000fe40006f61270 */
[----:B------:R-:W-:Y:S01]  /*43160*/  ISETP.LT.AND P5, PT, R99, c[0x0][0x178], !P5 ;  /* 0x00005e0063007a0c */ /* 0x000fe20006fa1270 */
[----:B-1----:R-:W-:Y:S01]  /*43170*/  IMAD.WIDE R164, R3, 0x4, R4 ;  /* 0x0000000403a47825 */ /* 0x002fe200078e0204 */
[----:B------:R-:W4:Y:S03]  /*43180*/  LDL.LU R174, [R1+0xba8] ;  /* 0x000ba80001ae7983 */ /* 0x000f260000300800 */
[----:B------:R-:W-:Y:S01]  /*43190*/  IMAD.WIDE R166, R0, 0x4, R162 ;  /* 0x0000000400a67825 */ /* 0x000fe200078e02a2 */
[----:B------:R-:W-:Y:S01]  /*431a0*/  IADD3 R168, R252, 0x5a, RZ ;  /* 0x0000005afca87810 */ /* 0x000fe20007ffe0ff */
[----:B------:R-:W4:Y:S03]  /*431b0*/  LDL.LU R175, [R1+0xa28] ;  /* 0x000a280001af7983 */ /* 0x000f260000300800 */
[----:B------:R-:W-:Y:S01]  /*431c0*/  ISETP.GE.AND P4, PT, R168, c[0x0][0x17c], PT ;  /* 0x00005f00a8007a0c */ /* 0x000fe20003f86270 */
[C---:B------:R-:W-:Y:S01]  /*431d0*/  IMAD.WIDE R168, R0.reuse, 0x4, R4 ;  /* 0x0000000400a87825 */ /* 0x040fe200078e0204 */
[----:B--2---:R1:W-:Y:S04]  /*431e0*/  @P2 STG.E [R164.64], R245 ;  /* 0x000000f5a4002986 */ /* 0x0043e8000c101904 */
[----:B---3--:R2:W-:Y:S04]  /*431f0*/  @P1 STG.E [R166.64], R244 ;  /* 0x000000f4a6001986 */ /* 0x0085e8000c101904 */
[----:B-1----:R-:W3:Y:S01]  /*43200*/  LDL.LU R245, [R1+0x458] ;  /* 0x0004580001f57983 */ /* 0x002ee20000300800 */
[----:B------:R-:W-:-:S04]  /*43210*/  IMAD.WIDE R164, R0, 0x4, R160 ;  /* 0x0000000400a47825 */ /* 0x000fc800078e02a0 */
[----:B--2---:R-:W-:Y:S01]  /*43220*/  IMAD.WIDE R166, R0, 0x4, R6 ;  /* 0x0000000400a67825 */ /* 0x004fe200078e0206 */
[----:B------:R-:W2:Y:S04]  /*43230*/  LDL.LU R244, [R1+0xc4c] ;  /* 0x000c4c0001f47983 */ /* 0x000ea80000300800 */
[----:B------:R-:W-:Y:S04]  /*43240*/  @P3 STG.E [R164.64], R173 ;  /* 0x000000ada4003986 */ /* 0x000fe8000c101904 */
[----:B------:R-:W-:Y:S04]  /*43250*/  @P6 STG.E [R166.64], R250 ;  /* 0x000000faa6006986 */ /* 0x000fe8000c101904 */
[----:B----4-:R1:W-:Y:S04]  /*43260*/  @P5 STG.E [R168.64], R249 ;  /* 0x000000f9a8005986 */ /* 0x0103e8000c101904 */
[----:B-1----:R-:W4:Y:S04]  /*43270*/  LDL.LU R249, [R1+0xbac] ;  /* 0x000bac0001f97983 */ /* 0x002f280000300800 */
[----:B------:R-:W4:Y:S04]  /*43280*/  LDL.LU R171, [R1+0xa2c] ;  /* 0x000a2c0001ab7983 */ /* 0x000f280000300800 */
[----:B------:R-:W4:Y:S01]  /*43290*/  LDL.LU R250, [R1+0x45c] ;  /* 0x00045c0001fa7983 */ /* 0x000f220000300800 */
        /* <DEDUP_REMOVED lines=11> */
[----:B------:R-:W-:Y:S01]  /*43350*/  IMAD.WIDE R166, R3, 0x4, R160 ;  /* 0x0000000403a67825 */ /* 0x000fe200078e02a0 */
[----:B------:R-:W-:Y:S01]  /*43360*/  ISETP.LT.AND P5, PT, R207, c[0x0][0x178], !P2 ;  /* 0x00005e00cf007a0c */ /* 0x000fe200057a1270 */
[----:B------:R1:W-:Y:S01]  /*43370*/  @P1 STG.E [R164.64], R170 ;  /* 0x000000aaa4001986 */ /* 0x0003e2000c101904 */
[----:B------:R-:W-:Y:S02]  /*43380*/  ISETP.GE.AND P1, PT, R0, c[0x0][0x17c], PT ;  /* 0x00005f0000007a0c */ /* 0x000fe40003f26270 */
[C---:B------:R-:W-:Y:S01]  /*43390*/  IADD3 R0, R3.reuse, c[0x0][0x198], RZ ;  /* 0x0000660003007a10 */ /* 0x040fe20007ffe0ff */
[C---:B------:R-:W-:Y:S01]  /*433a0*/  IMAD.WIDE R168, R3.reuse, 0x4, R4 ;  /* 0x0000000403a87825 */ /* 0x040fe200078e0204 */
        /* <DEDUP_REMOVED lines=16> */
[----:B----4-:R1:W-:Y:S04]  /*434b0*/  @P3 STG.E [R166.64], R249 ;  /* 0x000000f9a6003986 */ /* 0x0103e8000c101904 */
[----:B------:R-:W-:Y:S04]  /*434c0*/  @P4 STG.E [R164.64], R171 ;  /* 0x000000aba4004986 */ /* 0x000fe8000c101904 */
[----:B-1----:R-:W4:Y:S04]  /*434d0*/  LDL.LU R249, [R1+0xb8c] ;  /* 0x000b8c0001f97983 */ /* 0x002f280000300800 */
[----:B------:R1:W-:Y:S04]  /*434e0*/  @P2 STG.E [R168.64], R250 ;  /* 0x000000faa8002986 */ /* 0x0003e8000c101904 */
        /* <DEDUP_REMOVED lines=15> */
[----:B------:R-:W-:Y:S02]  /*435e0*/  IADD3 R0, R3, c[0x0][0x198], RZ ;  /* 0x0000660003007a10 */ /* 0x000fe40007ffe0ff */
[----:B------:R-:W-:Y:S01]  /*435f0*/  ISETP.LT.AND P3, PT, R99, c[0x0][0x178], !P3 ;  /* 0x00005e0063007a0c */ /* 0x000fe20005f61270 */
[----:B-1----:R-:W-:-:S04]  /*43600*/  IMAD.WIDE R166, R3, 0x4, R4 ;  /* 0x0000000403a67825 */ /* 0x002fc800078e0204 */
[----:B------:R-:W-:Y:S01]  /*43610*/  IMAD.WIDE R164, R3, 0x4, R6 ;  /* 0x0000000403a47825 */ /* 0x000fe200078e0206 */
[----:B------:R-:W-:-:S03]  /*43620*/  IADD3 R172, R252, 0x5e, RZ ;  /* 0x0000005efcac7810 */ /* 0x000fc60007ffe0ff */
[C---:B------:R-:W-:Y:S01]  /*43630*/  IMAD.WIDE R168, R0.reuse, 0x4, R162 ;  /* 0x0000000400a87825 */ /* 0x040fe200078e02a2 */
[----:B------:R1:W-:Y:S03]  /*43640*/  @P2 STG.E [R164.64], R174 ;  /* 0x000000aea4002986 */ /* 0x0003e6000c101904 */
[----:B------:R-:W-:Y:S01]  /*43650*/  IMAD.WIDE R170, R0, 0x4, R160 ;  /* 0x0000000400aa7825 */ /* 0x000fe200078e02a0 */
[----:B------:R-:W-:Y:S01]  /*43660*/  @P1 STG.E [R166.64], R175 ;  /* 0x000000afa6001986 */ /* 0x000fe2000c101904 */
[----:B------:R-:W-:Y:S02]  /*43670*/  ISETP.GE.AND P2, PT, R172, c[0x0][0x17c], PT ;  /* 0x00005f00ac007a0c */ /* 0x000fe40003f46270 */
[----:B------:R-:W-:Y:S01]  /*43680*/  IADD3 R172, R252, 0x5f, RZ ;  /* 0x0000005ffcac7810 */ /* 0x000fe20007ffe0ff */
[C---:B-1----:R-:W-:Y:S01]  /*43690*/  IMAD.WIDE R164, R0.reuse, 0x4, R6 ;  /* 0x0000000400a47825 */ /* 0x042fe200078e0206 */
[----:B------:R-:W-:Y:S01]  /*436a0*/  IADD3 R3, R0, c[0x0][0x198], RZ ;  /* 0x0000660000037a10 */ /* 0x000fe20007ffe0ff */
[----:B---3--:R-:W-:Y:S04]  /*436b0*/  @P5 STG.E [R168.64], R245 ;  /* 0x000000f5a8005986 */ /* 0x008fe8000c101904 */
[----:B--2---:R-:W-:Y:S04]  /*436c0*/  @P4 STG.E [R170.64], R244 ;  /* 0x000000f4aa004986 */ /* 0x004fe8000c101904 */
[----:B----4-:R1:W-:Y:S01]  /*436d0*/  @P6 STG.E [R164.64], R249 ;  /* 0x000000f9a4006986 */ /* 0x0103e2000c101904 */
[----:B------:R-:W-:Y:S01]  /*436e0*/  ISETP.GE.AND P6, PT, R172, c[0x0][0x17c], PT ;  /* 0x00005f00ac007a0c */ /* 0x000fe20003fc6270 */
[----:B-1----:R-:W-:-:S02]  /*436f0*/  IMAD.WIDE R164, R0, 0x4, R4 ;  /* 0x0000000400a47825 */ /* 0x002fc400078e0204 */
[----:B------:R-:W2:Y:S04]  /*43700*/  LDL.LU R249, [R1+0xcac] ;  /* 0x000cac0001f97983 */ /* 0x000ea80000300800 */
[----:B------:R-:W3:Y:S04]  /*43710*/  LDL.LU R245, [R1+0xaec] ;  /* 0x000aec0001f57983 */ /* 0x000ee80000300800 */
[----:B------:R-:W4:Y:S04]  /*43720*/  LDL.LU R0, [R1+0xbb8] ;  /* 0x000bb80001007983 */ /* 0x000f280000300800 */
[----:B------:R-:W2:Y:S04]  /*43730*/  LDL.LU R172, [R1+0xbbc] ;  /* 0x000bbc0001ac7983 */ /* 0x000ea80000300800 */
[----:B------:R1:W-:Y:S04]  /*43740*/  @P3 STG.E [R164.64], R250 ;  /* 0x000000faa4003986 */ /* 0x0003e8000c101904 */
[----:B-1----:R-:W2:Y:S01]  /*43750*/  LDL.LU R164, [R1+0xca8] ;  /* 0x000ca80001a47983 */ /* 0x002ea20000300800 */
[----:B------:R-:W-:Y:S01]  /*43760*/  ISETP.LT.AND P5, PT, R207, c[0x0][0x178], !P2 ;  /* 0x00005e00cf007a0c */ /* 0x000fe200057a1270 */
[----:B------:R-:W-:-:S02]  /*43770*/  IMAD.WIDE R166, R3, 0x4, R162 ;  /* 0x0000000403a67825 */ /* 0x000fc400078e02a2 */
[----:B------:R-:W3:Y:S04]  /*43780*/  LDL.LU R165, [R1+0xc68] ;  /* 0x000c680001a57983 */ /* 0x000ee80000300800 */
[----:B------:R-:W3:Y:S04]  /*43790*/  LDL.LU R173, [R1+0x630] ;  /* 0x0006300001ad7983 */ /* 0x000ee80000300800 */
[----:B------:R-:W3:Y:S04]  /*437a0*/  LDL.LU R174, [R1+0x130] ;  /* 0x0001300001ae7983 */ /* 0x000ee80000300800 */
[----:B------:R-:W3:Y:S04]  /*437b0*/  LDL.LU R175, [R1+0x30] ;  /* 0x0000300001af7983 */ /* 0x000ee80000300800 */
[----:B------:R-:W3:Y:S04]  /*437c0*/  LDL.LU R244, [R1+0x634] ;  /* 0x0006340001f47983 */ /* 0x000ee80000300800 */
[----:B------:R-:W3:Y:S04]  /*437d0*/  LDL.LU R250, [R1+0x134] ;  /* 0x0001340001fa7983 */ /* 0x000ee80000300800 */
[----:B--2---:R1:W-:Y:S04]  /*437e0*/  @P5 STG.E [R166.64], R164 ;  /* 0x000000a4a6005986 */ /* 0x0043e8000c101904 */
[----:B-1----:R-:W2:Y:S01]  /*437f0*/  LDL.LU R167, [R1+0xae8] ;  /* 0x000ae80001a77983 */ /* 0x002ea20000300800 */
[----:B------:R-:W-:-:S02]  /*43800*/  ISETP.LT.AND P4, PT, R138, c[0x0][0x178], !P2 ;  /* 0x00005e008a007a0c */ /* 0x000fc40005781270 */
[----:B------:R-:W-:Y:S02]  /*43810*/  ISETP.LT.AND P1, PT, R139, c[0x0][0x178], !P2 ;  /* 0x00005e008b007a0c */ /* 0x000fe40005721270 */
[----:B------:R-:W-:Y:S01]  /*43820*/  ISETP.LT.AND P2, PT, R99, c[0x0][0x178], !P2 ;  /* 0x00005e0063007a0c */ /* 0x000fe20005741270 */
[----:B------:R-:W-:-:S04]  /*43830*/  IMAD.WIDE R168, R3, 0x4, R160 ;  /* 0x0000000403a87825 */ /* 0x000fc800078e02a0 */
[----:B------:R-:W-:-:S04]  /*43840*/  IMAD.WIDE R170, R3, 0x4, R6 ;  /* 0x0000000403aa7825 */ /* 0x000fc800078e0206 */
[----:B---3--:R1:W-:Y:S04]  /*43850*/  @P4 STG.E [R168.64], R165 ;  /* 0x000000a5a8004986 */ /* 0x0083e8000c101904 */
[----:B----4-:R3:W-:Y:S01]  /*43860*/  @P1 STG.E [R170.64], R0 ;  /* 0x00000000aa001986 */ /* 0x0107e2000c101904 */
[C---:B-1----:R-:W-:Y:S01]  /*43870*/  IMAD.WIDE R164, R3.reuse, 0x4, R4 ;  /* 0x0000000403a47825 */ /* 0x042fe200078e0204 */
[----:B------:R-:W-:Y:S02]  /*43880*/  IADD3 R3, R3, c[0x0][0x198], RZ ;  /* 0x0000660003037a10 */ /* 0x000fe40007ffe0ff */
[----:B---3--:R-:W-:-:S03]  /*43890*/  IADD3 R0, R252, 0x61, RZ ;  /* 0x00000061fc007810 */ /* 0x008fc60007ffe0ff */
[C---:B------:R-:W-:Y:S01]  /*438a0*/  IMAD.WIDE R170, R3.reuse, 0x4, R162 ;  /* 0x0000000403aa7825 */ /* 0x040fe200078e02a2 */
[----:B------:R-:W-:Y:S02]  /*438b0*/  ISETP.GE.AND P4, PT, R0, c[0x0][0x17c], PT ;  /* 0x00005f0000007a0c */ /* 0x000fe40003f86270 */
[C---:B------:R-:W-:Y:S01]  /*438c0*/  IADD3 R0, R3.reuse, c[0x0][0x198], RZ ;  /* 0x0000660003007a10 */ /* 0x040fe20007ffe0ff */
[C---:B------:R-:W-:Y:S01]  /*438d0*/  IMAD.WIDE R168, R3.reuse, 0x4, R160 ;  /* 0x0000000403a87825 */ /* 0x040fe200078e02a0 */
[----:B--2---:R1:W-:Y:S03]  /*438e0*/  @P2 STG.E [R164.64], R167 ;  /* 0x000000a7a4002986 */ /* 0x0043e6000c101904 */
[----:B-1----:R-:W-:-:S04]  /*438f0*/  IMAD.WIDE R166, R3, 0x4, R6 ;  /* 0x0000000403a67825 */ /* 0x002fc800078e0206 */
[----:B------:R-:W-:Y:S02]  /*43900*/  IMAD.WIDE R164, R3, 0x4, R4 ;  /* 0x0000000403a47825 */ /* 0x000fe400078e0204 */
[----:B------:R-:W2:Y:S01]  /*43910*/  LDL.LU R3, [R1+0xc6c] ;  /* 0x000c6c0001037983 */ /* 0x000ea20000300800 */
[----:B------:R-:W-:Y:S02]  /*43920*/  ISETP.LT.AND P3, PT, R207, c[0x0][0x178], !P6 ;  /* 0x00005e00cf007a0c */ /* 0x000fe40007761270 */
[----:B------:R-:W-:Y:S02]  /*43930*/  ISETP.LT.AND P1, PT, R138, c[0x0][0x178], !P6 ;  /* 0x00005e008a007a0c */ /* 0x000fe40007721270 */
[----:B------:R-:W-:Y:S02]  /*43940*/  ISETP.LT.AND P5, PT, R139, c[0x0][0x178], !P6 ;  /* 0x00005e008b007a0c */ /* 0x000fe400077a1270 */
[----:B------:R-:W-:-:S07]  /*43950*/  ISETP.LT.AND P6, PT, R99, c[0x0][0x178], !P6 ;  /* 0x00005e0063007a0c */ /* 0x000fce00077c1270 */
[----:B------:R1:W-:Y:S04]  /*43960*/  @P3 STG.E [R170.64], R249 ;  /* 0x000000f9aa003986 */ /* 0x0003e8000c101904 */
[----:B-1----:R-:W3:Y:S01]  /*43970*/  LDL.LU R249, [R1+0x1b44] ;  /* 0x001b440001f97983 */ /* 0x002ee20000300800 */
[----:B------:R-:W-:Y:S01]  /*43980*/  ISETP.LT.AND P2, PT, R207, c[0x0][0x178], !P0 ;  /* 0x00005e00cf007a0c */ /* 0x000fe20004741270 */
[----:B------:R-:W-:Y:S01]  /*43990*/  IMAD.WIDE R170, R0, 0x4, R162 ;  /* 0x0000000400aa7825 */ /* 0x000fe200078e02a2 */
[----:B------:R-:W-:Y:S01]  /*439a0*/  ISETP.LT.AND P3, PT, R138, c[0x0][0x178], !P0 ;  /* 0x00005e008a007a0c */ /* 0x000fe20004761270 */
[----:B--2---:R-:W-:Y:S04]  /*439b0*/  @P1 STG.E [R168.64], R3 ;  /* 0x00000003a8001986 */ /* 0x004fe8000c101904 */
[----:B------:R-:W-:Y:S04]  /*439c0*/  @P5 STG.E [R166.64], R172 ;  /* 0x000000aca6005986 */ /* 0x000fe8000c101904 */
[----:B------:R1:W-:Y:S04]  /*439d0*/  @P6 STG.E [R164.64], R245 ;  /* 0x000000f5a4006986 */ /* 0x0003e8000c101904 */
[----:B-1----:R-:W2:Y:S04]  /*439e0*/  LDL.LU R245, [R1+0x34] ;  /* 0x0000340001f57983 */ /* 0x002ea80000300800 */
[----:B------:R-:W-:Y:S01]  /*439f0*/  @P2 STG.E [R170.64], R173 ;  /* 0x000000adaa002986 */ /* 0x000fe2000c101904 */
[----:B------:R-:W-:-:S02]  /*43a00*/  ISETP.LT.AND P2, PT, R139, c[0x0][0x178], !P0 ;  /* 0x00005e008b007a0c */ /* 0x000fc40004741270 */
[----:B------:R-:W-:Y:S01]  /*43a10*/  ISETP.LT.AND P0, PT, R99, c[0x0][0x178], !P0 ;  /* 0x00005e0063007a0c */ /* 0x000fe20004701270 */
[----:B------:R-:W-:Y:S01]  /*43a20*/  IMAD.WIDE R166, R0, 0x4, R160 ;  /* 0x0000000400a67825 */ /* 0x000fe200078e02a0 */
[----:B------:R-:W-:Y:S01]  /*43a30*/  IADD3 R164, R252, 0x62, RZ ;  /* 0x00000062fca47810 */ /* 0x000fe20007ffe0ff */
[----:B------:R-:W4:Y:S03]  /*43a40*/  LDL.LU R172, [R1+0x180] ;  /* 0x0001800001ac7983 */ /* 0x000f260000300800 */
[----:B------:R-:W-:Y:S01]  /*43a50*/  ISETP.GE.AND P1, PT, R164, c[0x0][0x17c], PT ;  /* 0x00005f00a4007a0c */ /* 0x000fe20003f26270 */
[C---:B------:R-:W-:Y:S01]  /*43a60*/  IMAD.WIDE R164, R0.reuse, 0x4, R6 ;  /* 0x0000000400a47825 */ /* 0x040fe200078e0206 */
[----:B------:R-:W-:Y:S03]  /*43a70*/  @P3 STG.E [R166.64], R174 ;  /* 0x000000aea6003986 */ /* 0x000fe6000c101904 */
[----:B------:R-:W-:Y:S01]  /*43a80*/  IMAD.WIDE R168, R0, 0x4, R4 ;  /* 0x0000000400a87825 */ /* 0x000fe200078e0204 */
[----:B------:R-:W-:Y:S01]  /*43a90*/  @P2 STG.E [R164.64], R175 ;  /* 0x000000afa4002986 */ /* 0x000fe2000c101904 */
[----:B------:R-:W-:-:S02]  /*43aa0*/  ISETP.LT.AND P6, PT, R207, c[0x0][0x178], !P4 ;  /* 0x00005e00cf007a0c */ /* 0x000fc400067c1270 */
[----:B------:R-:W-:Y:S01]  /*43ab0*/  ISETP.LT.AND P5, PT, R138, c[0x0][0x178], !P4 ;  /* 0x00005e008a007a0c */ /* 0x000fe200067a1270 */
[----:B------:R1:W-:Y:S01]  /*43ac0*/  @P0 STG.E [R168.64], R248 ;  /* 0x000000f8a8000986 */ /* 0x0003e2000c101904 */
[----:B------:R-:W-:-:S03]  /*43ad0*/  IADD3 R3, R0, c[0x0][0x198], RZ ;  /* 0x0000660000037a10 */ /* 0x000fc60007ffe0ff */
[----:B-1----:R-:W4:Y:S02]  /*43ae0*/  LDL.LU R248, [R1+0x760] ;  /* 0x0007600001f87983 */ /* 0x002f240000300800 */
[C---:B------:R-:W-:Y:S02]  /*43af0*/  IMAD.WIDE R170, R3.reuse, 0x4, R162 ;  /* 0x0000000403aa7825 */ /* 0x040fe400078e02a2 */
[----:B------:R-:W4:Y:S02]  /*43b00*/  LDL.LU R173, [R1+0xd0] ;  /* 0x0000d00001ad7983 */ /* 0x000f240000300800 */
[----:B------:R-:W-:Y:S02]  /*43b10*/  IMAD.WIDE R166, R3, 0x4, R160 ;  /* 0x0000000403a67825 */ /* 0x000fe400078e02a0 */
[----:B------:R1:W-:Y:S04]  /*43b20*/  @P6 STG.E [R170.64], R244 ;  /* 0x000000f4aa006986 */ /* 0x0003e8000c101904 */
[----:B------:R-:W4:Y:S04]  /*43b30*/  LDL.LU R174, [R1+0x10] ;  /* 0x0000100001ae7983 */ /* 0x000f280000300800 */
[----:B------:R3:W-:Y:S04]  /*43b40*/  @P5 STG.E [R166.64], R250 ;  /* 0x000000faa6005986 */ /* 0x0007e8000c101904 */
[----:B-1----:R-:W4:Y:S04]  /*43b50*/  LDL.LU R244, [R1+0x764] ;  /* 0x0007640001f47983 */ /* 0x002f280000300800 */
[----:B---3--:R-:W3:Y:S01]  /*43b60*/  LDL.LU R250, [R1+0x184] ;  /* 0x0001840001fa7983 */ /* 0x008ee20000300800 */
[----:B------:R-:W-:Y:S01]  /*43b70*/  ISETP.LT.AND P6, PT, R139, c[0x0][0x178], !P4 ;  /* 0x00005e008b007a0c */ /* 0x000fe200067c1270 */
[----:B------:R-:W-:-:S02]  /*43b80*/  IMAD.WIDE R164, R3, 0x4, R6 ;  /* 0x0000000403a47825 */ /* 0x000fc400078e0206 */
[----:B------:R-:W3:Y:S10]  /*43b90*/  LDL.LU R175, [R1+0xd4] ;  /* 0x0000d40001af7983 */ /* 0x000ef40000300800 */
[----:B--2---:R1:W-:Y:S04]  /*43ba0*/  @P6 STG.E [R164.64], R245 ;  /* 0x000000f5a4006986 */ /* 0x0043e8000c101904 */
[----:B-1----:R-:W2:Y:S01]  /*43bb0*/  LDL.LU R245, [R1+0x14] ;  /* 0x0000140001f57983 */ /* 0x002ea20000300800 */
[----:B------:R-:W-:-:S02]  /*43bc0*/  ISETP.LT.AND P4, PT, R99, c[0x0][0x178], !P4 ;  /* 0x00005e0063007a0c */ /* 0x000fc40006781270 */
[----:B------:R-:W-:Y:S02]  /*43bd0*/  ISETP.LT.AND P5, PT, R207, c[0x0][0x178], !P1 ;  /* 0x00005e00cf007a0c */ /* 0x000fe40004fa1270 */
[C---:B------:R-:W-:Y:S02]  /*43be0*/  IADD3 R0, R3.reuse, c[0x0][0x198], RZ ;  /* 0x0000660003007a10 */ /* 0x040fe40007ffe0ff */
[----:B------:R-:W-:Y:S02]  /*43bf0*/  IADD3 R171, R252, 0x63, RZ ;  /* 0x00000063fcab7810 */ /* 0x000fe40007ffe0ff */
[----:B------:R-:W-:Y:S01]  /*43c00*/  ISETP.LT.AND P3, PT, R138, c[0x0][0x178], !P1 ;  /* 0x00005e008a007a0c */ /* 0x000fe20004f61270 */
[----:B------:R-:W-:Y:S01]  /*43c10*/  IMAD.WIDE R166, R3, 0x4, R4 ;  /* 0x0000000403a67825 */ /* 0x000fe200078e0204 */
[----:B------:R-:W-:Y:S02]  /*43c20*/  ISETP.LT.AND P0, PT, R139, c[0x0][0x178], !P1 ;  /* 0x00005e008b007a0c */ /* 0x000fe40004f01270 */
[----:B------:R-:W-:Y:S01]  /*43c30*/  ISETP.GE.AND P6, PT, R171, c[0x0][0x17c], PT ;  /* 0x00005f00ab007a0c */ /* 0x000fe20003fc6270 */
[----:B------:R-:W-:Y:S01]  /*43c40*/  IMAD.WIDE R168, R0, 0x4, R162 ;  /* 0x0000000400a87825 */ /* 0x000fe200078e02a2 */
[----:B------:R1:W-:Y:S01]  /*43c50*/  @P4 STG.E [R166.64], R249 ;  /* 0x000000f9a6004986 */ /* 0x0003e2000c101904 */
[----:B------:R-:W-:-:S02]  /*43c60*/  ISETP.LT.AND P1, PT, R99, c[0x0][0x178], !P1 ;  /* 0x00005e0063007a0c */ /* 0x000fc40004f21270 */
[----:B------:R-:W-:Y:S01]  /*43c70*/  ISETP.LT.AND P4, PT, R207, c[0x0][0x178], !P6 ;  /* 0x00005e00cf007a0c */ /* 0x000fe20007781270 */
[----:B------:R-:W-:Y:S01]  /*43c80*/  IMAD.WIDE R164, R0, 0x4, R6 ;  /* 0x0000000400a47825 */ /* 0x000fe200078e0206 */
[----:B------:R-:W-:Y:S01]  /*43c90*/  IADD3 R170, R252, 0x65, RZ ;  /* 0x00000065fcaa7810 */ /* 0x000fe20007ffe0ff */
[----:B----4-:R4:W-:Y:S01]  /*43ca0*/  @P5 STG.E [R168.64], R248 ;  /* 0x000000f8a8005986 */ /* 0x0109e2000c101904 */
[----:B------:R-:W-:Y:S01]  /*43cb0*/  ISETP.LT.AND P5, PT, R138, c[0x0][0x178], !P6 ;  /* 0x00005e008a007a0c */ /* 0x000fe200077a1270 */
[C-C-:B-1----:R-:W-:Y:S01]  /*43cc0*/  IMAD.WIDE R166, R0.reuse, 0x4, R160.reuse ;  /* 0x0000000400a67825 */ /* 0x142fe200078e02a0 */
[----:B------:R-:W-:Y:S01]  /*43cd0*/  IADD3 R3, R0, c[0x0][0x198], RZ ;  /* 0x0000660000037a10 */ /* 0x000fe20007ffe0ff */
[----:B------:R-:W2:Y:S01]  /*43ce0*/  LDL.LU R249, [R1+0xe0] ;  /* 0x0000e00001f97983 */ /* 0x000ea20000300800 */
[----:B------:R-:W-:Y:S02]  /*43cf0*/  ISETP.GE.AND P2, PT, R170, c[0x0][0x17c], PT ;  /* 0x00005f00aa007a0c */ /* 0x000fe40003f46270 */
[----:B------:R-:W-:Y:S01]  /*43d00*/  IADD3 R170, R252, 0x64, RZ ;  /* 0x00000064fcaa7810 */ /* 0x000fe20007ffe0ff */
[----:B------:R1:W-:Y:S04]  /*43d10*/  @P3 STG.E [R166.64], R172 ;  /* 0x000000aca6003986 */ /* 0x0003e8000c101904 */
[----:B------:R1:W-:Y:S01]  /*43d20*/  @P0 STG.E [R164.64], R173 ;  /* 0x000000ada4000986 */ /* 0x0003e2000c101904 */
[----:B----4-:R-:W-:Y:S01]  /*43d30*/  IMAD.WIDE R168, R3, 0x4, R160 ;  /* 0x0000000403a87825 */ /* 0x010fe200078e02a0 */
[----:B------:R-:W-:-:S02]  /*43d40*/  ISETP.GE.AND P3, PT, R170, c[0x0][0x17c], PT ;  /* 0x00005f00aa007a0c */ /* 0x000fc40003f66270 */
[----:B------:R-:W4:Y:S01]  /*43d50*/  LDL.LU R170, [R1+0x1d0] ;  /* 0x0001d00001aa7983 */ /* 0x000f220000300800 */
[----:B-1----:R-:W-:-:S03]  /*43d60*/  IMAD.WIDE R166, R3, 0x4, R162 ;  /* 0x0000000403a67825 */ /* 0x002fc600078e02a2 */
[----:B------:R-:W4:Y:S01]  /*43d70*/  LDL.LU R171, [R1+0x50] ;  /* 0x0000500001ab7983 */ /* 0x000f220000300800 */
[----:B------:R-:W-:Y:S01]  /*43d80*/  IMAD.WIDE R164, R0, 0x4, R4 ;  /* 0x0000000400a47825 */ /* 0x000fe200078e0204 */
[----:B------:R-:W-:-:S04]  /*43d90*/  IADD3 R0, R3, c[0x0][0x198], RZ ;  /* 0x0000660003007a10 */ /* 0x000fc80007ffe0ff */
[----:B------:R1:W-:Y:S04]  /*43da0*/  @P1 STG.E [R164.64], R174 ;  /* 0x000000aea4001986 */ /* 0x0003e8000c101904 */
[----:B------:R1:W-:Y:S04]  /*43db0*/  @P4 STG.E [R166.64], R244 ;  /* 0x000000f4a6004986 */ /* 0x0003e8000c101904 */
[----:B---3--:R3:W-:Y:S01]  /*43dc0*/  @P5 STG.E [R168.64], R250 ;  /* 0x000000faa8005986 */ /* 0x0087e2000c101904 */
[----:B-1----:R-:W-:-:S03]  /*43dd0*/  IMAD.WIDE R164, R3, 0x4, R6 ;  /* 0x0000000403a47825 */ /* 0x002fc600078e0206 */
[----:B------:R-:W4:Y:S01]  /*43de0*/  LDL.LU R244, [R1+0x7d4] ;  /* 0x0007d40001f47983 */ /* 0x000f220000300800 */
[----:B------:R-:W-:-:S03]  /*43df0*/  IMAD.WIDE R166, R3, 0x4, R4 ;  /* 0x0000000403a67825 */ /* 0x000fc600078e0204 */
[----:B---3--:R-:W3:Y:S04]  /*43e00*/  LDL.LU R250, [R1+0x1d4] ;  /* 0x0001d40001fa7983 */ /* 0x008ee80000300800 */
[----:B------:R-:W3:Y:S01]  /*43e10*/  LDL.LU R3, [R1+0x7d0] ;  /* 0x0007d00001037983 */ /* 0x000ee20000300800 */
[----:B------:R-:W-:Y:S02]  /*43e20*/  ISETP.LT.AND P0, PT, R139, c[0x0][0x178], !P6 ;  /* 0x00005e008b007a0c */ /* 0x000fe40007701270 */
[----:B------:R-:W-:Y:S01]  /*43e30*/  ISETP.LT.AND P6, PT, R99, c[0x0][0x178], !P6 ;  /* 0x00005e0063007a0c */ /* 0x000fe200077c1270 */
[----:B------:R-:W4:Y:S10]  /*43e40*/  LDL.LU R174, [R1+0xe4] ;  /* 0x0000e40001ae7983 */ /* 0x000f340000300800 */
[----:B------:R-:W-:Y:S04]  /*43e50*/  @P0 STG.E [R164.64], R175 ;  /* 0x000000afa4000986 */ /* 0x000fe8000c101904 */
[----:B--2---:R1:W-:Y:S04]  /*43e60*/  @P6 STG.E [R166.64], R245 ;  /* 0x000000f5a6006986 */ /* 0x0043e8000c101904 */
[----:B-1----:R-:W2:Y:S01]  /*43e70*/  LDL.LU R245, [R1+0x54] ;  /* 0x0000540001f57983 */ /* 0x002ea20000300800 */
[----:B------:R-:W-:-:S02]  /*43e80*/  ISETP.LT.AND P5, PT, R207, c[0x0][0x178], !P3 ;  /* 0x00005e00cf007a0c */ /* 0x000fc40005fa1270 */
[----:B------:R-:W-:Y:S01]  /*43e90*/  IADD3 R168, R252, 0x68, RZ ;  /* 0x00000068fca87810 */ /* 0x000fe20007ffe0ff */
[----:B------:R-:W2:Y:S01]  /*43ea0*/  LDL.LU R248, [R1+0x8d0] ;  /* 0x0008d00001f87983 */ /* 0x000ea20000300800 */
[----:B------:R-:W-:Y:S02]  /*43eb0*/  ISETP.LT.AND P1, PT, R138, c[0x0][0x178], !P3 ;  /* 0x00005e008a007a0c */ /* 0x000fe40005f21270 */
[----:B------:R-:W-:Y:S01]  /*43ec0*/  ISETP.LT.AND P4, PT, R139, c[0x0][0x178], !P3 ;  /* 0x00005e008b007a0c */ /* 0x000fe20005f81270 */
[----:B------:R-:W-:Y:S01]  /*43ed0*/  IMAD.WIDE R164, R0, 0x4, R160 ;  /* 0x0000000400a47825 */ /* 0x000fe200078e02a0 */
[----:B------:R-:W-:Y:S01]  /*43ee0*/  ISETP.GE.AND P0, PT, R168, c[0x0][0x17c], PT ;  /* 0x00005f00a8007a0c */ /* 0x000fe20003f06270 */
[----:B------:R-:W2:Y:S02]  /*43ef0*/  LDL.LU R172, [R1+0x3e0] ;  /* 0x0003e00001ac7983 */ /* 0x000ea40000300800 */
[C---:B------:R-:W-:Y:S01]  /*43f00*/  IMAD.WIDE R168, R0.reuse, 0x4, R162 ;  /* 0x0000000400a87825 */ /* 0x040fe200078e02a2 */
[----:B------:R-:W-:Y:S01]  /*43f10*/  ISETP.LT.AND P3, PT, R99, c[0x0][0x178], !P3 ;  /* 0x00005e0063007a0c */ /* 0x000fe20005f61270 */
[----:B------:R-:W2:Y:S01]  /*43f20*/  LDL.LU R173, [R1+0xf0] ;  /* 0x0000f00001ad7983 */ /* 0x000ea20000300800 */
[----:B------:R-:W-:Y:S01]  /*43f30*/  ISETP.LT.AND P6, PT, R207, c[0x0][0x178], !P2 ;  /* 0x00005e00cf007a0c */ /* 0x000fe200057c1270 */
[----:B------:R-:W-:-:S02]  /*43f40*/  IMAD.WIDE R166, R0, 0x4, R6 ;  /* 0x0000000400a67825 */ /* 0x000fc400078e0206 */
[----:B------:R-:W2:Y:S04]  /*43f50*/  LDL.LU R175, [R1+0x70] ;  /* 0x0000700001af7983 */ /* 0x000ea80000300800 */
[----:B---3--:R1:W-:Y:S01]  /*43f60*/  @P5 STG.E [R168.64], R3 ;  /* 0x00000003a8005986 */ /* 0x0083e2000c101904 */
[----:B------:R-:W-:-:S03]  /*43f70*/  ISETP.LT.AND P5, PT, R138, c[0x0][0x178], !P2 ;  /* 0x00005e008a007a0c */ /* 0x000fc600057a1270 */
[----:B----4-:R3:W-:Y:S01]  /*43f80*/  @P1 STG.E [R164.64], R170 ;  /* 0x000000aaa4001986 */ /* 0x0107e2000c101904 */
[----:B------:R-:W-:-:S03]  /*43f90*/  ISETP.LT.AND P1, PT, R139, c[0x0][0x178], !P2 ;  /* 0x00005e008b007a0c */ /* 0x000fc60005721270 */
[----:B------:R4:W-:Y:S01]  /*43fa0*/  @P4 STG.E [R166.64], R249 ;  /* 0x000000f9a6004986 */ /* 0x0009e2000c101904 */
[C---:B-1----:R-:W-:Y:S01]  /*43fb0*/  IADD3 R3, R0.reuse, c[0x0][0x198], RZ ;  /* 0x0000660000037a10 */ /* 0x042fe20007ffe0ff */
[----:B---3--:R-:W-:-:S04]  /*43fc0*/  IMAD.WIDE R164, R0, 0x4, R4 ;  /* 0x0000000400a47825 */ /* 0x008fc800078e0204 */
[----:B----4-:R-:W-:Y:S01]  /*43fd0*/  IMAD.WIDE R166, R3, 0x4, R162 ;  /* 0x0000000403a67825 */ /* 0x010fe200078e02a2 */
[----:B------:R-:W-:Y:S01]  /*43fe0*/  @P3 STG.E [R164.64], R171 ;  /* 0x000000aba4003986 */ /* 0x000fe2000c101904 */
[----:B------:R-:W-:Y:S02]  /*43ff0*/  ISETP.LT.AND P2, PT, R99, c[0x0][0x178], !P2 ;  /* 0x00005e0063007a0c */ /* 0x000fe40005741270 */
[C---:B------:R-:W-:Y:S01]  /*44000*/  IMAD.WIDE R168, R3.reuse, 0x4, R160 ;  /* 0x0000000403a87825 */ /* 0x040fe200078e02a0 */
[----:B------:R1:W-:Y:S04]  /*44010*/  @P6 STG.E [R166.64], R244 ;  /* 0x000000f4a6006986 */ /* 0x0003e8000c101904 */
[----:B------:R3:W-:Y:S04]  /*44020*/  @P5 STG.E [R168.64], R250 ;  /* 0x000000faa8005986 */ /* 0x0007e8000c101904 */
[----:B-1----:R-:W4:Y:S01]  /*44030*/  LDL.LU R244, [R1+0x8d4] ;  /* 0x0008d40001f47983 */ /* 0x002f220000300800 */
[----:B------:R-:W-:-:S03]  /*44040*/  IMAD.WIDE R166, R3, 0x4, R6 ;  /* 0x0000000403a67825 */ /* 0x000fc600078e0206 */
[----:B---3--:R-:W3:Y:S01]  /*44050*/  LDL.LU R250, [R1+0x3e4] ;  /* 0x0003e40001fa7983 */ /* 0x008ee20000300800 */
[----:B------:R-:W-:-:S03]  /*44060*/  IMAD.WIDE R164, R3, 0x4, R4 ;  /* 0x0000000403a47825 */ /* 0x000fc600078e0204 */
[----:B------:R1:W-:Y:S04]  /*44070*/  @P1 STG.E [R166.64], R174 ;  /* 0x000000aea6001986 */ /* 0x0003e8000c101904 */
[----:B-1----:R-:W3:Y:S04]  /*44080*/  LDL.LU R174, [R1+0xf4] ;  /* 0x0000f40001ae7983 */ /* 0x002ee80000300800 */
[----:B--2---:R1:W-:Y:S04]  /*44090*/  @P2 STG.E [R164.64], R245 ;  /* 0x000000f5a4002986 */ /* 0x0043e8000c101904 */
[----:B-1----:R-:W2:Y:S01]  /*440a0*/  LDL.LU R245, [R1+0x74] ;  /* 0x0000740001f57983 */ /* 0x002ea20000300800 */
[----:B------:R-:W-:-:S04]  /*440b0*/  IADD3 R170, R252, 0x66, RZ ;  /* 0x00000066fcaa7810 */ /* 0x000fc80007ffe0ff */
[----:B------:R-:W-:-:S04]  /*440c0*/  ISETP.GE.AND P4, PT, R170, c[0x0][0x17c], PT ;  /* 0x00005f00aa007a0c */ /* 0x000fc80003f86270 */
[----:B------:R-:W-:Y:S02]  /*440d0*/  ISETP.LT.AND P6, PT, R207, c[0x0][0x178], !P4 ;  /* 0x00005e00cf007a0c */ /* 0x000fe400067c1270 */
[----:B------:R-:W-:Y:S02]  /*440e0*/  ISETP.LT.AND P3, PT, R138, c[0x0][0x178], !P4 ;  /* 0x00005e008a007a0c */ /* 0x000fe40006761270 */
[----:B------:R-:W-:Y:S02]  /*440f0*/  IADD3 R0, R3, c[0x0][0x198], RZ ;  /* 0x0000660003007a10 */ /* 0x000fe40007ffe0ff */
        /* <DEDUP_REMOVED lines=8> */
[----:B------:R-:W-:Y:S01]  /*44180*/  IMAD.WIDE R164, R0, 0x4, R6 ;  /* 0x0000000400a47825 */ /* 0x000fe200078e0206 */
[----:B------:R-:W-:Y:S01]  /*44190*/  @P3 STG.E [R166.64], R172 ;  /* 0x000000aca6003986 */ /* 0x000fe2000c101904 */
[----:B------:R-:W-:Y:S02]  /*441a0*/  ISETP.LT.AND P3, PT, R138, c[0x0][0x178], !P1 ;  /* 0x00005e008a007a0c */ /* 0x000fe40004f61270 */
[C---:B------:R-:W-:Y:S01]  /*441b0*/  IADD3 R3, R0.reuse, c[0x0][0x198], RZ ;  /* 0x0000660000037a10 */ /* 0x040fe20007ffe0ff */
        /* <DEDUP_REMOVED lines=8> */
[----:B----4-:R1:W-:Y:S04]  /*44240*/  @P2 STG.E [R164.64], R244 ;  /* 0x000000f4a4002986 */ /* 0x0103e8000c101904 */
[----:B---3--:R3:W-:Y:S01]  /*44250*/  @P3 STG.E [R166.64], R250 ;  /* 0x000000faa6003986 */ /* 0x0087e2000c101904 */
[----:B-1----:R-:W-:-:S03]  /*44260*/  IMAD.WIDE R164, R3, 0x4, R6 ;  /* 0x0000000403a47825 */ /* 0x002fc600078e0206 */
[----:B---3--:R-:W3:Y:S01]  /*44270*/  LDL.LU R250, [R1+0xb0] ;  /* 0x0000b00001fa7983 */ /* 0x008ee20000300800 */
[----:B------:R-:W-:-:S03]  /*44280*/  IMAD.WIDE R166, R3, 0x4, R4 ;  /* 0x0000000403a67825 */ /* 0x000fc600078e0204 */
[----:B------:R-:W4:Y:S04]  /*44290*/  LDL.LU R175, [R1+0x5d4] ;  /* 0x0005d40001af7983 */ /* 0x000f280000300800 */
[----:B------:R-:W3:Y:S04]  /*442a0*/  LDL.LU R244, [R1+0x104] ;  /* 0x0001040001f47983 */ /* 0x000ee80000300800 */
[----:B------:R-:W3:Y:S04]  /*442b0*/  LDL.LU R3, [R1+0x5d0] ;  /* 0x0005d00001037983 */ /* 0x000ee80000300800 */
[----:B------:R1:W-:Y:S04]  /*442c0*/  @P4 STG.E [R164.64], R174 ;  /* 0x000000aea4004986 */ /* 0x0003e8000c101904 */
[----:B-1----:R-:W3:Y:S04]  /*442d0*/  LDL.LU R165, [R1+0xbd0] ;  /* 0x000bd00001a57983 */ /* 0x002ee80000300800 */
[----:B--2---:R1:W-:Y:S04]  /*442e0*/  @P1 STG.E [R166.64], R245 ;  /* 0x000000f5a6001986 */ /* 0x0043e8000c101904 */
[----:B-1----:R-:W2:Y:S01]  /*442f0*/  LDL.LU R167, [R1+0x100] ;  /* 0x0001000001a77983 */ /* 0x002ea20000300800 */
[----:B------:R-:W-:-:S02]  /*44300*/  ISETP.LT.AND P6, PT, R207, c[0x0][0x178], !P0 ;  /* 0x00005e00cf007a0c */ /* 0x000fc400047c1270 */
[----:B------:R-:W-:Y:S02]  /*44310*/  IADD3 R168, R252, 0x69, RZ ;  /* 0x00000069fca87810 */ /* 0x000fe40007ffe0ff */
[----:B------:R-:W-:Y:S01]  /*44320*/  ISETP.LT.AND P5, PT, R138, c[0x0][0x178], !P0 ;  /* 0x00005e008a007a0c */ /* 0x000fe200047a1270 */
[----:B------:R-:W-:Y:S01]  /*44330*/  IMAD.WIDE R170, R0, 0x4, R160 ;  /* 0x0000000400aa7825 */ /* 0x000fe200078e02a0 */
[----:B------:R-:W-:Y:S01]  /*44340*/  ISETP.LT.AND P3, PT, R139, c[0x0][0x178], !P0 ;  /* 0x00005e008b007a0c */ /* 0x000fe20004761270 */
[----:B------:R-:W4:Y:S01]  /*44350*/  LDL.LU R245, [R1+0xb4] ;  /* 0x0000b40001f57983 */ /* 0x000f220000300800 */
[----:B------:R-:W-:Y:S01]  /*44360*/  ISETP.GE.AND P2, PT, R168, c[0x0][0x17c], PT ;  /* 0x00005f00a8007a0c */ /* 0x000fe20003f46270 */
[C---:B------:R-:W-:Y:S02]  /*44370*/  IMAD.WIDE R168, R0.reuse, 0x4, R162 ;  /* 0x0000000400a87825 */ /* 0x040fe400078e02a2 */
[----:B------:R-:W4:Y:S04]  /*44380*/  LDL.LU R249, [R1+0xcf0] ;  /* 0x000cf00001f97983 */ /* 0x000f280000300800 */
[----:B------:R-:W4:Y:S04]  /*44390*/  LDL.LU R248, [R1+0xb20] ;  /* 0x000b200001f87983 */ /* 0x000f280000300800 */
[----:B------:R-:W4:Y:S04]  /*443a0*/  LDL.LU R172, [R1+0x4a0] ;  /* 0x0004a00001ac7983 */ /* 0x000f280000300800 */
[----:B------:R-:W4:Y:S04]  /*443b0*/  LDL.LU R173, [R1+0xc0] ;  /* 0x0000c00001ad7983 */ /* 0x000f280000300800 */
[----:B------:R-:W4:Y:S04]  /*443c0*/  LDL.LU R174, [R1+0xcf4] ;  /* 0x000cf40001ae7983 */ /* 0x000f280000300800 */
[----:B---3--:R1:W-:Y:S04]  /*443d0*/  @P6 STG.E [R168.64], R165 ;  /* 0x000000a5a8006986 */ /* 0x0083e8000c101904 */
[----:B------:R3:W-:Y:S01]  /*443e0*/  @P5 STG.E [R170.64], R3 ;  /* 0x00000003aa005986 */ /* 0x0007e2000c101904 */
[C---:B-1----:R-:W-:Y:S01]  /*443f0*/  IMAD.WIDE R164, R0.reuse, 0x4, R6 ;  /* 0x0000000400a47825 */ /* 0x042fe200078e0206 */
[----:B---3--:R-:W-:-:S04]  /*44400*/  IADD3 R3, R0, c[0x0][0x198], RZ ;  /* 0x0000660000037a10 */ /* 0x008fc80007ffe0ff */
[----:B--2---:R1:W-:Y:S02]  /*44410*/  @P3 STG.E [R164.64], R167 ;  /* 0x000000a7a4003986 */ /* 0x0043e4000c101904 */
        /* <DEDUP_REMOVED lines=11> */
[C---:B------:R-:W-:Y:S01]  /*444d0*/  IMAD.WIDE R168, R3.reuse, 0x4, R160 ;  /* 0x0000000403a87825 */ /* 0x040fe200078e02a0 */
[----:B------:R1:W-:Y:S03]  /*444e0*/  @P1 STG.E [R164.64], R250 ;  /* 0x000000faa4001986 */ /* 0x0003e6000c101904 */
[----:B------:R-:W-:Y:S01]  /*444f0*/  IMAD.WIDE R170, R3, 0x4, R6 ;  /* 0x0000000403aa7825 */ /* 0x000fe200078e0206 */
[----:B-1----:R-:W3:Y:S04]  /*44500*/  LDL.LU R250, [R1+0x1b40] ;  /* 0x001b400001fa7983 */ /* 0x002ee80000300800 */
[----:B--2---:R-:W-:Y:S04]  /*44510*/  @P6 STG.E [R166.64], R0 ;  /* 0x00000000a6006986 */ /* 0x004fe8000c101904 */
[----:B----4-:R1:W-:Y:S04]  /*44520*/  @P5 STG.E [R168.64], R175 ;  /* 0x000000afa8005986 */ /* 0x0103e8000c101904 */
[----:B------:R2:W-:Y:S04]  /*44530*/  @P4 STG.E [R170.64], R244 ;  /* 0x000000f4aa004986 */ /* 0x0005e8000c101904 */
[----:B-1----:R-:W4:Y:S04]  /*44540*/  LDL.LU R175, [R1+0xb24] ;  /* 0x000b240001af7983 */ /* 0x002f280000300800 */
        /* <DEDUP_REMOVED lines=18> */
[----:B-1----:R-:W2:Y:S01]  /*44670*/  LDL.LU R245, [R1+0xc4] ;  /* 0x0000c40001f57983 */ /* 0x002ea20000300800 */
[C---:B------:R-:W-:Y:S01]  /*44680*/  IADD3 R0, R170.reuse, c[0x0][0x198], RZ ;  /* 0x00006600aa007a10 */ /* 0x040fe20007ffe0ff */
[----:B---3--:R-:W-:Y:S01]  /*44690*/  IMAD.WIDE R164, R170, 0x4, R6 ;  /* 0x00000004aaa47825 */ /* 0x008fe200078e0206 */
[----:B------:R-:W-:Y:S01]  /*446a0*/  IADD3 R3, R252, 0x6f, RZ ;  /* 0x0000006ffc037810 */ /* 0x000fe20007ffe0ff */
[----:B------:R-:W3:Y:S02]  /*446b0*/  LDL.LU R171, [R1+0xa30] ;  /* 0x000a300001ab7983 */ /* 0x000ee40000300800 */
[----:B------:R-:W-:-:S02]  /*446c0*/  IMAD.WIDE R166, R170, 0x4, R4 ;  /* 0x00000004aaa67825 */ /* 0x000fc400078e0204 */
[----:B------:R1:W-:Y:S02]  /*446d0*/  @P3 STG.E [R164.64], R172 ;  /* 0x000000aca4003986 */ /* 0x0003e4000c101904 */
[----:B------:R-:W-:Y:S02]  /*446e0*/  IMAD.WIDE R168, R0, 0x4, R162 ;  /* 0x0000000400a87825 */ /* 0x000fe400078e02a2 */
[----:B------:R1:W-:Y:S01]  /*446f0*/  @P1 STG.E [R166.64], R173 ;  /* 0x000000ada6001986 */ /* 0x0003e2000c101904 */
[----:B------:R-:W-:Y:S02]  /*44700*/  IADD3 R170, R252, 0x6d, RZ ;  /* 0x0000006dfcaa7810 */ /* 0x000fe40007ffe0ff */
[----:B------:R-:W-:Y:S01]  /*44710*/  ISETP.LT.AND P1, PT, R99, c[0x0][0x178], !P0 ;  /* 0x00005e0063007a0c */ /* 0x000fe20004721270 */
[----:B------:R-:W-:Y:S01]  /*44720*/  @P5 STG.E [R168.64], R174 ;  /* 0x000000aea8005986 */ /* 0x000fe2000c101904 */
[----:B-1----:R-:W-:-:S03]  /*44730*/  IMAD.WIDE R164, R0, 0x4, R6 ;  /* 0x0000000400a47825 */ /* 0x002fc600078e0206 */
[----:B------:R-:W3:Y:S01]  /*44740*/  LDL.LU R248, [R1+0xd24] ;  /* 0x000d240001f87983 */ /* 0x000ee20000300800 */
[----:B------:R-:W-:-:S03]  /*44750*/  IMAD.WIDE R166, R0, 0x4, R160 ;  /* 0x0000000400a67825 */ /* 0x000fc600078e02a0 */
[----:B------:R-:W3:Y:S01]  /*44760*/  LDL.LU R172, [R1+0xcc4] ;  /* 0x000cc40001ac7983 */ /* 0x000ee20000300800 */
[----:B------:R-:W-:Y:S02]  /*44770*/  ISETP.GE.AND P0, PT, R3, c[0x0][0x17c], PT ;  /* 0x00005f0003007a0c */ /* 0x000fe40003f06270 */
[----:B------:R-:W-:Y:S01]  /*44780*/  IADD3 R3, R0, c[0x0][0x198], RZ ;  /* 0x0000660000037a10 */ /* 0x000fe20007ffe0ff */
[----:B------:R-:W3:Y:S04]  /*44790*/  LDL.LU R173, [R1+0xa34] ;  /* 0x000a340001ad7983 */ /* 0x000ee80000300800 */
[----:B----4-:R-:W-:Y:S04]  /*447a0*/  @P6 STG.E [R166.64], R175 ;  /* 0x000000afa6006986 */ /* 0x010fe8000c101904 */
[----:B--2---:R1:W-:Y:S01]  /*447b0*/  @P4 STG.E [R164.64], R244 ;  /* 0x000000f4a4004986 */ /* 0x0043e2000c101904 */
[----:B------:R-:W-:-:S03]  /*447c0*/  ISETP.GE.AND P4, PT, R170, c[0x0][0x17c], PT ;  /* 0x00005f00aa007a0c */ /* 0x000fc60003f86270 */
[----:B-1----:R-:W2:Y:S01]  /*447d0*/  LDL.LU R244, [R1+0x394] ;  /* 0x0003940001f47983 */ /* 0x002ea20000300800 */
[----:B------:R-:W-:-:S03]  /*447e0*/  IMAD.WIDE R164, R0, 0x4, R4 ;  /* 0x0000000400a47825 */ /* 0x000fc600078e0204 */
[----:B------:R-:W4:Y:S04]  /*447f0*/  LDL.LU R0, [R1+0xcc0] ;  /* 0x000cc00001007983 */ /* 0x000f280000300800 */
[----:B------:R-:W2:Y:S01]  /*44800*/  LDL.LU R170, [R1+0xd20] ;  /* 0x000d200001aa7983 */ /* 0x000ea20000300800 */
[----:B------:R-:W-:Y:S02]  /*44810*/  ISETP.LT.AND P3, PT, R207, c[0x0][0x178], !P2 ;  /* 0x00005e00cf007a0c */ /* 0x000fe40005761270 */
[----:B------:R-:W-:Y:S01]  /*44820*/  ISETP.LT.AND P5, PT, R138, c[0x0][0x178], !P2 ;  /* 0x00005e008a007a0c */ /* 0x000fe200057a1270 */
[----:B------:R-:W-:Y:S01]  /*44830*/  IMAD.WIDE R166, R3, 0x4, R162 ;  /* 0x0000000403a67825 */ /* 0x000fe200078e02a2 */
[----:B------:R-:W-:Y:S01]  /*44840*/  ISETP.LT.AND P6, PT, R139, c[0x0][0x178], !P2 ;  /* 0x00005e008b007a0c */ /* 0x000fe200057c1270 */
[----:B------:R-:W3:Y:S02]  /*44850*/  LDL.LU R249, [R1+0xd40] ;  /* 0x000d400001f97983 */ /* 0x000ee40000300800 */
[----:B------:R-:W-:-:S02]  /*44860*/  IMAD.WIDE R168, R3, 0x4, R160 ;  /* 0x0000000403a87825 */ /* 0x000fc400078e02a0 */
[----:B------:R1:W-:Y:S04]  /*44870*/  @P1 STG.E [R164.64], R245 ;  /* 0x000000f5a4001986 */ /* 0x0003e8000c101904 */
[----:B------:R-:W3:Y:S04]  /*44880*/  LDL.LU R174, [R1+0xd10] ;  /* 0x000d100001ae7983 */ /* 0x000ee80000300800 */
[----:B------:R-:W3:Y:S01]  /*44890*/  LDL.LU R175, [R1+0xc90] ;  /* 0x000c900001af7983 */ /* 0x000ee20000300800 */
[----:B-1----:R-:W-:-:S03]  /*448a0*/  IMAD.WIDE R164, R3, 0x4, R6 ;  /* 0x0000000403a47825 */ /* 0x002fc600078e0206 */
[----:B------:R-:W3:Y:S04]  /*448b0*/  LDL.LU R245, [R1+0xd44] ;  /* 0x000d440001f57983 */ /* 0x000ee80000300800 */
[----:B--2---:R-:W-:Y:S04]  /*448c0*/  @P3 STG.E [R166.64], R170 ;  /* 0x000000aaa6003986 */ /* 0x004fe8000c101904 */
[----:B----4-:R1:W-:Y:S04]  /*448d0*/  @P5 STG.E [R168.64], R0 ;  /* 0x00000000a8005986 */ /* 0x0103e8000c101904 */
[----:B---3--:R2:W-:Y:S01]  /*448e0*/  @P6 STG.E [R164.64], R171 ;  /* 0x000000aba4006986 */ /* 0x0085e2000c101904 */
[C---:B-1----:R-:W-:Y:S01]  /*448f0*/  IADD3 R0, R3.reuse, c[0x0][0x198], RZ ;  /* 0x0000660003007a10 */ /* 0x042fe20007ffe0ff */
[----:B--2---:R-:W-:-:S02]  /*44900*/  IMAD.WIDE R170, R3, 0x4, R4 ;  /* 0x0000000403aa7825 */ /* 0x004fc400078e0204 */
[----:B------:R-:W2:Y:S01]  /*44910*/  LDL.LU R3, [R1+0x390] ;  /* 0x0003900001037983 */ /* 0x000ea20000300800 */
[----:B------:R-:W-:Y:S02]  /*44920*/  ISETP.LT.AND P2, PT, R99, c[0x0][0x178], !P2 ;  /* 0x00005e0063007a0c */ /* 0x000fe40005741270 */
[----:B------:R-:W-:Y:S02]  /*44930*/  ISETP.LT.AND P5, PT, R207, c[0x0][0x178], !P4 ;  /* 0x00005e00cf007a0c */ /* 0x000fe400067a1270 */
[----:B------:R-:W-:Y:S02]  /*44940*/  ISETP.LT.AND P3, PT, R138, c[0x0][0x178], !P4 ;  /* 0x00005e008a007a0c */ /* 0x000fe40006761270 */
[----:B------:R-:W-:Y:S02]  /*44950*/  ISETP.LT.AND P1, PT, R139, c[0x0][0x178], !P4 ;  /* 0x00005e008b007a0c */ /* 0x000fe40006721270 */
[----:B------:R-:W-:Y:S02]  /*44960*/  ISETP.LT.AND P4, PT, R99, c[0x0][0x178], !P4 ;  /* 0x00005e0063007a0c */ /* 0x000fe40006781270 */
[----:B------:R-:W-:Y:S01]  /*44970*/  IADD3 R166, R252, 0x6e, RZ ;  /* 0x0000006efca67810 */ /* 0x000fe20007ffe0ff */
[----:B------:R-:W-:-:S03]  /*44980*/  IMAD.WIDE R164, R0, 0x4, R162 ;  /* 0x0000000400a47825 */ /* 0x000fc600078e02a2 */
[----:B------:R-:W-:Y:S01]  /*44990*/  ISETP.GE.AND P6, PT, R166, c[0x0][0x17c], PT ;  /* 0x00005f00a6007a0c */ /* 0x000fe20003fc6270 */
[----:B------:R-:W-:-:S04]  /*449a0*/  IMAD.WIDE R166, R0, 0x4, R160 ;  /* 0x0000000400a67825 */ /* 0x000fc800078e02a0 */
[C---:B------:R-:W-:Y:S01]  /*449b0*/  IMAD.WIDE R168, R0.reuse, 0x4, R6 ;  /* 0x0000000400a87825 */ /* 0x040fe200078e0206 */
[----:B--2---:R1:W-:Y:S04]  /*449c0*/  @P2 STG.E [R170.64], R3 ;  /* 0x00000003aa002986 */ /* 0x0043e8000c101904 */
[----:B------:R-:W-:Y:S04]  /*449d0*/  @P5 STG.E [R164.64], R248 ;  /* 0x000000f8a4005986 */ /* 0x000fe8000c101904 */
[----:B------:R-:W-:Y:S01]  /*449e0*/  @P3 STG.E [R166.64], R172 ;  /* 0x000000aca6003986 */ /* 0x000fe2000c101904 */
[----:B-1----:R-:W-:-:S03]  /*449f0*/  IMAD.WIDE R170, R0, 0x4, R4 ;  /* 0x0000000400aa7825 */ /* 0x002fc600078e0204 */
[----:B------:R-:W-:Y:S04]  /*44a00*/  @P1 STG.E [R168.64], R173 ;  /* 0x000000ada8001986 */ /* 0x000fe8000c101904 */
[----:B------:R1:W-:Y:S04]  /*44a10*/  @P4 STG.E [R170.64], R244 ;  /* 0x000000f4aa004986 */ /* 0x0003e8000c101904 */
[----:B-1----:R-:W2:Y:S01]  /*44a20*/  LDL.LU R244, [R1+0xd14] ;  /* 0x000d140001f47983 */ /* 0x002ea20000300800 */
[----:B------:R-:W-:Y:S02]  /*44a30*/  ISETP.LT.AND P2, PT, R207, c[0x0][0x178], !P6 ;  /* 0x00005e00cf007a0c */ /* 0x000fe40007741270 */
[----:B------:R-:W-:Y:S01]  /*44a40*/  ISETP.LT.AND P4, PT, R138, c[0x0][0x178], !P6 ;  /* 0x00005e008a007a0c */ /* 0x000fe20007781270 */
[----:B------:R-:W3:Y:S01]  /*44a50*/  LDL.LU R248, [R1+0xc94] ;  /* 0x000c940001f87983 */ /* 0x000ee20000300800 */
[----:B------:R-:W-:-:S02]  /*44a60*/  ISETP.LT.AND P3, PT, R139, c[0x0][0x178], !P6 ;  /* 0x00005e008b007a0c */ /* 0x000fc40007761270 */
[----:B------:R-:W-:Y:S01]  /*44a70*/  IADD3 R3, R0, c[0x0][0x198], RZ ;  /* 0x0000660000037a10 */ /* 0x000fe20007ffe0ff */
[----:B------:R-:W4:Y:S01]  /*44a80*/  LDL.LU R172, [R1+0x638] ;  /* 0x0006380001ac7983 */ /* 0x000f220000300800 */
[----:B------:R-:W-:-:S03]  /*44a90*/  ISETP.LT.AND P6, PT, R99, c[0x0][0x178], !P6 ;  /* 0x00005e0063007a0c */ /* 0x000fc600077c1270 */
[C---:B------:R-:W-:Y:S01]  /*44aa0*/  IMAD.WIDE R168, R3.reuse, 0x4, R162 ;  /* 0x0000000403a87825 */ /* 0x040fe200078e02a2 */
[----:B------:R-:W-:Y:S01]  /*44ab0*/  IADD3 R0, R252, 0x70, RZ ;  /* 0x00000070fc007810 */ /* 0x000fe20007ffe0ff */
[----:B------:R-:W3:Y:S02]  /*44ac0*/  LDL.LU R173, [R1+0x138] ;  /* 0x0001380001ad7983 */ /* 0x000ee40000300800 */
[----:B------:R-:W-:-:S04]  /*44ad0*/  IMAD.WIDE R164, R3, 0x4, R160 ;  /* 0x0000000403a47825 */ /* 0x000fc800078e02a0 */
[----:B------:R-:W-:Y:S01]  /*44ae0*/  IMAD.WIDE R166, R3, 0x4, R6 ;  /* 0x0000000403a67825 */ /* 0x000fe200078e0206 */
[----:B------:R1:W-:Y:S01]  /*44af0*/  @P2 STG.E [R168.64], R249 ;  /* 0x000000f9a8002986 */ /* 0x0003e2000c101904 */
[----:B------:R-:W-:-:S03]  /*44b00*/  ISETP.LT.AND P5, PT, R207, c[0x0][0x178], !P0 ;  /* 0x00005e00cf007a0c */ /* 0x000fc600047a1270 */
[----:B------:R1:W-:Y:S01]  /*44b10*/  @P4 STG.E [R164.64], R174 ;  /* 0x000000aea4004986 */ /* 0x0003e2000c101904 */
[----:B------:R-:W-:-:S03]  /*44b20*/  ISETP.GE.AND P1, PT, R0, c[0x0][0x17c], PT ;  /* 0x00005f0000007a0c */ /* 0x000fc60003f26270 */
[----:B------:R1:W-:Y:S01]  /*44b30*/  @P3 STG.E [R166.64], R175 ;  /* 0x000000afa6003986 */ /* 0x0003e2000c101904 */
[----:B------:R-:W-:Y:S01]  /*44b40*/  ISETP.LT.AND P3, PT, R138, c[0x0][0x178], !P0 ;  /* 0x00005e008a007a0c */ /* 0x000fe20004761270 */
[C---:B-1----:R-:W-:Y:S01]  /*44b50*/  IMAD.WIDE R168, R3.reuse, 0x4, R4 ;  /* 0x0000000403a87825 */ /* 0x042fe200078e0204 */
[----:B------:R-:W-:-:S04]  /*44b60*/  IADD3 R0, R3, c[0x0][0x198], RZ ;  /* 0x0000660003007a10 */ /* 0x000fc80007ffe0ff */
[----:B------:R1:W-:Y:S01]  /*44b70*/  @P6 STG.E [R168.64], R250 ;  /* 0x000000faa8006986 */ /* 0x0003e2000c101904 */
[----:B------:R-:W-:-:S04]  /*44b80*/  IMAD.WIDE R164, R0, 0x4, R162 ;  /* 0x0000000400a47825 */ /* 0x000fc800078e02a2 */
[----:B------:R-:W-:Y:S01]  /*44b90*/  IMAD.WIDE R166, R0, 0x4, R160 ;  /* 0x0000000400a67825 */ /* 0x000fe200078e02a0 */
[----:B-1----:R-:W4:Y:S04]  /*44ba0*/  LDL.LU R250, [R1+0x1b3c] ;  /* 0x001b3c0001fa7983 */ /* 0x002f280000300800 */
[----:B------:R-:W4:Y:S04]  /*44bb0*/  LDL.LU R174, [R1+0x38] ;  /* 0x0000380001ae7983 */ /* 0x000f280000300800 */
[----:B------:R1:W-:Y:S04]  /*44bc0*/  @P5 STG.E [R164.64], R245 ;  /* 0x000000f5a4005986 */ /* 0x0003e8000c101904 */
[----:B------:R-:W4:Y:S04]  /*44bd0*/  LDL.LU R175, [R1+0x63c] ;  /* 0x00063c0001af7983 */ /* 0x000f280000300800 */
[----:B-1----:R-:W4:Y:S04]  /*44be0*/  LDL.LU R245, [R1+0x13c] ;  /* 0x00013c0001f57983 */ /* 0x002f280000300800 */
[----:B--2---:R1:W-:Y:S04]  /*44bf0*/  @P3 STG.E [R166.64], R244 ;  /* 0x000000f4a6003986 */ /* 0x0043e8000c101904 */
[----:B-1----:R-:W2:Y:S01]  /*44c00*/  LDL.LU R244, [R1+0x3c] ;  /* 0x00003c0001f47983 */ /* 0x002ea20000300800 */
[----:B------:R-:W-:-:S02]  /*44c10*/  ISETP.LT.AND P4, PT, R139, c[0x0][0x178], !P0 ;  /* 0x00005e008b007a0c */ /* 0x000fc40004781270 */
[----:B------:R-:W-:Y:S02]  /*44c20*/  ISETP.LT.AND P5, PT, R99, c[0x0][0x178], !P0 ;  /* 0x00005e0063007a0c */ /* 0x000fe400047a1270 */
[----:B------:R-:W-:Y:S01]  /*44c30*/  IADD3 R168, R252, 0x71, RZ ;  /* 0x00000071fca87810 */ /* 0x000fe20007ffe0ff */
[----:B------:R-:W-:Y:S01]  /*44c40*/  IMAD.WIDE R164, R0, 0x4, R6 ;  /* 0x0000000400a47825 */ /* 0x000fe200078e0206 */
[----:B------:R-:W-:Y:S02]  /*44c50*/  ISETP.LT.AND P6, PT, R207, c[0x0][0x178], !P1 ;  /* 0x00005e00cf007a0c */ /* 0x000fe40004fc1270 */
[----:B------:R-:W-:Y:S01]  /*44c60*/  ISETP.GE.AND P2, PT, R168, c[0x0][0x17c], PT ;  /* 0x00005f00a8007a0c */ /* 0x000fe20003f46270 */
[----:B------:R-:W-:Y:S01]  /*44c70*/  IMAD.WIDE R168, R0, 0x4, R4 ;  /* 0x0000000400a87825 */ /* 0x000fe200078e0204 */
[----:B------:R-:W-:Y:S02]  /*44c80*/  ISETP.LT.AND P0, PT, R138, c[0x0][0x178], !P1 ;  /* 0x00005e008a007a0c */ /* 0x000fe40004f01270 */
[----:B------:R-:W-:Y:S01]  /*44c90*/  IADD3 R3, R0, c[0x0][0x198], RZ ;  /* 0x0000660000037a10 */ /* 0x000fe20007ffe0ff */
[----:B---3--:R1:W-:Y:S04]  /*44ca0*/  @P4 STG.E [R164.64], R248 ;  /* 0x000000f8a4004986 */ /* 0x0083e8000c101904 */
[----:B------:R3:W-:Y:S01]  /*44cb0*/  @P5 STG.E [R168.64], R251 ;  /* 0x000000fba8005986 */ /* 0x0007e2000c101904 */
[----:B------:R-:W-:Y:S01]  /*44cc0*/  ISETP.LT.AND P5, PT, R139, c[0x0][0x178], !P1 ;  /* 0x00005e008b007a0c */ /* 0x000fe20004fa1270 */
[----:B------:R-:W-:Y:S01]  /*44cd0*/  IMAD.WIDE R166, R3, 0x4, R162 ;  /* 0x0000000403a67825 */ /* 0x000fe200078e02a2 */
[----:B------:R-:W-:-:S03]  /*44ce0*/  ISETP.LT.AND P1, PT, R99, c[0x0][0x178], !P1 ;  /* 0x00005e0063007a0c */ /* 0x000fc60004f21270 */
[----:B-1----:R-:W-:Y:S01]  /*44cf0*/  IMAD.WIDE R164, R3, 0x4, R160 ;  /* 0x0000000403a47825 */ /* 0x002fe200078e02a0 */
[----:B----4-:R1:W-:Y:S01]  /*44d00*/  @P6 STG.E [R166.64], R172 ;  /* 0x000000aca6006986 */ /* 0x0103e2000c101904 */
[----:B------:R-:W-:Y:S02]  /*44d10*/  ISETP.LT.AND P4, PT, R207, c[0x0][0x178], !P2 ;  /* 0x00005e00cf007a0c */ /* 0x000fe40005781270 */
[----:B------:R-:W-:Y:S01]  /*44d20*/  ISETP.LT.AND P6, PT, R138, c[0x0][0x178], !P2 ;  /* 0x00005e008a007a0c */ /* 0x000fe200057c1270 */
[----:B------:R4:W-:Y:S01]  /*44d30*/  @P0 STG.E [R164.64], R173 ;  /* 0x000000ada4000986 */ /* 0x0009e2000c101904 */
[----:B------:R-:W-:Y:S02]  /*44d40*/  ISETP.LT.AND P3, PT, R139, c[0x0][0x178], !P2 ;  /* 0x00005e008b007a0c */ /* 0x000fe40005761270 */
[----:B---3--:R-:W-:Y:S01]  /*44d50*/  IADD3 R168, R252, 0x72, RZ ;  /* 0x00000072fca87810 */ /* 0x008fe20007ffe0ff */
[----:B------:R-:W3:Y:S01]  /*44d60*/  LDL.LU R251, [R1+0x1b38] ;  /* 0x001b380001fb7983 */ /* 0x000ee20000300800 */
[----:B-1----:R-:W-:-:S03]  /*44d70*/  IMAD.WIDE R166, R3, 0x4, R4 ;  /* 0x0000000403a67825 */ /* 0x002fc600078e0204 */
[----:B------:R-:W3:Y:S01]  /*44d80*/  LDL.LU R170, [R1+0xd8] ;  /* 0x0000d80001aa7983 */ /* 0x000ee20000300800 */
[C---:B----4-:R-:W-:Y:S01]  /*44d90*/  IMAD.WIDE R164, R3.reuse, 0x4, R6 ;  /* 0x0000000403a47825 */ /* 0x050fe200078e0206 */
[----:B------:R-:W-:-:S04]  /*44da0*/  IADD3 R3, R3, c[0x0][0x198], RZ ;  /* 0x0000660003037a10 */ /* 0x000fc80007ffe0ff */
[----:B------:R1:W-:Y:S01]  /*44db0*/  @P5 STG.E [R164.64], R174 ;  /* 0x000000aea4005986 */ /* 0x0003e2000c101904 */
[----:B------:R-:W-:Y:S01]  /*44dc0*/  ISETP.GE.AND P5, PT, R168, c[0x0][0x17c], PT ;  /* 0x00005f00a8007a0c */ /* 0x000fe20003fa6270 */
[C---:B------:R-:W-:Y:S02]  /*44dd0*/  IMAD.WIDE R168, R3.reuse, 0x4, R6 ;  /* 0x0000000403a87825 */ /* 0x040fe400078e0206 */
[----:B------:R4:W-:Y:S02]  /*44de0*/  @P1 STG.E [R166.64], R250 ;  /* 0x000000faa6001986 */ /* 0x0009e4000c101904 */
[----:B-1----:R-:W-:-:S04]  /*44df0*/  IMAD.WIDE R164, R3, 0x4, R162 ;  /* 0x0000000403a47825 */ /* 0x002fc800078e02a2 */
[----:B----4-:R-:W-:Y:S01]  /*44e00*/  IMAD.WIDE R166, R3, 0x4, R160 ;  /* 0x0000000403a67825 */ /* 0x010fe200078e02a0 */
[----:B------:R1:W-:Y:S04]  /*44e10*/  @P4 STG.E [R164.64], R175 ;  /* 0x000000afa4004986 */ /* 0x0003e8000c101904 */
[----:B------:R-:W4:Y:S04]  /*44e20*/  LDL.LU R250, [R1+0x188] ;  /* 0x0001880001fa7983 */ /* 0x000f280000300800 */
[----:B------:R-:W-:Y:S04]  /*44e30*/  @P6 STG.E [R166.64], R245 ;  /* 0x000000f5a6006986 */ /* 0x000fe8000c101904 */
[----:B-1----:R-:W4:Y:S04]  /*44e40*/  LDL.LU R175, [R1+0x18] ;  /* 0x0000180001af7983 */ /* 0x002f280000300800 */
[----:B--2---:R1:W-:Y:S04]  /*44e50*/  @P3 STG.E [R168.64], R244 ;  /* 0x000000f4a8003986 */ /* 0x0043e8000c101904 */
[----:B-1----:R-:W2:Y:S04]  /*44e60*/  LDL.LU R169, [R1+0x768] ;  /* 0x0007680001a97983 */ /* 0x002ea80000300800 */
[----:B------:R-:W4:Y:S04]  /*44e70*/  LDL.LU R245, [R1+0x76c] ;  /* 0x00076c0001f57983 */ /* 0x000f280000300800 */
[----:B------:R-:W4:Y:S04]  /*44e80*/  LDL.LU R171, [R1+0x18c] ;  /* 0x00018c0001ab7983 */ /* 0x000f280000300800 */
[----:B------:R-:W4:Y:S01]  /*44e90*/  LDL.LU R174, [R1+0xdc] ;  /* 0x0000dc0001ae7983 */ /* 0x000f220000300800 */
[----:B------:R-:W-:-:S02]  /*44ea0*/  IADD3 R0, R252, 0x79, RZ ;  /* 0x00000079fc007810 */ /* 0x000fc40007ffe0ff */
[----:B------:R-:W-:Y:S01]  /*44eb0*/  ISETP.LT.AND P2, PT, R99, c[0x0][0x178], !P2 ;  /* 0x00005e0063007a0c */ /* 0x000fe20005741270 */
[----:B------:R-:W4:Y:S01]  /*44ec0*/  LDL.LU R244, [R1+0x1c] ;  /* 0x00001c0001f47983 */ /* 0x000f220000300800 */
[----:B------:R-:W-:Y:S02]  /*44ed0*/  ISETP.LT.AND P1, PT, R207, c[0x0][0x178], !P5 ;  /* 0x00005e00cf007a0c */ /* 0x000fe40006f21270 */
[----:B------:R-:W-:Y:S01]  /*44ee0*/  ISETP.GE.AND P0, PT, R0, c[0x0][0x17c], PT ;  /* 0x00005f0000007a0c */ /* 0x000fe20003f06270 */
[C---:B------:R-:W-:Y:S01]  /*44ef0*/  IMAD.WIDE R164, R3.reuse, 0x4, R4 ;  /* 0x0000000403a47825 */ /* 0x040fe200078e0204 */
[----:B------:R-:W-:Y:S01]  /*44f00*/  IADD3 R0, R3, c[0x0][0x198], RZ ;  /* 0x0000660003007a10 */ /* 0x000fe20007ffe0ff */
[----:B------:R-:W4:Y:S01]  /*44f10*/  LDL.LU R249, [R1+0x7d8] ;  /* 0x0007d80001f97983 */ /* 0x000f220000300800 */
[----:B------:R-:W-:Y:S02]  /*44f20*/  ISETP.LT.AND P3, PT, R138, c[0x0][0x178], !P5 ;  /* 0x00005e008a007a0c */ /* 0x000fe40006f61270 */
[----:B------:R-:W-:Y:S01]  /*44f30*/  IADD3 R168, R252, 0x73, RZ ;  /* 0x00000073fca87810 */ /* 0x000fe20007ffe0ff */
[----:B------:R-:W-:Y:S01]  /*44f40*/  IMAD.WIDE R166, R0, 0x4, R162 ;  /* 0x0000000400a67825 */ /* 0x000fe200078e02a2 */
[----:B------:R-:W-:Y:S01]  /*44f50*/  ISETP.LT.AND P6, PT, R139, c[0x0][0x178], !P5 ;  /* 0x00005e008b007a0c */ /* 0x000fe20006fc1270 */
[----:B---3--:R1:W-:Y:S01]  /*44f60*/  @P2 STG.E [R164.64], R251 ;  /* 0x000000fba4002986 */ /* 0x0083e2000c101904 */
[----:B------:R-:W-:-:S02]  /*44f70*/  ISETP.GE.AND P4, PT, R168, c[0x0][0x17c], PT ;  /* 0x00005f00a8007a0c */ /* 0x000fc40003f86270 */
[----:B------:R-:W-:Y:S01]  /*44f80*/  IADD3 R3, R252, 0x74, RZ ;  /* 0x00000074fc037810 */ /* 0x000fe20007ffe0ff */
[----:B------:R-:W3:Y:S01]  /*44f90*/  LDL.LU R248, [R1+0x1d8] ;  /* 0x0001d80001f87983 */ /* 0x000ee20000300800 */
[----:B------:R-:W-:Y:S02]  /*44fa0*/  ISETP.LT.AND P5, PT, R99, c[0x0][0x178], !P5 ;  /* 0x00005e0063007a0c */ /* 0x000fe40006fa1270 */
[----:B------:R-:W-:Y:S01]  /*44fb0*/  ISETP.GE.AND P2, PT, R3, c[0x0][0x17c], PT ;  /* 0x00005f0003007a0c */ /* 0x000fe20003f46270 */
[----:B------:R-:W3:Y:S01]  /*44fc0*/  LDL.LU R172, [R1+0xe8] ;  /* 0x0000e80001ac7983 */ /* 0x000ee20000300800 */
[C---:B------:R-:W-:Y:S01]  /*44fd0*/  IADD3 R3, R0.reuse, c[0x0][0x198], RZ ;  /* 0x0000660000037a10 */ /* 0x040fe20007ffe0ff */
[C---:B-1----:R-:W-:Y:S02]  /*44fe0*/  IMAD.WIDE R164, R0.reuse, 0x4, R6 ;  /* 0x0000000400a47825 */ /* 0x042fe400078e0206 */
[----:B------:R-:W3:Y:S04]  /*44ff0*/  LDL.LU R173, [R1+0x58] ;  /* 0x0000580001ad7983 */ /* 0x000ee80000300800 */
[----:B--2---:R1:W-:Y:S01]  /*45000*/  @P1 STG.E [R166.64], R169 ;  /* 0x000000a9a6001986 */ /* 0x0043e2000c101904 */
[----:B------:R-:W-:Y:S01]  /*45010*/  ISETP.LT.AND P1, PT, R207, c[0x0][0x178], !P4 ;  /* 0x00005e00cf007a0c */ /* 0x000fe20006721270 */
[----:B-1----:R-:W-:-:S05]  /*45020*/  IMAD.WIDE R166, R0, 0x4, R160 ;  /* 0x0000000400a67825 */ /* 0x002fca00078e02a0 */
[----:B----4-:R-:W-:Y:S01]  /*45030*/  @P3 STG.E [R166.64], R250 ;  /* 0x000000faa6003986 */ /* 0x010fe2000c101904 */
[----:B------:R-:W-:Y:S01]  /*45040*/  ISETP.LT.AND P3, PT, R138, c[0x0][0x178], !P4 ;  /* 0x00005e008a007a0c */ /* 0x000fe20006761270 */
[----:B------:R-:W-:Y:S02]  /*45050*/  IMAD.WIDE R168, R0, 0x4, R4 ;  /* 0x0000000400a87825 */ /* 0x000fe400078e0204 */
[----:B------:R1:W-:Y:S01]  /*45060*/  @P6 STG.E [R164.64], R170 ;  /* 0x000000aaa4006986 */ /* 0x0003e2000c101904 */
[----:B------:R-:W-:-:S03]  /*45070*/  ISETP.LT.AND P6, PT, R139, c[0x0][0x178], !P4 ;  /* 0x00005e008b007a0c */ /* 0x000fc600067c1270 */
[----:B------:R2:W-:Y:S01]  /*45080*/  @P5 STG.E [R168.64], R175 ;  /* 0x000000afa8005986 */ /* 0x0005e2000c101904 */
[----:B-1----:R-:W-:-:S03]  /*45090*/  IMAD.WIDE R164, R3, 0x4, R162 ;  /* 0x0000000403a47825 */ /* 0x002fc600078e02a2 */
[----:B--2---:R-:W2:Y:S01]  /*450a0*/  LDL.LU R175, [R1+0x7dc] ;  /* 0x0007dc0001af7983 */ /* 0x004ea20000300800 */
[----:B------:R-:W-:-:S03]  /*450b0*/  IMAD.WIDE R166, R3, 0x4, R160 ;  /* 0x0000000403a67825 */ /* 0x000fc600078e02a0 */
[----:B------:R1:W-:Y:S04]  /*450c0*/  @P1 STG.E [R164.64], R245 ;  /* 0x000000f5a4001986 */ /* 0x0003e8000c101904 */
[----:B------:R-:W-:Y:S04]  /*450d0*/  @P3 STG.E [R166.64], R171 ;  /* 0x000000aba6003986 */ /* 0x000fe8000c101904 */
[----:B-1----:R-:W4:Y:S01]  /*450e0*/  LDL.LU R245, [R1+0x1dc] ;  /* 0x0001dc0001f57983 */ /* 0x002f220000300800 */
[----:B------:R-:W-:-:S05]  /*450f0*/  IMAD.WIDE R164, R3, 0x4, R6 ;  /* 0x0000000403a47825 */ /* 0x000fca00078e0206 */
[----:B------:R1:W-:Y:S04]  /*45100*/  @P6 STG.E [R164.64], R174 ;  /* 0x000000aea4006986 */ /* 0x0003e8000c101904 */
[----:B-1----:R-:W4:Y:S01]  /*45110*/  LDL.LU R174, [R1+0xec] ;  /* 0x0000ec0001ae7983 */ /* 0x002f220000300800 */
[----:B------:R-:W-:Y:S02]  /*45120*/  ISETP.LT.AND P4, PT, R99, c[0x0][0x178], !P4 ;  /* 0x00005e0063007a0c */ /* 0x000fe40006781270 */
[----:B------:R-:W-:Y:S01]  /*45130*/  IADD3 R0, R252, 0x75, RZ ;  /* 0x00000075fc007810 */ /* 0x000fe20007ffe0ff */
[----:B------:R-:W-:Y:S01]  /*45140*/  IMAD.WIDE R168, R3, 0x4, R4 ;  /* 0x0000000403a87825 */ /* 0x000fe200078e0204 */
[----:B------:R-:W-:Y:S02]  /*45150*/  ISETP.LT.AND P5, PT, R207, c[0x0][0x178], !P2 ;  /* 0x00005e00cf007a0c */ /* 0x000fe400057a1270 */
[----:B------:R-:W-:-:S02]  /*45160*/  ISETP.GE.AND P1, PT, R0, c[0x0][0x17c], PT ;  /* 0x00005f0000007a0c */ /* 0x000fc40003f26270 */
[----:B------:R-:W-:Y:S02]  /*45170*/  IADD3 R0, R3, c[0x0][0x198], RZ ;  /* 0x0000660003007a10 */ /* 0x000fe40007ffe0ff */
[----:B------:R-:W-:-:S03]  /*45180*/  ISETP.LT.AND P3, PT, R138, c[0x0][0x178], !P2 ;  /* 0x00005e008a007a0c */ /* 0x000fc60005761270 */
[----:B------:R1:W-:Y:S01]  /*45190*/  @P4 STG.E [R168.64], R244 ;  /* 0x000000f4a8004986 */ /* 0x0003e2000c101904 */
[----:B------:R-:W-:Y:S01]  /*451a0*/  ISETP.LT.AND P4, PT, R139, c[0x0][0x178], !P2 ;  /* 0x00005e008b007a0c */ /* 0x000fe20005781270 */
[----:B------:R-:W-:Y:S01]  /*451b0*/  IMAD.WIDE R166, R0, 0x4, R162 ;  /* 0x0000000400a67825 */ /* 0x000fe200078e02a2 */
[----:B------:R-:W-:-:S04]  /*451c0*/  ISETP.LT.AND P2, PT, R99, c[0x0][0x178], !P2 ;  /* 0x00005e0063007a0c */ /* 0x000fc80005741270 */
[----:B------:R3:W-:Y:S01]  /*451d0*/  @P5 STG.E [R166.64], R249 ;  /* 0x000000f9a6005986 */ /* 0x0007e2000c101904 */
[----:B------:R-:W-:Y:S01]  /*451e0*/  ISETP.LT.AND P5, PT, R207, c[0x0][0x178], !P1 ;  /* 0x00005e00cf007a0c */ /* 0x000fe20004fa1270 */
[----:B------:R-:W-:Y:S01]  /*451f0*/  IMAD.WIDE R164, R0, 0x4, R6 ;  /* 0x0000000400a47825 */ /* 0x000fe200078e0206 */
[----:B------:R-:W-:Y:S02]  /*45200*/  ISETP.LT.AND P6, PT, R138, c[0x0][0x178], !P1 ;  /* 0x00005e008a007a0c */ /* 0x000fe40004fc1270 */
[C---:B------:R-:W-:Y:S01]  /*45210*/  IADD3 R3, R0.reuse, c[0x0][0x198], RZ ;  /* 0x0000660000037a10 */ /* 0x040fe20007ffe0ff */
[C---:B-1----:R-:W-:Y:S01]  /*45220*/  IMAD.WIDE R168, R0.reuse, 0x4, R4 ;  /* 0x0000000400a87825 */ /* 0x042fe200078e0204 */
[----:B------:R-:W4:Y:S04]  /*45230*/  LDL.LU R244, [R1+0x5c] ;  /* 0x00005c0001f47983 */ /* 0x000f280000300800 */
[----:B------:R-:W4:Y:S01]  /*45240*/  LDL.LU R250, [R1+0x78] ;  /* 0x0000780001fa7983 */ /* 0x000f220000300800 */
[----:B---3--:R-:W-:-:S03]  /*45250*/  IMAD.WIDE R166, R0, 0x4, R160 ;  /* 0x0000000400a67825 */ /* 0x008fc600078e02a0 */
[----:B------:R-:W3:Y:S04]  /*45260*/  LDL.LU R249, [R1+0x8dc] ;  /* 0x0008dc0001f97983 */ /* 0x000ee80000300800 */
[----:B------:R1:W-:Y:S04]  /*45270*/  @P3 STG.E [R166.64], R248 ;  /* 0x000000f8a6003986 */ /* 0x0003e8000c101904 */
[----:B------:R1:W-:Y:S04]  /*45280*/  @P4 STG.E [R164.64], R172 ;  /* 0x000000aca4004986 */ /* 0x0003e8000c101904 */
[----:B------:R-:W-:Y:S01]  /*45290*/  @P2 STG.E [R168.64], R173 ;  /* 0x000000ada8002986 */ /* 0x000fe2000c101904 */
[----:B------:R-:W-:Y:S01]  /*452a0*/  ISETP.LT.AND P2, PT, R139, c[0x0][0x178], !P1 ;  /* 0x00005e008b007a0c */ /* 0x000fe20004f41270 */
[----:B-1----:R-:W-:-:S04]  /*452b0*/  IMAD.WIDE R166, R3, 0x4, R162 ;  /* 0x0000000403a67825 */ /* 0x002fc800078e02a2 */
[C---:B------:R-:W-:Y:S01]  /*452c0*/  IMAD.WIDE R164, R3.reuse, 0x4, R160 ;  /* 0x0000000403a47825 */ /* 0x040fe200078e02a0 */
[C---:B------:R-:W-:Y:S02]  /*452d0*/  IADD3 R0, R3.reuse, c[0x0][0x198], RZ ;  /* 0x0000660003007a10 */ /* 0x040fe40007ffe0ff */
[----:B------:R-:W-:Y:S01]  /*452e0*/  IADD3 R172, R252, 0x77, RZ ;  /* 0x00000077fcac7810 */ /* 0x000fe20007ffe0ff */
[----:B--2---:R1:W-:Y:S04]  /*452f0*/  @P5 STG.E [R166.64], R175 ;  /* 0x000000afa6005986 */ /* 0x0043e8000c101904 */
[----:B-1----:R-:W2:Y:S04]  /*45300*/  LDL.LU R175, [R1+0x3ec] ;  /* 0x0003ec0001af7983 */ /* 0x002ea80000300800 */
[----:B----4-:R1:W-:Y:S01]  /*45310*/  @P6 STG.E [R164.64], R245 ;  /* 0x000000f5a4006986 */ /* 0x0103e2000c101904 */
[----:B------:R-:W-:-:S04]  /*45320*/  IMAD.WIDE R166, R3, 0x4, R4 ;  /* 0x0000000403a67825 */ /* 0x000fc800078e0204 */
[----:B-1----:R-:W-:Y:S01]  /*45330*/  IMAD.WIDE R164, R3, 0x4, R6 ;  /* 0x0000000403a47825 */ /* 0x002fe200078e0206 */
[----:B------:R-:W4:Y:S04]  /*45340*/  LDL.LU R245, [R1+0xfc] ;  /* 0x0000fc0001f57983 */ /* 0x000f280000300800 */
[----:B------:R-:W2:Y:S04]  /*45350*/  LDL.LU R3, [R1+0x3e8] ;  /* 0x0003e80001037983 */ /* 0x000ea80000300800 */
[----:B------:R1:W-:Y:S01]  /*45360*/  @P2 STG.E [R164.64], R174 ;  /* 0x000000aea4002986 */ /* 0x0003e2000c101904 */
[----:B------:R-:W-:-:S03]  /*45370*/  ISETP.GE.AND P2, PT, R172, c[0x0][0x17c], PT ;  /* 0x00005f00ac007a0c */ /* 0x000fc60003f46270 */
[----:B-1----:R-:W2:Y:S04]  /*45380*/  LDL.LU R165, [R1+0x8d8] ;  /* 0x0008d80001a57983 */ /* 0x002ea80000300800 */
[----:B------:R-:W3:Y:S01]  /*45390*/  LDL.LU R172, [R1+0xf8] ;  /* 0x0000f80001ac7983 */ /* 0x000ee20000300800 */
[----:B------:R-:W-:-:S04]  /*453a0*/  IADD3 R170, R252, 0x76, RZ ;  /* 0x00000076fcaa7810 */ /* 0x000fc80007ffe0ff */
[----:B------:R-:W-:Y:S02]  /*453b0*/  ISETP.GE.AND P3, PT, R170, c[0x0][0x17c], PT ;  /* 0x00005f00aa007a0c */ /* 0x000fe40003f66270 */
[----:B------:R-:W-:Y:S02]  /*453c0*/  ISETP.LT.AND P1, PT, R99, c[0x0][0x178], !P1 ;  /* 0x00005e0063007a0c */ /* 0x000fe40004f21270 */
[----:B------:R-:W-:Y:S02]  /*453d0*/  ISETP.LT.AND P5, PT, R207, c[0x0][0x178], !P3 ;  /* 0x00005e00cf007a0c */ /* 0x000fe40005fa1270 */
[----:B------:R-:W-:Y:S02]  /*453e0*/  ISETP.LT.AND P4, PT, R138, c[0x0][0x178], !P3 ;  /* 0x00005e008a007a0c */ /* 0x000fe40005f81270 */
[----:B------:R-:W-:Y:S01]  /*453f0*/  ISETP.LT.AND P6, PT, R139, c[0x0][0x178], !P3 ;  /* 0x00005e008b007a0c */ /* 0x000fe20005fc1270 */
[----:B------:R-:W-:-:S04]  /*45400*/  IMAD.WIDE R168, R0, 0x4, R162 ;  /* 0x0000000400a87825 */ /* 0x000fc800078e02a2 */
[----:B------:R-:W-:Y:S02]  /*45410*/  IMAD.WIDE R170, R0, 0x4, R160 ;  /* 0x0000000400aa7825 */ /* 0x000fe400078e02a0 */
[----:B------:R1:W-:Y:S04]  /*45420*/  @P1 STG.E [R166.64], R244 ;  /* 0x000000f4a6001986 */ /* 0x0003e8000c101904 */
[----:B-1----:R-:W4:Y:S04]  /*45430*/  LDL.LU R244, [R1+0x7c] ;  /* 0x00007c0001f47983 */ /* 0x002f280000300800 */
[----:B------:R-:W4:Y:S04]  /*45440*/  LDL.LU R251, [R1+0x5d8] ;  /* 0x0005d80001fb7983 */ /* 0x000f280000300800 */
[----:B------:R-:W4:Y:S04]  /*45450*/  LDL.LU R248, [R1+0x108] ;  /* 0x0001080001f87983 */ /* 0x000f280000300800 */
[----:B------:R-:W4:Y:S04]  /*45460*/  LDL.LU R173, [R1+0xb8] ;  /* 0x0000b80001ad7983 */ /* 0x000f280000300800 */
[----:B------:R-:W4:Y:S01]  /*45470*/  LDL.LU R174, [R1+0xbdc] ;  /* 0x000bdc0001ae7983 */ /* 0x000f220000300800 */
[----:B------:R-:W-:-:S02]  /*45480*/  ISETP.LT.AND P3, PT, R99, c[0x0][0x178], !P3 ;  /* 0x00005e0063007a0c */ /* 0x000fc40005f61270 */
[----:B------:R-:W-:Y:S01]  /*45490*/  ISETP.LT.AND P1, PT, R139, c[0x0][0x178], !P2 ;  /* 0x00005e008b007a0c */ /* 0x000fe20005721270 */
[----:B--2---:R1:W-:Y:S04]  /*454a0*/  @P5 STG.E [R168.64], R165 ;  /* 0x000000a5a8005986 */ /* 0x0043e8000c101904 */
[----:B------:R-:W-:Y:S01]  /*454b0*/  @P4 STG.E [R170.64], R3 ;  /* 0x00000003aa004986 */ /* 0x000fe2000c101904 */
[----:B-1----:R-:W-:-:S05]  /*454c0*/  IMAD.WIDE R164, R0, 0x4, R6 ;  /* 0x0000000400a47825 */ /* 0x002fca00078e0206 */
[----:B---3--:R1:W-:Y:S02]  /*454d0*/  @P6 STG.E [R164.64], R172 ;  /* 0x000000aca4006986 */ /* 0x0083e4000c101904 */
[----:B-1----:R-:W-:-:S04]  /*454e0*/  IADD3 R172, R252, 0x78, RZ ;  /* 0x00000078fcac7810 */ /* 0x002fc80007ffe0ff */
[----:B------:R-:W-:Y:S02]  /*454f0*/  ISETP.GE.AND P6, PT, R172, c[0x0][0x17c], PT ;  /* 0x00005f00ac007a0c */ /* 0x000fe40003fc6270 */
[----:B------:R-:W2:Y:S01]  /*45500*/  LDL.LU R172, [R1+0xbd8] ;  /* 0x000bd80001ac7983 */ /* 0x000ea20000300800 */
[----:B------:R-:W-:Y:S02]  /*45510*/  ISETP.LT.AND P5, PT, R207, c[0x0][0x178], !P2 ;  /* 0x00005e00cf007a0c */ /* 0x000fe400057a1270 */
[----:B------:R-:W-:Y:S02]  /*45520*/  ISETP.LT.AND P4, PT, R138, c[0x0][0x178], !P2 ;  /* 0x00005e008a007a0c */ /* 0x000fe40005781270 */
[C---:B------:R-:W-:Y:S01]  /*45530*/  IADD3 R3, R0.reuse, c[0x0][0x198], RZ ;  /* 0x0000660000037a10 */ /* 0x040fe20007ffe0ff */
[----:B------:R-:W-:-:S04]  /*45540*/  IMAD.WIDE R164, R0, 0x4, R4 ;  /* 0x0000000400a47825 */ /* 0x000fc800078e0204 */
[C---:B------:R-:W-:Y:S01]  /*45550*/  IMAD.WIDE R166, R3.reuse, 0x4, R162 ;  /* 0x0000000403a67825 */ /* 0x040fe200078e02a2 */
[----:B------:R-:W-:Y:S03]  /*45560*/  @P3 STG.E [R164.64], R250 ;  /* 0x000000faa4003986 */ /* 0x000fe6000c101904 */
[C---:B------:R-:W-:Y:S01]  /*45570*/  IMAD.WIDE R168, R3.reuse, 0x4, R160 ;  /* 0x0000000403a87825 */ /* 0x040fe200078e02a0 */
[----:B------:R-:W-:Y:S03]  /*45580*/  @P5 STG.E [R166.64], R249 ;  /* 0x000000f9a6005986 */ /* 0x000fe6000c101904 */
[----:B------:R-:W-:Y:S01]  /*45590*/  IMAD.WIDE R170, R3, 0x4, R6 ;  /* 0x0000000403aa7825 */ /* 0x000fe200078e0206 */
[----:B------:R1:W-:Y:S04]  /*455a0*/  @P4 STG.E [R168.64], R175 ;  /* 0x000000afa8004986 */ /* 0x0003e8000c101904 */
[----:B----4-:R3:W-:Y:S04]  /*455b0*/  @P1 STG.E [R170.64], R245 ;  /* 0x000000f5aa001986 */ /* 0x0107e8000c101904 */
[----:B-1----:R-:W4:Y:S04]  /*455c0*/  LDL.LU R175, [R1+0x5dc] ;  /* 0x0005dc0001af7983 */ /* 0x002f280000300800 */
[----:B---3--:R-:W3:Y:S01]  /*455d0*/  LDL.LU R245, [R1+0x10c] ;  /* 0x00010c0001f57983 */ /* 0x008ee20000300800 */
[----:B------:R-:W-:Y:S01]  /*455e0*/  ISETP.LT.AND P2, PT, R99, c[0x0][0x178], !P2 ;  /* 0x00005e0063007a0c */ /* 0x000fe20005741270 */
[----:B------:R-:W-:Y:S01]  /*455f0*/  IMAD.WIDE R164, R3, 0x4, R4 ;  /* 0x0000000403a47825 */ /* 0x000fe200078e0204 */
[----:B------:R-:W-:-:S02]  /*45600*/  ISETP.LT.AND P3, PT, R207, c[0x0][0x178], !P6 ;  /* 0x00005e00cf007a0c */ /* 0x000fc40007761270 */
[----:B------:R-:W-:Y:S02]  /*45610*/  ISETP.LT.AND P1, PT, R138, c[0x0][0x178], !P6 ;  /* 0x00005e008a007a0c */ /* 0x000fe40007721270 */
[----:B------:R-:W-:Y:S02]  /*45620*/  ISETP.LT.AND P5, PT, R139, c[0x0][0x178], !P6 ;  /* 0x00005e008b007a0c */ /* 0x000fe400077a1270 */
[----:B------:R-:W-:-:S05]  /*45630*/  IADD3 R3, R3, c[0x0][0x198], RZ ;  /* 0x0000660003037a10 */ /* 0x000fca0007ffe0ff */
[----:B------:R1:W-:Y:S01]  /*45640*/  @P2 STG.E [R164.64], R244 ;  /* 0x000000f4a4002986 */ /* 0x0003e2000c101904 */
[----:B------:R-:W-:Y:S01]  /*45650*/  IADD3 R0, R252, 0x7a, RZ ;  /* 0x0000007afc007810 */ /* 0x000fe20007ffe0ff */
[----:B------:R-:W-:Y:S01]  /*45660*/  IMAD.WIDE R170, R3, 0x4, R162 ;  /* 0x0000000403aa7825 */ /* 0x000fe200078e02a2 */
[----:B------:R-:W-:Y:S01]  /*45670*/  ISETP.LT.AND P6, PT, R99, c[0x0][0x178], !P6 ;  /* 0x00005e0063007a0c */ /* 0x000fe200077c1270 */
[----:B-1----:R-:W3:Y:S04]  /*45680*/  LDL.LU R244, [R1+0xbc] ;  /* 0x0000bc0001f47983 */ /* 0x002ee80000300800 */
[----:B------:R-:W3:Y:S01]  /*45690*/  LDL.LU R250, [R1+0xcf8] ;  /* 0x000cf80001fa7983 */ /* 0x000ee20000300800 */
[----:B------:R-:W-:Y:S01]  /*456a0*/  IMAD.WIDE R168, R3, 0x4, R160 ;  /* 0x0000000403a87825 */ /* 0x000fe200078e02a0 */
[----:B------:R-:W-:-:S03]  /*456b0*/  ISETP.LT.AND P2, PT, R207, c[0x0][0x178], !P0 ;  /* 0x00005e00cf007a0c */ /* 0x000fc60004741270 */
[C---:B------:R-:W-:Y:S01]  /*456c0*/  IMAD.WIDE R166, R3.reuse, 0x4, R6 ;  /* 0x0000000403a67825 */ /* 0x040fe200078e0206 */
[----:B------:R-:W-:Y:S01]  /*456d0*/  ISETP.GE.AND P4, PT, R0, c[0x0][0x17c], PT ;  /* 0x00005f0000007a0c */ /* 0x000fe20003f86270 */
[----:B------:R-:W3:Y:S01]  /*456e0*/  LDL.LU R249, [R1+0xb28] ;  /* 0x000b280001f97983 */ /* 0x000ee20000300800 */
[C---:B------:R-:W-:Y:S01]  /*456f0*/  IADD3 R0, R3.reuse, c[0x0][0x198], RZ ;  /* 0x0000660003007a10 */ /* 0x040fe20007ffe0ff */
[----:B------:R-:W-:Y:S02]  /*45700*/  IMAD.WIDE R164, R3, 0x4, R4 ;  /* 0x0000000403a47825 */ /* 0x000fe400078e0204 */
[----:B--2---:R1:W-:Y:S04]  /*45710*/  @P3 STG.E [R170.64], R172 ;  /* 0x000000acaa003986 */ /* 0x0043e8000c101904 */
[----:B------:R-:W-:Y:S04]  /*45720*/  @P1 STG.E [R168.64], R251 ;  /* 0x000000fba8001986 */ /* 0x000fe8000c101904 */
[----:B------:R2:W-:Y:S01]  /*45730*/  @P5 STG.E [R166.64], R248 ;  /* 0x000000f8a6005986 */ /* 0x0005e2000c101904 */
[----:B-1----:R-:W-:-:S03]  /*45740*/  IMAD.WIDE R170, R0, 0x4, R162 ;  /* 0x0000000400aa7825 */ /* 0x002fc600078e02a2 */
[----:B------:R1:W-:Y:S01]  /*45750*/  @P6 STG.E [R164.64], R173 ;  /* 0x000000ada4006986 */ /* 0x0003e2000c101904 */
[----:B------:R-:W-:-:S03]  /*45760*/  ISETP.LT.AND P3, PT, R138, c[0x0][0x178], !P0 ;  /* 0x00005e008a007a0c */ /* 0x000fc60004761270 */
[----:B--2---:R-:W2:Y:S04]  /*45770*/  LDL.LU R248, [R1+0x4a8] ;  /* 0x0004a80001f87983 */ /* 0x004ea80000300800 */
[----:B------:R4:W-:Y:S01]  /*45780*/  @P2 STG.E [R170.64], R174 ;  /* 0x000000aeaa002986 */ /* 0x0009e2000c101904 */
[----:B------:R-:W-:Y:S02]  /*45790*/  ISETP.LT.AND P2, PT, R139, c[0x0][0x178], !P0 ;  /* 0x00005e008b007a0c */ /* 0x000fe40004741270 */
[----:B-1----:R-:W-:Y:S01]  /*457a0*/  IADD3 R164, R252, 0x7b, RZ ;  /* 0x0000007bfca47810 */ /* 0x002fe20007ffe0ff */
[----:B------:R-:W-:Y:S01]  /*457b0*/  IMAD.WIDE R166, R0, 0x4, R160 ;  /* 0x0000000400a67825 */ /* 0x000fe200078e02a0 */
[----:B------:R-:W2:Y:S02]  /*457c0*/  LDL.LU R173, [R1+0xc8] ;  /* 0x0000c80001ad7983 */ /* 0x000ea40000300800 */
[----:B------:R-:W-:Y:S01]  /*457d0*/  ISETP.GE.AND P1, PT, R164, c[0x0][0x17c], PT ;  /* 0x00005f00a4007a0c */ /* 0x000fe20003f26270 */
[----:B------:R-:W-:Y:S01]  /*457e0*/  IMAD.WIDE R164, R0, 0x4, R6 ;  /* 0x0000000400a47825 */ /* 0x000fe200078e0206 */
[----:B----4-:R1:W-:Y:S04]  /*457f0*/  @P3 STG.E [R166.64], R175 ;  /* 0x000000afa6003986 */ /* 0x0103e8000c101904 */
[----:B------:R-:W4:Y:S04]  /*45800*/  LDL.LU R174, [R1+0xcfc] ;  /* 0x000cfc0001ae7983 */ /* 0x000f280000300800 */
[----:B---3--:R3:W-:Y:S04]  /*45810*/  @P2 STG.E [R164.64], R245 ;  /* 0x000000f5a4002986 */ /* 0x0087e8000c101904 */
[----:B-1----:R-:W4:Y:S04]  /*45820*/  LDL.LU R175, [R1+0xb2c] ;  /* 0x000b2c0001af7983 */ /* 0x002f280000300800 */
[----:B---3--:R-:W3:Y:S01]  /*45830*/  LDL.LU R245, [R1+0x4ac] ;  /* 0x0004ac0001f57983 */ /* 0x008ee20000300800 */
[----:B------:R-:W-:-:S02]  /*45840*/  ISETP.LT.AND P0, PT, R99, c[0x0][0x178], !P0 ;  /* 0x00005e0063007a0c */ /* 0x000fc40004701270 */
[----:B------:R-:W-:Y:S02]  /*45850*/  ISETP.LT.AND P6, PT, R207, c[0x0][0x178], !P4 ;  /* 0x00005e00cf007a0c */ /* 0x000fe400067c1270 */
[C---:B------:R-:W-:Y:S01]  /*45860*/  IADD3 R3, R0.reuse, c[0x0][0x198], RZ ;  /* 0x0000660000037a10 */ /* 0x040fe20007ffe0ff */
[----:B------:R-:W-:-:S04]  /*45870*/  IMAD.WIDE R168, R0, 0x4, R4 ;  /* 0x0000000400a87825 */ /* 0x000fc800078e0204 */
[----:B------:R-:W-:Y:S01]  /*45880*/  IMAD.WIDE R170, R3, 0x4, R162 ;  /* 0x0000000403aa7825 */ /* 0x000fe200078e02a2 */
[----:B------:R-:W-:-:S03]  /*45890*/  ISETP.LT.AND P5, PT, R138, c[0x0][0x178], !P4 ;  /* 0x00005e008a007a0c */ /* 0x000fc600067a1270 */
[----:B------:R1:W-:Y:S04]  /*458a0*/  @P0 STG.E [R168.64], R244 ;  /* 0x000000f4a8000986 */ /* 0x0003e8000c101904 */
[----:B------:R1:W-:Y:S01]  /*458b0*/  @P6 STG.E [R170.64], R250 ;  /* 0x000000faaa006986 */ /* 0x0003e2000c101904 */
[----:B------:R-:W-:Y:S01]  /*458c0*/  ISETP.LT.AND P6, PT, R139, c[0x0][0x178], !P4 ;  /* 0x00005e008b007a0c */ /* 0x000fe200067c1270 */
[----:B------:R-:W-:-:S04]  /*458d0*/  IMAD.WIDE R166, R3, 0x4, R160 ;  /* 0x0000000403a67825 */ /* 0x000fc800078e02a0 */
[----:B------:R-:W-:Y:S01]  /*458e0*/  IMAD.WIDE R164, R3, 0x4, R6 ;  /* 0x0000000403a47825 */ /* 0x000fe200078e0206 */
[----:B------:R1:W-:Y:S04]  /*458f0*/  @P5 STG.E [R166.64], R249 ;  /* 0x000000f9a6005986 */ /* 0x0003e8000c101904 */
[----:B-1----:R-:W3:Y:S01]  /*45900*/  LDL.LU R244, [R1+0xcc] ;  /* 0x0000cc0001f47983 */ /* 0x002ee20000300800 */
[----:B------:R-:W-:Y:S02]  /*45910*/  IADD3 R171, R252, 0x7c, RZ ;  /* 0x0000007cfcab7810 */ /* 0x000fe40007ffe0ff */
[----:B------:R-:W-:Y:S01]  /*45920*/  ISETP.LT.AND P4, PT, R99, c[0x0][0x178], !P4 ;  /* 0x00005e0063007a0c */ /* 0x000fe20006781270 */
[----:B------:R-:W3:Y:S01]  /*45930*/  LDL.LU R172, [R1+0xcc8] ;  /* 0x000cc80001ac7983 */ /* 0x000ee20000300800 */
[----:B------:R-:W-:-:S02]  /*45940*/  ISETP.LT.AND P5, PT, R207, c[0x0][0x178], !P1 ;  /* 0x00005e00cf007a0c */ /* 0x000fc40004fa1270 */
[C---:B------:R-:W-:Y:S02]  /*45950*/  IADD3 R0, R3.reuse, c[0x0][0x198], RZ ;  /* 0x0000660003007a10 */ /* 0x040fe40007ffe0ff */
[----:B------:R-:W-:Y:S01]  /*45960*/  ISETP.LT.AND P3, PT, R138, c[0x0][0x178], !P1 ;  /* 0x00005e008a007a0c */ /* 0x000fe20004f61270 */
[----:B------:R-:W-:Y:S01]  /*45970*/  IMAD.WIDE R166, R3, 0x4, R4 ;  /* 0x0000000403a67825 */ /* 0x000fe200078e0204 */
[----:B------:R-:W-:-:S03]  /*45980*/  ISETP.LT.AND P0, PT, R139, c[0x0][0x178], !P1 ;  /* 0x00005e008b007a0c */ /* 0x000fc60004f01270 */
[----:B------:R-:W-:Y:S01]  /*45990*/  IMAD.WIDE R168, R0, 0x4, R162 ;  /* 0x0000000400a87825 */ /* 0x000fe200078e02a2 */
[----:B--2---:R1:W-:Y:S01]  /*459a0*/  @P6 STG.E [R164.64], R248 ;  /* 0x000000f8a4006986 */ /* 0x0043e2000c101904 */
[----:B------:R-:W-:-:S03]  /*459b0*/  ISETP.GE.AND P6, PT, R171, c[0x0][0x17c], PT ;  /* 0x00005f00ab007a0c */ /* 0x000fc60003fc6270 */
[----:B------:R-:W2:Y:S04]  /*459c0*/  LDL.LU R171, [R1+0xd28] ;  /* 0x000d280001ab7983 */ /* 0x000ea80000300800 */
[----:B------:R-:W2:Y:S04]  /*459d0*/  LDL.LU R251, [R1+0xa38] ;  /* 0x000a380001fb7983 */ /* 0x000ea80000300800 */
[----:B------:R4:W-:Y:S01]  /*459e0*/  @P4 STG.E [R166.64], R173 ;  /* 0x000000ada6004986 */ /* 0x0009e2000c101904 */
[----:B-1----:R-:W-:-:S03]  /*459f0*/  IMAD.WIDE R164, R0, 0x4, R160 ;  /* 0x0000000400a47825 */ /* 0x002fc600078e02a0 */
[----:B------:R-:W2:Y:S04]  /*45a00*/  LDL.LU R248, [R1+0x398] ;  /* 0x0003980001f87983 */ /* 0x000ea80000300800 */
[----:B----4-:R1:W-:Y:S01]  /*45a10*/  @P5 STG.E [R168.64], R174 ;  /* 0x000000aea8005986 */ /* 0x0103e2000c101904 */
[----:B------:R-:W-:-:S03]  /*45a20*/  IMAD.WIDE R166, R0, 0x4, R6 ;  /* 0x0000000400a67825 */ /* 0x000fc600078e0206 */
[----:B------:R4:W-:Y:S04]  /*45a30*/  @P3 STG.E [R164.64], R175 ;  /* 0x000000afa4003986 */ /* 0x0009e8000c101904 */
[----:B-1----:R-:W2:Y:S04]  /*45a40*/  LDL.LU R174, [R1+0xd2c] ;  /* 0x000d2c0001ae7983 */ /* 0x002ea80000300800 */
[----:B---3--:R1:W-:Y:S04]  /*45a50*/  @P0 STG.E [R166.64], R245 ;  /* 0x000000f5a6000986 */ /* 0x0083e8000c101904 */
[----:B----4-:R-:W3:Y:S04]  /*45a60*/  LDL.LU R175, [R1+0xccc] ;  /* 0x000ccc0001af7983 */ /* 0x010ee80000300800 */
[----:B-1----:R-:W4:Y:S01]  /*45a70*/  LDL.LU R245, [R1+0xa3c] ;  /* 0x000a3c0001f57983 */ /* 0x002f220000300800 */
[----:B------:R-:W-:-:S02]  /*45a80*/  ISETP.LT.AND P1, PT, R99, c[0x0][0x178], !P1 ;  /* 0x00005e0063007a0c */ /* 0x000fc40004f21270 */
[----:B------:R-:W-:Y:S02]  /*45a90*/  ISETP.LT.AND P4, PT, R207, c[0x0][0x178], !P6 ;  /* 0x00005e00cf007a0c */ /* 0x000fe40007781270 */
[----:B------:R-:W-:Y:S02]  /*45aa0*/  ISETP.LT.AND P5, PT, R138, c[0x0][0x178], !P6 ;  /* 0x00005e008a007a0c */ /* 0x000fe400077a1270 */
[----:B------:R-:W-:Y:S02]  /*45ab0*/  IADD3 R170, R252, 0x7e, RZ ;  /* 0x0000007efcaa7810 */ /* 0x000fe40007ffe0ff */
[C---:B------:R-:W-:Y:S01]  /*45ac0*/  IADD3 R3, R0.reuse, c[0x0][0x198], RZ ;  /* 0x0000660000037a10 */ /* 0x040fe20007ffe0ff */
[----:B------:R-:W-:Y:S01]  /*45ad0*/  IMAD.WIDE R164, R0, 0x4, R4 ;  /* 0x0000000400a47825 */ /* 0x000fe200078e0204 */
[----:B------:R-:W-:Y:S02]  /*45ae0*/  ISETP.GE.AND P2, PT, R170, c[0x0][0x17c], PT ;  /* 0x00005f00aa007a0c */ /* 0x000fe40003f46270 */
[----:B------:R-:W-:Y:S01]  /*45af0*/  IADD3 R170, R252, 0x7d, RZ ;  /* 0x0000007dfcaa7810 */ /* 0x000fe20007ffe0ff */
[----:B------:R-:W-:Y:S01]  /*45b00*/  IMAD.WIDE R166, R3, 0x4, R162 ;  /* 0x0000000403a67825 */ /* 0x000fe200078e02a2 */
[----:B------:R-:W-:Y:S01]  /*45b10*/  ISETP.LT.AND P0, PT, R139, c[0x0][0x178], !P6 ;  /* 0x00005e008b007a0c */ /* 0x000fe20007701270 */
[----:B------:R1:W-:Y:S02]  /*45b20*/  @P1 STG.E [R164.64], R244 ;  /* 0x000000f4a4001986 */ /* 0x0003e4000c101904 */
[----:B------:R-:W-:Y:S01]  /*45b30*/  IMAD.WIDE R168, R3, 0x4, R160 ;  /* 0x0000000403a87825 */ /* 0x000fe200078e02a0 */
[----:B------:R-:W-:-:S02]  /*45b40*/  ISETP.GE.AND P3, PT, R170, c[0x0][0x17c], PT ;  /* 0x00005f00aa007a0c */ /* 0x000fc40003f66270 */
[----:B------:R-:W-:Y:S01]  /*45b50*/  ISETP.LT.AND P6, PT, R99, c[0x0][0x178], !P6 ;  /* 0x00005e0063007a0c */ /* 0x000fe200077c1270 */
[----:B-1----:R-:W4:Y:S01]  /*45b60*/  LDL.LU R244, [R1+0x39c] ;  /* 0x00039c0001f47983 */ /* 0x002f220000300800 */
[----:B------:R-:W-:Y:S01]  /*45b70*/  IMAD.WIDE R164, R3, 0x4, R6 ;  /* 0x0000000403a47825 */ /* 0x000fe200078e0206 */
[----:B------:R-:W-:Y:S02]  /*45b80*/  ISETP.LT.AND P1, PT, R138, c[0x0][0x178], !P3 ;  /* 0x00005e008a007a0c */ /* 0x000fe40005f21270 */
[----:B------:R-:W4:Y:S04]  /*45b90*/  LDL.LU R250, [R1+0xd48] ;  /* 0x000d480001fa7983 */ /* 0x000f280000300800 */
[----:B------:R-:W4:Y:S04]  /*45ba0*/  LDL.LU R249, [R1+0xd18] ;  /* 0x000d180001f97983 */ /* 0x000f280000300800 */
[----:B------:R-:W4:Y:S04]  /*45bb0*/  LDL.LU R173, [R1+0xc98] ;  /* 0x000c980001ad7983 */ /* 0x000f280000300800 */
[----:B--2---:R1:W-:Y:S04]  /*45bc0*/  @P4 STG.E [R166.64], R171 ;  /* 0x000000aba6004986 */ /* 0x0043e8000c101904 */
[----:B------:R2:W-:Y:S01]  /*45bd0*/  @P5 STG.E [R168.64], R172 ;  /* 0x000000aca8005986 */ /* 0x0005e2000c101904 */
[----:B------:R-:W-:-:S02]  /*45be0*/  ISETP.LT.AND P5, PT, R207, c[0x0][0x178], !P3 ;  /* 0x00005e00cf007a0c */ /* 0x000fc40005fa1270 */
[----:B------:R-:W-:Y:S01]  /*45bf0*/  ISETP.LT.AND P4, PT, R139, c[0x0][0x178], !P3 ;  /* 0x00005e008b007a0c */ /* 0x000fe20005f81270 */
[C---:B-1----:R-:W-:Y:S01]  /*45c00*/  IMAD.WIDE R166, R3.reuse, 0x4, R4 ;  /* 0x0000000403a67825 */ /* 0x042fe200078e0204 */
[----:B------:R-:W-:Y:S01]  /*45c10*/  IADD3 R3, R3, c[0x0][0x198], RZ ;  /* 0x0000660003037a10 */ /* 0x000fe20007ffe0ff */
[----:B------:R1:W-:Y:S04]  /*45c20*/  @P0 STG.E [R164.64], R251 ;  /* 0x000000fba4000986 */ /* 0x0003e8000c101904 */
[----:B------:R2:W-:Y:S02]  /*45c30*/  @P6 STG.E [R166.64], R248 ;  /* 0x000000f8a6006986 */ /* 0x0005e4000c101904 */
[----:B--2---:R-:W-:-:S04]  /*45c40*/  IMAD.WIDE R168, R3, 0x4, R6 ;  /* 0x0000000403a87825 */ /* 0x004fc800078e0206 */
[----:B-1----:R-:W-:-:S04]  /*45c50*/  IMAD.WIDE R164, R3, 0x4, R162 ;  /* 0x0000000403a47825 */ /* 0x002fc800078e02a2 */
[----:B------:R-:W-:Y:S01]  /*45c60*/  IMAD.WIDE R166, R3, 0x4, R160 ;  /* 0x0000000403a67825 */ /* 0x000fe200078e02a0 */
[----:B------:R1:W-:Y:S04]  /*45c70*/  @P5 STG.E [R164.64], R174 ;  /* 0x000000aea4005986 */ /* 0x0003e8000c101904 */
[----:B---3--:R2:W-:Y:S04]  /*45c80*/  @P1 STG.E [R166.64], R175 ;  /* 0x000000afa6001986 */ /* 0x0085e8000c101904 */
[----:B-1----:R-:W3:Y:S04]  /*45c90*/  LDL.LU R174, [R1+0x548] ;  /* 0x0005480001ae7983 */ /* 0x002ee80000300800 */
[----:B----4-:R1:W-:Y:S04]  /*45ca0*/  @P4 STG.E [R168.64], R245 ;  /* 0x000000f5a8004986 */ /* 0x0103e8000c101904 */
[----:B--2---:R-:W2:Y:S04]  /*45cb0*/  LDL.LU R175, [R1+0xd4c] ;  /* 0x000d4c0001af7983 */ /* 0x004ea80000300800 */
[----:B------:R-:W4:Y:S04]  /*45cc0*/  LDL.LU R248, [R1+0xd1c] ;  /* 0x000d1c0001f87983 */ /* 0x000f280000300800 */
[----:B-1----:R-:W4:Y:S01]  /*45cd0*/  LDL.LU R245, [R1+0xc9c] ;  /* 0x000c9c0001f57983 */ /* 0x002f220000300800 */
[----:B------:R-:W-:-:S02]  /*45ce0*/  ISETP.LT.AND P3, PT, R99, c[0x0][0x178], !P3 ;  /* 0x00005e0063007a0c */ /* 0x000fc40005f61270 */
[----:B------:R-:W-:Y:S01]  /*45cf0*/  IADD3 R0, R252, 0x81, RZ ;  /* 0x00000081fc007810 */ /* 0x000fe20007ffe0ff */
[----:B------:R-:W-:Y:S01]  /*45d00*/  IMAD.WIDE R164, R3, 0x4, R4 ;  /* 0x0000000403a47825 */ /* 0x000fe200078e0204 */
[----:B------:R-:W-:Y:S02]  /*45d10*/  ISETP.LT.AND P6, PT, R207, c[0x0][0x178], !P2 ;  /* 0x00005e00cf007a0c */ /* 0x000fe400057c1270 */
[----:B------:R-:W-:Y:S02]  /*45d20*/  ISETP.GE.AND P0, PT, R0, c[0x0][0x17c], PT ;  /* 0x00005f0000007a0c */ /* 0x000fe40003f06270 */
[----:B------:R-:W-:Y:S02]  /*45d30*/  ISETP.LT.AND P5, PT, R138, c[0x0][0x178], !P2 ;  /* 0x00005e008a007a0c */ /* 0x000fe400057a1270 */
[----:B------:R-:W-:Y:S02]  /*45d40*/  IADD3 R0, R3, c[0x0][0x198], RZ ;  /* 0x0000660003007a10 */ /* 0x000fe40007ffe0ff */
[----:B------:R-:W-:Y:S01]  /*45d50*/  IADD3 R170, R252, 0x7f, RZ ;  /* 0x0000007ffcaa7810 */ /* 0x000fe20007ffe0ff */
[----:B------:R1:W-:Y:S01]  /*45d60*/  @P3 STG.E [R164.64], R244 ;  /* 0x000000f4a4003986 */ /* 0x0003e2000c101904 */
[----:B------:R-:W-:Y:S01]  /*45d70*/  ISETP.LT.AND P1, PT, R139, c[0x0][0x178], !P2 ;  /* 0x00005e008b007a0c */ /* 0x000fe20005721270 */
[----:B------:R-:W-:Y:S01]  /*45d80*/  IMAD.WIDE R166, R0, 0x4, R162 ;  /* 0x0000000400a67825 */ /* 0x000fe200078e02a2 */
[----:B------:R-:W-:-:S02]  /*45d90*/  ISETP.GE.AND P4, PT, R170, c[0x0][0x17c], PT ;  /* 0x00005f00aa007a0c */ /* 0x000fc40003f86270 */
[----:B------:R-:W-:Y:S01]  /*45da0*/  ISETP.LT.AND P2, PT, R99, c[0x0][0x178], !P2 ;  /* 0x00005e0063007a0c */ /* 0x000fe20005741270 */
[----:B------:R-:W-:Y:S01]  /*45db0*/  IMAD.WIDE R168, R0, 0x4, R160 ;  /* 0x0000000400a87825 */ /* 0x000fe200078e02a0 */
[----:B-1----:R-:W4:Y:S01]  /*45dc0*/  LDL.LU R244, [R1+0x54c] ;  /* 0x00054c0001f47983 */ /* 0x002f220000300800 */
[----:B------:R-:W-:-:S03]  /*45dd0*/  ISETP.LT.AND P3, PT, R138, c[0x0][0x178], !P4 ;  /* 0x00005e008a007a0c */ /* 0x000fc60006761270 */
[----:B------:R1:W-:Y:S01]  /*45de0*/  @P6 STG.E [R166.64], R250 ;  /* 0x000000faa6006986 */ /* 0x0003e2000c101904 */
[----:B------:R-:W-:Y:S01]  /*45df0*/  ISETP.LT.AND P6, PT, R207, c[0x0][0x178], !P4 ;  /* 0x00005e00cf007a0c */ /* 0x000fe200067c1270 */
[C---:B------:R-:W-:Y:S02]  /*45e00*/  IMAD.WIDE R164, R0.reuse, 0x4, R6 ;  /* 0x0000000400a47825 */ /* 0x040fe400078e0206 */
[----:B------:R-:W4:Y:S01]  /*45e10*/  LDL.LU R171, [R1+0x8c0] ;  /* 0x0008c00001ab7983 */ /* 0x000f220000300800 */
[----:B------:R-:W-:-:S03]  /*45e20*/  IADD3 R3, R0, c[0x0][0x198], RZ ;  /* 0x0000660000037a10 */ /* 0x000fc60007ffe0ff */
[----:B------:R1:W-:Y:S01]  /*45e30*/  @P5 STG.E [R168.64], R249 ;  /* 0x000000f9a8005986 */ /* 0x0003e2000c101904 */
[----:B------:R-:W-:-:S03]  /*45e40*/  ISETP.LT.AND P5, PT, R139, c[0x0][0x178], !P4 ;  /* 0x00005e008b007a0c */ /* 0x000fc600067a1270 */
[----:B------:R-:W4:Y:S01]  /*45e50*/  LDL.LU R172, [R1+0x380] ;  /* 0x0003800001ac7983 */ /* 0x000f220000300800 */
[----:B-1----:R-:W-:-:S03]  /*45e60*/  IMAD.WIDE R166, R0, 0x4, R4 ;  /* 0x0000000400a67825 */ /* 0x002fc600078e0204 */
[----:B------:R1:W-:Y:S01]  /*45e70*/  @P1 STG.E [R164.64], R173 ;  /* 0x000000ada4001986 */ /* 0x0003e2000c101904 */
[----:B------:R-:W-:-:S03]  /*45e80*/  IADD3 R168, R252, 0x80, RZ ;  /* 0x00000080fca87810 */ /* 0x000fc60007ffe0ff */
[----:B------:R-:W4:Y:S01]  /*45e90*/  LDL.LU R250, [R1+0x1f0] ;  /* 0x0001f00001fa7983 */ /* 0x000f220000300800 */
[----:B------:R-:W-:Y:S01]  /*45ea0*/  ISETP.GE.AND P1, PT, R168, c[0x0][0x17c], PT ;  /* 0x00005f00a8007a0c */ /* 0x000fe20003f26270 */
[C---:B------:R-:W-:Y:S02]  /*45eb0*/  IMAD.WIDE R168, R3.reuse, 0x4, R160 ;  /* 0x0000000403a87825 */ /* 0x040fe400078e02a0 */
[----:B-1----:R-:W4:Y:S02]  /*45ec0*/  LDL.LU R173, [R1+0x150] ;  /* 0x0001500001ad7983 */ /* 0x002f240000300800 */
[C---:B------:R-:W-:Y:S02]  /*45ed0*/  IMAD.WIDE R164, R3.reuse, 0x4, R162 ;  /* 0x0000000403a47825 */ /* 0x040fe400078e02a2 */
[----:B---3--:R1:W-:Y:S04]  /*45ee0*/  @P2 STG.E [R166.64], R174 ;  /* 0x000000aea6002986 */ /* 0x0083e8000c101904 */
[----:B--2---:R2:W-:Y:S01]  /*45ef0*/  @P6 STG.E [R164.64], R175 ;  /* 0x000000afa4006986 */ /* 0x0045e2000c101904 */
        /* <DEDUP_REMOVED lines=10> */
[----:B------:R-:W-:Y:S02]  /*45fa0*/  IADD3 R3, R3, c[0x0][0x198], RZ ;  /* 0x0000660003037a10 */ /* 0x000fe40007ffe0ff */
[----:B------:R-:W-:-:S05]  /*45fb0*/  ISETP.LT.AND P6, PT, R207, c[0x0][0x178], !P0 ;  /* 0x00005e00cf007a0c */ /* 0x000fca00047c1270 */
[----:B------:R1:W-:Y:S01]  /*45fc0*/  @P4 STG.E [R164.64], R244 ;  /* 0x000000f4a4004986 */ /* 0x0003e2000c101904 */
[----:B------:R-:W-:Y:S01]  /*45fd0*/  ISETP.LT.AND P4, PT, R139, c[0x0][0x178], !P1 ;  /* 0x00005e008b007a0c */ /* 0x000fe20004f81270 */
[----:B------:R-:W-:Y:S01]  /*45fe0*/  IMAD.WIDE R166, R3, 0x4, R160 ;  /* 0x0000000403a67825 */ /* 0x000fe200078e02a0 */
[----:B------:R-:W-:Y:S02]  /*45ff0*/  ISETP.LT.AND P1, PT, R99, c[0x0][0x178], !P1 ;  /* 0x00005e0063007a0c */ /* 0x000fe40004f21270 */
[----:B------:R-:W-:Y:S01]  /*46000*/  IADD3 R168, R252, 0x82, RZ ;  /* 0x00000082fca87810 */ /* 0x000fe20007ffe0ff */
[----:B-1----:R-:W4:Y:S01]  /*46010*/  LDL.LU R244, [R1+0x154] ;  /* 0x0001540001f47983 */ /* 0x002f220000300800 */
[----:B------:R-:W-:-:S03]  /*46020*/  IMAD.WIDE R164, R3, 0x4, R162 ;  /* 0x0000000403a47825 */ /* 0x000fc600078e02a2 */
[----:B------:R-:W4:Y:S04]  /*46030*/  LDL.LU R251, [R1+0xa70] ;  /* 0x000a700001fb7983 */ /* 0x000f280000300800 */
[----:B------:R-:W4:Y:S01]  /*46040*/  LDL.LU R249, [R1+0x490] ;  /* 0x0004900001f97983 */ /* 0x000f220000300800 */
[----:B------:R-:W-:-:S03]  /*46050*/  IADD3 R0, R3, c[0x0][0x198], RZ ;  /* 0x0000660003007a10 */ /* 0x000fc60007ffe0ff */
[----:B------:R-:W4:Y:S01]  /*46060*/  LDL.LU R248, [R1+0x200] ;  /* 0x0002000001f87983 */ /* 0x000f220000300800 */
[----:B------:R-:W-:-:S03]  /*46070*/  ISETP.LT.AND P5, PT, R138, c[0x0][0x178], !P0 ;  /* 0x00005e008a007a0c */ /* 0x000fc600047a1270 */
[----:B------:R1:W-:Y:S01]  /*46080*/  @P2 STG.E [R164.64], R171 ;  /* 0x000000aba4002986 */ /* 0x0003e2000c101904 */
[----:B------:R-:W-:-:S03]  /*46090*/  ISETP.GE.AND P2, PT, R168, c[0x0][0x17c], PT ;  /* 0x00005f00a8007a0c */ /* 0x000fc60003f46270 */
[----:B------:R1:W-:Y:S01]  /*460a0*/  @P3 STG.E [R166.64], R172 ;  /* 0x000000aca6003986 */ /* 0x0003e2000c101904 */
[----:B------:R-:W-:Y:S01]  /*460b0*/  ISETP.LT.AND P3, PT, R139, c[0x0][0x178], !P0 ;  /* 0x00005e008b007a0c */ /* 0x000fe20004761270 */
        /* <DEDUP_REMOVED lines=31> */
[----:B------:R1:W-:Y:S01]  /*462b0*/  @P4 STG.E [R170.64], R248 ;  /* 0x000000f8aa004986 */ /* 0x0003e2000c101904 */
[----:B------:R-:W-:-:S03]  /*462c0*/  ISETP.LT.AND P4, PT, R207, c[0x0][0x178], !P0 ;  /* 0x00005e00cf007a0c */ /* 0x000fc60004781270 */
[----:B-1----:R-:W4:Y:S04]  /*462d0*/  LDL.LU R244, [R1+0x164] ;  /* 0x0001640001f47983 */ /* 0x002f280000300800 */
[----:B------:R-:W4:Y:S01]  /*462e0*/  LDL.LU R172, [R1+0x4b0] ;  /* 0x0004b00001ac7983 */ /* 0x000f220000300800 */
[----:B------:R-:W-:-:S03]  /*462f0*/  ISETP.LT.AND P5, PT, R138, c[0x0][0x178], !P0 ;  /* 0x00005e008a007a0c */ /* 0x000fc600047a1270 */
[----:B------:R-:W4:Y:S01]  /*46300*/  LDL.LU R250, [R1+0x2c0] ;  /* 0x0002c00001fa7983 */ /* 0x000f220000300800 */
[----:B------:R-:W-:-:S03]  /*46310*/  IADD3 R170, R3, c[0x0][0x198], RZ ;  /* 0x0000660003aa7a10 */ /* 0x000fc60007ffe0ff */
[----:B------:R-:W4:Y:S01]  /*46320*/  LDL.LU R171, [R1+0xad0] ;  /* 0x000ad00001ab7983 */ /* 0x000f220000300800 */
[----:B------:R-:W-:Y:S01]  /*46330*/  ISETP.LT.AND P1, PT, R139, c[0x0][0x178], !P0 ;  /* 0x00005e008b007a0c */ /* 0x000fe20004721270 */
[----:B------:R-:W-:Y:S02]  /*46340*/  IMAD.WIDE R168, R3, 0x4, R4 ;  /* 0x0000000403a87825 */ /* 0x000fe400078e0204 */
[----:B------:R-:W4:Y:S02]  /*46350*/  LDL.LU R248, [R1+0x1e0] ;  /* 0x0001e00001f87983 */ /* 0x000f240000300800 */
[----:B------:R-:W-:-:S04]  /*46360*/  IMAD.WIDE R164, R170, 0x4, R162 ;  /* 0x00000004aaa47825 */ /* 0x000fc800078e02a2 */
[C---:B------:R-:W-:Y:S01]  /*46370*/  IMAD.WIDE R166, R170.reuse, 0x4, R160 ;  /* 0x00000004aaa67825 */ /* 0x040fe200078e02a0 */
[----:B------:R-:W-:Y:S04]  /*46380*/  @P2 STG.E [R168.64], R173 ;  /* 0x000000ada8002986 */ /* 0x000fe8000c101904 */
[----:B---3--:R1:W-:Y:S04]  /*46390*/  @P4 STG.E [R164.64], R174 ;  /* 0x000000aea4004986 */ /* 0x0083e8000c101904 */
[----:B--2---:R2:W-:Y:S01]  /*463a0*/  @P5 STG.E [R166.64], R175 ;  /* 0x000000afa6005986 */ /* 0x0045e2000c101904 */
[----:B-1----:R-:W-:-:S03]  /*463b0*/  IMAD.WIDE R164, R170, 0x4, R6 ;  /* 0x00000004aaa47825 */ /* 0x002fc600078e0206 */
[----:B------:R-:W3:Y:S04]  /*463c0*/  LDL.LU R174, [R1+0xad4] ;  /* 0x000ad40001ae7983 */ /* 0x000ee80000300800 */
[----:B--2---:R-:W2:Y:S04]  /*463d0*/  LDL.LU R175, [R1+0x4b4] ;  /* 0x0004b40001af7983 */ /* 0x004ea80000300800 */
[----:B----4-:R1:W-:Y:S04]  /*463e0*/  @P1 STG.E [R164.64], R245 ;  /* 0x000000f5a4001986 */ /* 0x0103e8000c101904 */
[----:B-1----:R-:W4:Y:S01]  /*463f0*/  LDL.LU R245, [R1+0x2c4] ;  /* 0x0002c40001f57983 */ /* 0x002f220000300800 */
[----:B------:R-:W-:-:S02]  /*46400*/  ISETP.LT.AND P0, PT, R99, c[0x0][0x178], !P0 ;  /* 0x00005e0063007a0c */ /* 0x000fc40004701270 */
[----:B------:R-:W-:Y:S02]  /*46410*/  IADD3 R0, R252, 0x85, RZ ;  /* 0x00000085fc007810 */ /* 0x000fe40007ffe0ff */
        /* <DEDUP_REMOVED lines=8> */
[----:B------:R-:W-:-:S02]  /*464a0*/  ISETP.LT.AND P3, PT, R99, c[0x0][0x178], !P3 ;  /* 0x00005e0063007a0c */ /* 0x000fc40005f61270 */
[----:B------:R-:W-:Y:S01]  /*464b0*/  IADD3 R3, R252, 0x86, RZ ;  /* 0x00000086fc037810 */ /* 0x000fe20007ffe0ff */
[----:B------:R-:W-:Y:S01]  /*464c0*/  IMAD.WIDE R164, R0, 0x4, R6 ;  /* 0x0000000400a47825 */ /* 0x000fe200078e0206 */
[----:B------:R1:W-:Y:S01]  /*464d0*/  @P0 STG.E [R166.64], R244 ;  /* 0x000000f4a6000986 */ /* 0x0003e2000c101904 */
[----:B------:R-:W-:Y:S02]  /*464e0*/  ISETP.LT.AND P1, PT, R138, c[0x0][0x178], !P2 ;  /* 0x00005e008a007a0c */ /* 0x000fe40005721270 */
[----:B------:R-:W-:Y:S02]  /*464f0*/  ISETP.GE.AND P0, PT, R3, c[0x0][0x17c], PT ;  /* 0x00005f0003007a0c */ /* 0x000fe40003f06270 */
[C---:B------:R-:W-:Y:S01]  /*46500*/  IADD3 R3, R0.reuse, c[0x0][0x198], RZ ;  /* 0x0000660000037a10 */ /* 0x040fe20007ffe0ff */
[----:B-1----:R-:W-:Y:S01]  /*46510*/  IMAD.WIDE R166, R0, 0x4, R160 ;  /* 0x0000000400a67825 */ /* 0x002fe200078e02a0 */
[----:B------:R1:W-:Y:S01]  /*46520*/  @P6 STG.E [R168.64], R171 ;  /* 0x000000aba8006986 */ /* 0x0003e2000c101904 */
[----:B------:R-:W-:-:S03]  /*46530*/  ISETP.LT.AND P6, PT, R207, c[0x0][0x178], !P2 ;  /* 0x00005e00cf007a0c */ /* 0x000fc600057c1270 */
[----:B------:R1:W-:Y:S01]  /*46540*/  @P5 STG.E [R166.64], R172 ;  /* 0x000000aca6005986 */ /* 0x0003e2000c101904 */
[----:B------:R-:W-:-:S03]  /*46550*/  ISETP.LT.AND P5, PT, R139, c[0x0][0x178], !P2 ;  /* 0x00005e008b007a0c */ /* 0x000fc600057a1270 */
[----:B------:R1:W-:Y:S01]  /*46560*/  @P4 STG.E [R164.64], R250 ;  /* 0x000000faa4004986 */ /* 0x0003e2000c101904 */
[----:B------:R-:W-:Y:S01]  /*46570*/  IADD3 R170, R252, 0x87, RZ ;  /* 0x00000087fcaa7810 */ /* 0x000fe20007ffe0ff */
[C---:B-1----:R-:W-:Y:S02]  /*46580*/  IMAD.WIDE R168, R3.reuse, 0x4, R160 ;  /* 0x0000000403a87825 */ /* 0x042fe400078e02a0 */
[----:B------:R-:W4:Y:S02]  /*46590*/  LDL.LU R244, [R1+0xc50] ;  /* 0x000c500001f47983 */ /* 0x000f240000300800 */
[----:B------:R-:W-:Y:S02]  /*465a0*/  IMAD.WIDE R166, R3, 0x4, R162 ;  /* 0x0000000403a67825 */ /* 0x000fe400078e02a2 */
[----:B------:R-:W4:Y:S02]  /*465b0*/  LDL.LU R251, [R1+0x2e0] ;  /* 0x0002e00001fb7983 */ /* 0x000f240000300800 */
[----:B------:R-:W-:-:S02]  /*465c0*/  IMAD.WIDE R164, R0, 0x4, R4 ;  /* 0x0000000400a47825 */ /* 0x000fc400078e0204 */
[----:B------:R-:W4:Y:S04]  /*465d0*/  LDL.LU R249, [R1+0x210] ;  /* 0x0002100001f97983 */ /* 0x000f280000300800 */
        /* <DEDUP_REMOVED lines=25> */
[----:B------:R-:W3:Y:S02]  /*46770*/  LDL.LU R250, [R1+0x220] ;  /* 0x0002200001fa7983 */ /* 0x000ee40000300800 */
[----:B-1----:R-:W-:Y:S02]  /*46780*/  IMAD.WIDE R170, R0, 0x4, R4 ;  /* 0x0000000400aa7825 */ /* 0x002fe400078e0204 */
[----:B------:R-:W3:Y:S04]  /*46790*/  LDL.LU R173, [R1+0xc74] ;  /* 0x000c740001ad7983 */ /* 0x000ee80000300800 */
[----:B------:R1:W-:Y:S01]  /*467a0*/  @P6 STG.E [R164.64], R244 ;  /* 0x000000f4a4006986 */ /* 0x0003e2000c101904 */
[----:B------:R-:W-:-:S03]  /*467b0*/  ISETP.LT.AND P2, PT, R139, c[0x0][0x178], !P4 ;  /* 0x00005e008b007a0c */ /* 0x000fc60006741270 */
[----:B-1----:R-:W4:Y:S04]  /*467c0*/  LDL.LU R244, [R1+0x1b34] ;  /* 0x001b340001f47983 */ /* 0x002f280000300800 */
[----:B--2---:R1:W-:Y:S04]  /*467d0*/  @P3 STG.E [R166.64], R3 ;  /* 0x00000003a6003986 */ /* 0x0043e8000c101904 */
[----:B------:R-:W-:Y:S04]  /*467e0*/  @P1 STG.E [R168.64], R251 ;  /* 0x000000fba8001986 */ /* 0x000fe8000c101904 */
[----:B------:R2:W-:Y:S01]  /*467f0*/  @P0 STG.E [R170.64], R249 ;  /* 0x000000f9aa000986 */ /* 0x0005e2000c101904 */
[----:B------:R-:W-:-:S02]  /*46800*/  ISETP.LT.AND P1, PT, R207, c[0x0][0x178], !P4 ;  /* 0x00005e00cf007a0c */ /* 0x000fc40006721270 */
[----:B-1----:R-:W-:Y:S01]  /*46810*/  IADD3 R3, R0, c[0x0][0x198], RZ ;  /* 0x0000660000037a10 */ /* 0x002fe20007ffe0ff */
[----:B--2---:R-:W2:Y:S01]  /*46820*/  LDL.LU R170, [R1+0xc70] ;  /* 0x000c700001aa7983 */ /* 0x004ea20000300800 */
[----:B------:R-:W-:-:S03]  /*46830*/  ISETP.LT.AND P3, PT, R138, c[0x0][0x178], !P4 ;  /* 0x00005e008a007a0c */ /* 0x000fc60006761270 */
[----:B------:R-:W2:Y:S01]  /*46840*/  LDL.LU R171, [R1+0x6d0] ;  /* 0x0006d00001ab7983 */ /* 0x000ea20000300800 */
[----:B------:R-:W-:Y:S01]  /*46850*/  IMAD.WIDE R168, R3, 0x4, R162 ;  /* 0x0000000403a87825 */ /* 0x000fe200078e02a2 */
[----:B------:R-:W-:-:S03]  /*46860*/  ISETP.LT.AND P4, PT, R99, c[0x0][0x178], !P4 ;  /* 0x00005e0063007a0c */ /* 0x000fc60006781270 */
[C---:B------:R-:W-:Y:S01]  /*46870*/  IMAD.WIDE R164, R3.reuse, 0x4, R160 ;  /* 0x0000000403a47825 */ /* 0x040fe200078e02a0 */
[----:B---3--:R1:W-:Y:S03]  /*46880*/  @P1 STG.E [R168.64], R174 ;  /* 0x000000aea8001986 */ /* 0x0083e6000c101904 */
[C---:B------:R-:W-:Y:S01]  /*46890*/  IMAD.WIDE R166, R3.reuse, 0x4, R6 ;  /* 0x0000000403a67825 */ /* 0x040fe200078e0206 */
        /* <DEDUP_REMOVED lines=16> */
[----:B------:R-:W-:Y:S01]  /*469a0*/  ISETP.LT.AND P5, PT, R99, c[0x0][0x178], !P5 ;  /* 0x00005e0063007a0c */ /* 0x000fe20006fa1270 */
[----:B------:R-:W4:Y:S01]  /*469b0*/  LDL.LU R248, [R1+0x410] ;  /* 0x0004100001f87983 */ /* 0x000f220000300800 */
[----:B------:R-:W-:Y:S01]  /*469c0*/  IADD3 R168, R252, 0x8a, RZ ;  /* 0x0000008afca87810 */ /* 0x000fe20007ffe0ff */
[----:B------:R-:W-:Y:S01]  /*469d0*/  IMAD.WIDE R166, R0, 0x4, R160 ;  /* 0x0000000400a67825 */ /* 0x000fe200078e02a0 */
[----:B------:R-:W-:-:S02]  /*469e0*/  ISETP.LT.AND P4, PT, R138, c[0x0][0x178], !P0 ;  /* 0x00005e008a007a0c */ /* 0x000fc40004781270 */
[----:B------:R-:W-:Y:S01]  /*469f0*/  ISETP.GE.AND P2, PT, R168, c[0x0][0x17c], PT ;  /* 0x00005f00a8007a0c */ /* 0x000fe20003f46270 */
[C---:B------:R-:W-:Y:S01]  /*46a00*/  IMAD.WIDE R168, R0.reuse, 0x4, R4 ;  /* 0x0000000400a87825 */ /* 0x040fe200078e0204 */
[----:B------:R-:W-:Y:S01]  /*46a10*/  IADD3 R3, R0, c[0x0][0x198], RZ ;  /* 0x0000660000037a10 */ /* 0x000fe20007ffe0ff */
[----:B--2---:R1:W-:Y:S01]  /*46a20*/  @P6 STG.E [R164.64], R170 ;  /* 0x000000aaa4006986 */ /* 0x0043e2000c101904 */
[----:B------:R-:W-:-:S03]  /*46a30*/  ISETP.LT.AND P6, PT, R207, c[0x0][0x178], !P0 ;  /* 0x00005e00cf007a0c */ /* 0x000fc600047c1270 */
        /* <DEDUP_REMOVED lines=22> */
[C---:B------:R-:W-:Y:S02]  /*46ba0*/  IADD3 R168, R252.reuse, 0x8b, RZ ;  /* 0x0000008bfca87810 */ /* 0x040fe40007ffe0ff */
[----:B------:R-:W-:Y:S02]  /*46bb0*/  ISETP.LT.AND P6, PT, R139, c[0x0][0x178], !P2 ;  /* 0x00005e008b007a0c */ /* 0x000fe400057c1270 */
        /* <DEDUP_REMOVED lines=10> */
[----:B------:R-:W-:Y:S02]  /*46c60*/  IADD3 R3, R0, c[0x0][0x198], RZ ;  /* 0x0000660000037a10 */ /* 0x000fe40007ffe0ff */
[----:B------:R-:W-:Y:S01]  /*46c70*/  ISETP.LT.AND P1, PT, R138, c[0x0][0x178], !P4 ;  /* 0x00005e008a007a0c */ /* 0x000fe20006721270 */
[----:B------:R1:W-:Y:S04]  /*46c80*/  @P3 STG.E [R166.64], R249 ;  /* 0x000000f9a6003986 */ /* 0x0003e8000c101904 */
[----:B------:R1:W-:Y:S01]  /*46c90*/  @P6 STG.E [R168.64], R248 ;  /* 0x000000f8a8006986 */ /* 0x0003e2000c101904 */
[----:B------:R-:W-:Y:S01]  /*46ca0*/  ISETP.LT.AND P6, PT, R139, c[0x0][0x178], !P4 ;  /* 0x00005e008b007a0c */ /* 0x000fe200067c1270 */
[----:B-1----:R-:W-:-:S02]  /*46cb0*/  IMAD.WIDE R164, R0, 0x4, R4 ;  /* 0x0000000400a47825 */ /* 0x002fc400078e0204 */
        /* <DEDUP_REMOVED lines=60> */
[----:B------:R-:W-:-:S03]  /*47080*/  ISETP.LT.AND P3, PT, R139, c[0x0][0x178], !P2 ;  /* 0x00005e008b007a0c */ /* 0x000fc60005761270 */
[----:B------:R-:W-:Y:S01]  /*47090*/  IMAD.WIDE R166, R0, 0x4, R162 ;  /* 0x0000000400a67825 */ /* 0x000fe200078e02a2 */
[----:B------:R-:W-:-:S03]  /*470a0*/  ISETP.LT.AND P2, PT, R99, c[0x0][0x178], !P2 ;  /* 0x00005e0063007a0c */ /* 0x000fc60005741270 */
[----:B------:R-:W-:Y:S01]  /*470b0*/  IMAD.WIDE R164, R0, 0x4, R160 ;  /* 0x0000000400a47825 */ /* 0x000fe200078e02a0 */
[----:B------:R1:W-:Y:S01]  /*470c0*/  @P6 STG.E [R166.64], R251 ;  /* 0x000000fba6006986 */ /* 0x0003e2000c101904 */
[----:B------:R-:W-:Y:S02]  /*470d0*/  ISETP.LT.AND P6, PT, R207, c[0x0][0x178], !P0 ;  /* 0x00005e00cf007a0c */ /* 0x000fe400047c1270 */
[----:B------:R-:W-:Y:S01]  /*470e0*/  ISETP.LT.AND P5, PT, R138, c[0x0][0x178], !P0 ;  /* 0x00005e008a007a0c */ /* 0x000fe200047a1270 */
[----:B------:R1:W-:Y:S01]  /*470f0*/  @P4 STG.E [R164.64], R250 ;  /* 0x000000faa4004986 */ /* 0x0003e2000c101904 */
[----:B------:R-:W-:Y:S02]  /*47100*/  ISETP.LT.AND P4, PT, R139, c[0x0][0x178], !P0 ;  /* 0x00005e008b007a0c */ /* 0x000fe40004781270 */
[----:B------:R-:W-:Y:S02]  /*47110*/  IADD3 R3, R0, c[0x0][0x198], RZ ;  /* 0x0000660000037a10 */ /* 0x000fe40007ffe0ff */
[----:B------:R-:W-:-:S02]  /*47120*/  IADD3 R170, R252, 0x90, RZ ;  /* 0x00000090fcaa7810 */ /* 0x000fc40007ffe0ff */
[----:B------:R-:W-:Y:S01]  /*47130*/  ISETP.LT.AND P0, PT, R99, c[0x0][0x178], !P0 ;  /* 0x00005e0063007a0c */ /* 0x000fe20004701270 */
[C---:B-1----:R-:W-:Y:S01]  /*47140*/  IMAD.WIDE R166, R0.reuse, 0x4, R4 ;  /* 0x0000000400a67825 */ /* 0x042fe200078e0204 */
[----:B------:R-:W4:Y:S03]  /*47150*/  LDL.LU R251, [R1+0x8cc] ;  /* 0x0008cc0001fb7983 */ /* 0x000f260000300800 */
[----:B------:R-:W-:Y:S01]  /*47160*/  IMAD.WIDE R164, R0, 0x4, R6 ;  /* 0x0000000400a47825 */ /* 0x000fe200078e0206 */
[----:B------:R-:W-:Y:S01]  /*47170*/  ISETP.GE.AND P1, PT, R170, c[0x0][0x17c], PT ;  /* 0x00005f00aa007a0c */ /* 0x000fe20003f26270 */
[----:B------:R-:W4:Y:S02]  /*47180*/  LDL.LU R250, [R1+0x38c] ;  /* 0x00038c0001fa7983 */ /* 0x000f240000300800 */
[C---:B------:R-:W-:Y:S02]  /*47190*/  IMAD.WIDE R168, R3.reuse, 0x4, R162 ;  /* 0x0000000403a87825 */ /* 0x040fe400078e02a2 */
[----:B------:R1:W-:Y:S02]  /*471a0*/  @P3 STG.E [R164.64], R249 ;  /* 0x000000f9a4003986 */ /* 0x0003e4000c101904 */
[----:B------:R-:W-:-:S02]  /*471b0*/  IMAD.WIDE R170, R3, 0x4, R160 ;  /* 0x0000000403aa7825 */ /* 0x000fc400078e02a0 */
[----:B------:R-:W-:Y:S02]  /*471c0*/  @P2 STG.E [R166.64], R248 ;  /* 0x000000f8a6002986 */ /* 0x000fe4000c101904 */
        /* <DEDUP_REMOVED lines=11> */
[----:B------:R-:W-:Y:S02]  /*47280*/  IADD3 R172, R252, 0x91, RZ ;  /* 0x00000091fcac7810 */ /* 0x000fe40007ffe0ff */
[----:B------:R-:W-:Y:S01]  /*47290*/  ISETP.LT.AND P6, PT, R207, c[0x0][0x178], !P1 ;  /* 0x00005e00cf007a0c */ /* 0x000fe20004fc1270 */
[----:B------:R-:W-:Y:S01]  /*472a0*/  IMAD.WIDE R166, R0, 0x4, R162 ;  /* 0x0000000400a67825 */ /* 0x000fe200078e02a2 */
[----:B------:R-:W-:Y:S01]  /*472b0*/  ISETP.GE.AND P3, PT, R172, c[0x0][0x17c], PT ;  /* 0x00005f00ac007a0c */ /* 0x000fe20003f66270 */
[----:B------:R-:W2:Y:S01]  /*472c0*/  LDL.LU R165, [R1+0x388] ;  /* 0x0003880001a57983 */ /* 0x000ea20000300800 */
[----:B------:R-:W-:-:S02]  /*472d0*/  IADD3 R172, R252, 0x92, RZ ;  /* 0x00000092fcac7810 */ /* 0x000fc40007ffe0ff */
[----:B------:R-:W-:Y:S02]  /*472e0*/  ISETP.LT.AND P5, PT, R138, c[0x0][0x178], !P1 ;  /* 0x00005e008a007a0c */ /* 0x000fe40004fa1270 */
[----:B------:R-:W-:Y:S02]  /*472f0*/  ISETP.LT.AND P2, PT, R139, c[0x0][0x178], !P1 ;  /* 0x00005e008b007a0c */ /* 0x000fe40004f41270 */
[----:B------:R-:W-:Y:S02]  /*47300*/  ISETP.LT.AND P4, PT, R99, c[0x0][0x178], !P1 ;  /* 0x00005e0063007a0c */ /* 0x000fe40004f81270 */
[----:B------:R-:W-:Y:S02]  /*47310*/  ISETP.GE.AND P1, PT, R172, c[0x0][0x17c], PT ;  /* 0x00005f00ac007a0c */ /* 0x000fe40003f26270 */
[----:B------:R-:W2:Y:S04]  /*47320*/  LDL.LU R172, [R1+0x498] ;  /* 0x0004980001ac7983 */ /* 0x000ea80000300800 */
[----:B------:R-:W3:Y:S04]  /*47330*/  LDL.LU R249, [R1+0x208] ;  /* 0x0002080001f97983 */ /* 0x000ee80000300800 */
[----:B------:R-:W3:Y:S04]  /*47340*/  LDL.LU R248, [R1+0x168] ;  /* 0x0001680001f87983 */ /* 0x000ee80000300800 */
[----:B------:R-:W3:Y:S04]  /*47350*/  LDL.LU R175, [R1+0xa7c] ;  /* 0x000a7c0001af7983 */ /* 0x000ee80000300800 */
[----:B------:R-:W3:Y:S04]  /*47360*/  LDL.LU R245, [R1+0x49c] ;  /* 0x00049c0001f57983 */ /* 0x000ee80000300800 */
[----:B----4-:R1:W-:Y:S04]  /*47370*/  @P6 STG.E [R166.64], R164 ;  /* 0x000000a4a6006986 */ /* 0x0103e8000c101904 */
[----:B-1----:R-:W4:Y:S01]  /*47380*/  LDL.LU R167, [R1+0x158] ;  /* 0x0001580001a77983 */ /* 0x002f220000300800 */
[----:B------:R-:W-:-:S04]  /*47390*/  IMAD.WIDE R168, R0, 0x4, R160 ;  /* 0x0000000400a87825 */ /* 0x000fc800078e02a0 */
[----:B------:R-:W-:Y:S01]  /*473a0*/  IMAD.WIDE R170, R0, 0x4, R6 ;  /* 0x0000000400aa7825 */ /* 0x000fe200078e0206 */
[----:B--2---:R1:W-:Y:S01]  /*473b0*/  @P5 STG.E [R168.64], R165 ;  /* 0x000000a5a8005986 */ /* 0x0043e2000c101904 */
[----:B------:R-:W-:-:S03]  /*473c0*/  IADD3 R166, R252, 0x93, RZ ;  /* 0x00000093fca67810 */ /* 0x000fc60007ffe0ff */
        /* <DEDUP_REMOVED lines=17> */
[----:B-1----:R-:W3:Y:S01]  /*474e0*/  LDL.LU R173, [R1+0x20c] ;  /* 0x00020c0001ad7983 */ /* 0x002ee20000300800 */
[----:B------:R-:W-:-:S02]  /*474f0*/  ISETP.LT.AND P3, PT, R99, c[0x0][0x178], !P3 ;  /* 0x00005e0063007a0c */ /* 0x000fc40005f61270 */
[----:B------:R-:W-:Y:S01]  /*47500*/  ISETP.LT.AND P4, PT, R207, c[0x0][0x178], !P1 ;  /* 0x00005e00cf007a0c */ /* 0x000fe20004f81270 */
[----:B------:R-:W-:Y:S01]  /*47510*/  IMAD.WIDE R170, R0, 0x4, R162 ;  /* 0x0000000400aa7825 */ /* 0x000fe200078e02a2 */
[----:B------:R-:W-:-:S09]  /*47520*/  ISETP.LT.AND P0, PT, R99, c[0x0][0x178], !P1 ;  /* 0x00005e0063007a0c */ /* 0x000fd20004f01270 */
[----:B------:R1:W-:Y:S01]  /*47530*/  @P3 STG.E [R164.64], R174 ;  /* 0x000000aea4003986 */ /* 0x0003e2000c101904 */
[----:B------:R-:W-:Y:S01]  /*47540*/  ISETP.LT.AND P3, PT, R138, c[0x0][0x178], !P1 ;  /* 0x00005e008a007a0c */ /* 0x000fe20004f61270 */
[----:B------:R-:W-:Y:S01]  /*47550*/  IMAD.WIDE R166, R0, 0x4, R160 ;  /* 0x0000000400a67825 */ /* 0x000fe200078e02a0 */
[----:B------:R-:W-:Y:S02]  /*47560*/  ISETP.LT.AND P6, PT, R207, c[0x0][0x178], !P2 ;  /* 0x00005e00cf007a0c */ /* 0x000fe400057c1270 */
[----:B------:R-:W-:Y:S02]  /*47570*/  ISETP.LT.AND P5, PT, R138, c[0x0][0x178], !P2 ;  /* 0x00005e008a007a0c */ /* 0x000fe400057a1270 */
[----:B-1----:R-:W-:Y:S01]  /*47580*/  IADD3 R164, R252, 0x94, RZ ;  /* 0x00000094fca47810 */ /* 0x002fe20007ffe0ff */
[----:B------:R-:W4:Y:S04]  /*47590*/  LDL.LU R174, [R1+0x16c] ;  /* 0x00016c0001ae7983 */ /* 0x000f280000300800 */
[----:B------:R-:W3:Y:S01]  /*475a0*/  LDL.LU R251, [R1+0xad8] ;  /* 0x000ad80001fb7983 */ /* 0x000ee20000300800 */
[----:B------:R-:W-:-:S03]  /*475b0*/  IMAD.WIDE R168, R0, 0x4, R4 ;  /* 0x0000000400a87825 */ /* 0x000fc600078e0204 */
[----:B------:R-:W3:Y:S04]  /*475c0*/  LDL.LU R250, [R1+0x4b8] ;  /* 0x0004b80001fa7983 */ /* 0x000ee80000300800 */
[----:B--2---:R1:W-:Y:S01]  /*475d0*/  @P4 STG.E [R170.64], R3 ;  /* 0x00000003aa004986 */ /* 0x0043e2000c101904 */
[----:B------:R-:W-:Y:S02]  /*475e0*/  ISETP.LT.AND P4, PT, R139, c[0x0][0x178], !P1 ;  /* 0x00005e008b007a0c */ /* 0x000fe40004f81270 */
[----:B------:R-:W-:Y:S01]  /*475f0*/  ISETP.GE.AND P1, PT, R164, c[0x0][0x17c], PT ;  /* 0x00005f00a4007a0c */ /* 0x000fe20003f26270 */
[C---:B------:R-:W-:Y:S01]  /*47600*/  IMAD.WIDE R164, R0.reuse, 0x4, R6 ;  /* 0x0000000400a47825 */ /* 0x040fe200078e0206 */
[----:B------:R2:W-:Y:S01]  /*47610*/  @P3 STG.E [R166.64], R172 ;  /* 0x000000aca6003986 */ /* 0x0005e2000c101904 */
[----:B-1----:R-:W-:-:S08]  /*47620*/  IADD3 R3, R0, c[0x0][0x198], RZ ;  /* 0x0000660000037a10 */ /* 0x002fd00007ffe0ff */
[----:B------:R1:W-:Y:S01]  /*47630*/  @P4 STG.E [R164.64], R249 ;  /* 0x000000f9a4004986 */ /* 0x0003e2000c101904 */
[----:B------:R-:W-:-:S03]  /*47640*/  IMAD.WIDE R170, R3, 0x4, R162 ;  /* 0x0000000403aa7825 */ /* 0x000fc600078e02a2 */
[----:B------:R1:W-:Y:S01]  /*47650*/  @P0 STG.E [R168.64], R248 ;  /* 0x000000f8a8000986 */ /* 0x0003e2000c101904 */
[----:B--2---:R-:W-:-:S03]  /*47660*/  IMAD.WIDE R166, R3, 0x4, R160 ;  /* 0x0000000403a67825 */ /* 0x004fc600078e02a0 */
[----:B-1----:R-:W2:Y:S04]  /*47670*/  LDL.LU R249, [R1+0x2c8] ;  /* 0x0002c80001f97983 */ /* 0x002ea80000300800 */
[----:B------:R1:W-:Y:S04]  /*47680*/  @P6 STG.E [R170.64], R175 ;  /* 0x000000afaa006986 */ /* 0x0003e8000c101904 */
[----:B------:R-:W2:Y:S04]  /*47690*/  LDL.LU R248, [R1+0x1e8] ;  /* 0x0001e80001f87983 */ /* 0x000ea80000300800 */
[----:B------:R4:W-:Y:S04]  /*476a0*/  @P5 STG.E [R166.64], R245 ;  /* 0x000000f5a6005986 */ /* 0x0009e8000c101904 */
[----:B-1----:R-:W2:Y:S04]  /*476b0*/  LDL.LU R175, [R1+0xadc] ;  /* 0x000adc0001af7983 */ /* 0x002ea80000300800 */
[----:B----4-:R-:W4:Y:S01]  /*476c0*/  LDL.LU R245, [R1+0x4bc] ;  /* 0x0004bc0001f57983 */ /* 0x010f220000300800 */
[----:B------:R-:W-:Y:S01]  /*476d0*/  ISETP.LT.AND P3, PT, R139, c[0x0][0x178], !P2 ;  /* 0x00005e008b007a0c */ /* 0x000fe20005761270 */
[----:B------:R-:W-:-:S12]  /*476e0*/  IMAD.WIDE R164, R3, 0x4, R6 ;  /* 0x0000000403a47825 */ /* 0x000fd800078e0206 */
[----:B---3--:R1:W-:Y:S04]  /*476f0*/  @P3 STG.E [R164.64], R173 ;  /* 0x000000ada4003986 */ /* 0x0083e8000c101904 */
[----:B-1----:R-:W3:Y:S01]  /*47700*/  LDL.LU R173, [R1+0x2cc] ;  /* 0x0002cc0001ad7983 */ /* 0x002ee20000300800 */
[----:B------:R-:W-:Y:S02]  /*47710*/  ISETP.LT.AND P2, PT, R99, c[0x0][0x178], !P2 ;  /* 0x00005e0063007a0c */ /* 0x000fe40005741270 */
[----:B------:R-:W-:Y:S02]  /*47720*/  ISETP.LT.AND P5, PT, R207, c[0x0][0x178], !P1 ;  /* 0x00005e00cf007a0c */ /* 0x000fe40004fa1270 */
[----:B------:R-:W-:Y:S02]  /*47730*/  IADD3 R0, R3, c[0x0][0x198], RZ ;  /* 0x0000660003007a10 */ /* 0x000fe40007ffe0ff */
[----:B------:R-:W-:-:S02]  /*47740*/  IADD3 R170, R252, 0x95, RZ ;  /* 0x00000095fcaa7810 */ /* 0x000fc40007ffe0ff */
[----:B------:R-:W-:Y:S01]  /*47750*/  ISETP.LT.AND P0, PT, R138, c[0x0][0x178], !P1 ;  /* 0x00005e008a007a0c */ /* 0x000fe20004f01270 */
[----:B------:R-:W-:Y:S01]  /*47760*/  IMAD.WIDE R166, R3, 0x4, R4 ;  /* 0x0000000403a67825 */ /* 0x000fe200078e0204 */
[----:B------:R-:W-:Y:S02]  /*47770*/  ISETP.LT.AND P4, PT, R139, c[0x0][0x178], !P1 ;  /* 0x00005e008b007a0c */ /* 0x000fe40004f81270 */
[----:B------:R-:W-:Y:S01]  /*47780*/  ISETP.GE.AND P6, PT, R170, c[0x0][0x17c], PT ;  /* 0x00005f00aa007a0c */ /* 0x000fe20003fc6270 */
[C---:B------:R-:W-:Y:S01]  /*47790*/  IMAD.WIDE R168, R0.reuse, 0x4, R162 ;  /* 0x0000000400a87825 */ /* 0x040fe200078e02a2 */
[----:B------:R1:W-:Y:S01]  /*477a0*/  @P2 STG.E [R166.64], R174 ;  /* 0x000000aea6002986 */ /* 0x0003e2000c101904 */
[----:B------:R-:W-:Y:S02]  /*477b0*/  ISETP.LT.AND P1, PT, R99, c[0x0][0x178], !P1 ;  /* 0x00005e0063007a0c */ /* 0x000fe40004f21270 */
[----:B------:R-:W-:Y:S01]  /*477c0*/  ISETP.LT.AND P2, PT, R207, c[0x0][0x178], !P6 ;  /* 0x00005e00cf007a0c */ /* 0x000fe20007741270 */
[----:B------:R1:W-:Y:S01]  /*477d0*/  @P5 STG.E [R168.64], R251 ;  /* 0x000000fba8005986 */ /* 0x0003e2000c101904 */
[----:B------:R-:W-:Y:S01]  /*477e0*/  IMAD.WIDE R164, R0, 0x4, R6 ;  /* 0x0000000400a47825 */ /* 0x000fe200078e0206 */
[----:B------:R-:W-:-:S02]  /*477f0*/  ISETP.LT.AND P5, PT, R138, c[0x0][0x178], !P6 ;  /* 0x00005e008a007a0c */ /* 0x000fc400077a1270 */
[C---:B------:R-:W-:Y:S01]  /*47800*/  IADD3 R3, R0.reuse, c[0x0][0x198], RZ ;  /* 0x0000660000037a10 */ /* 0x040fe20007ffe0ff */
[----:B-1----:R-:W-:Y:S01]  /*47810*/  IMAD.WIDE R166, R0, 0x4, R160 ;  /* 0x0000000400a67825 */ /* 0x002fe200078e02a0 */
[C---:B------:R-:W-:Y:S01]  /*47820*/  IADD3 R171, R252.reuse, 0x96, RZ ;  /* 0x00000096fcab7810 */ /* 0x040fe20007ffe0ff */
[----:B------:R-:W3:Y:S01]  /*47830*/  LDL.LU R174, [R1+0x1ec] ;  /* 0x0001ec0001ae7983 */ /* 0x000ee20000300800 */
[----:B------:R-:W-:-:S03]  /*47840*/  IADD3 R170, R252, 0x97, RZ ;  /* 0x00000097fcaa7810 */ /* 0x000fc60007ffe0ff */
[----:B------:R1:W-:Y:S01]  /*47850*/  @P0 STG.E [R166.64], R250 ;  /* 0x000000faa6000986 */ /* 0x0003e2000c101904 */
[----:B------:R-:W-:Y:S01]  /*47860*/  IMAD.WIDE R168, R3, 0x4, R160 ;  /* 0x0000000403a87825 */ /* 0x000fe200078e02a0 */
[----:B------:R-:W-:Y:S02]  /*47870*/  ISETP.GE.AND P3, PT, R171, c[0x0][0x17c], PT ;  /* 0x00005f00ab007a0c */ /* 0x000fe40003f66270 */
[----:B------:R-:W3:Y:S01]  /*47880*/  LDL.LU R171, [R1+0x2e8] ;  /* 0x0002e80001ab7983 */ /* 0x000ee20000300800 */
[----:B------:R-:W-:-:S03]  /*47890*/  ISETP.GE.AND P0, PT, R170, c[0x0][0x17c], PT ;  /* 0x00005f00aa007a0c */ /* 0x000fc60003f06270 */
[----:B------:R-:W3:Y:S01]  /*478a0*/  LDL.LU R170, [R1+0x5b8] ;  /* 0x0005b80001aa7983 */ /* 0x000ee20000300800 */
[----:B-1----:R-:W-:-:S03]  /*478b0*/  IMAD.WIDE R166, R3, 0x4, R162 ;  /* 0x0000000403a67825 */ /* 0x002fc600078e02a2 */
[----:B------:R-:W3:Y:S04]  /*478c0*/  LDL.LU R172, [R1+0x218] ;  /* 0x0002180001ac7983 */ /* 0x000ee80000300800 */
[----:B--2---:R1:W-:Y:S02]  /*478d0*/  @P4 STG.E [R164.64], R249 ;  /* 0x000000f9a4004986 */ /* 0x0043e4000c101904 */
[----:B-1----:R-:W-:Y:S01]  /*478e0*/  IMAD.WIDE R164, R0, 0x4, R4 ;  /* 0x0000000400a47825 */ /* 0x002fe200078e0204 */
[----:B------:R-:W-:-:S04]  /*478f0*/  IADD3 R0, R3, c[0x0][0x198], RZ ;  /* 0x0000660003007a10 */ /* 0x000fc80007ffe0ff */
[----:B------:R1:W-:Y:S04]  /*47900*/  @P1 STG.E [R164.64], R248 ;  /* 0x000000f8a4001986 */ /* 0x0003e8000c101904 */
[----:B------:R2:W-:Y:S04]  /*47910*/  @P2 STG.E [R166.64], R175 ;  /* 0x000000afa6002986 */ /* 0x0005e8000c101904 */
[----:B----4-:R4:W-:Y:S01]  /*47920*/  @P5 STG.E [R168.64], R245 ;  /* 0x000000f5a8005986 */ /* 0x0109e2000c101904 */
[----:B-1----:R-:W-:-:S03]  /*47930*/  IMAD.WIDE R164, R3, 0x4, R6 ;  /* 0x0000000403a47825 */ /* 0x002fc600078e0206 */
[----:B--2---:R-:W2:Y:S01]  /*47940*/  LDL.LU R175, [R1+0xc5c] ;  /* 0x000c5c0001af7983 */ /* 0x004ea20000300800 */
[----:B------:R-:W-:-:S03]  /*47950*/  IMAD.WIDE R166, R3, 0x4, R4 ;  /* 0x0000000403a67825 */ /* 0x000fc600078e0204 */
[----:B----4-:R-:W4:Y:S04]  /*47960*/  LDL.LU R245, [R1+0x5bc] ;  /* 0x0005bc0001f57983 */ /* 0x010f280000300800 */
[----:B------:R-:W2:Y:S01]  /*47970*/  LDL.LU R3, [R1+0xc58] ;  /* 0x000c580001037983 */ /* 0x000ea20000300800 */
[----:B------:R-:W-:-:S03]  /*47980*/  ISETP.LT.AND P4, PT, R139, c[0x0][0x178], !P6 ;  /* 0x00005e008b007a0c */ /* 0x000fc60007781270 */
[----:B------:R-:W4:Y:S10]  /*47990*/  LDL.LU R248, [R1+0x2ec] ;  /* 0x0002ec0001f87983 */ /* 0x000f340000300800 */
[----:B---3--:R1:W-:Y:S04]  /*479a0*/  @P4 STG.E [R164.64], R173 ;  /* 0x000000ada4004986 */ /* 0x0083e8000c101904 */
[----:B-1----:R-:W3:Y:S01]  /*479b0*/  LDL.LU R173, [R1+0x21c] ;  /* 0x00021c0001ad7983 */ /* 0x002ee20000300800 */
[----:B------:R-:W-:-:S02]  /*479c0*/  ISETP.LT.AND P6, PT, R99, c[0x0][0x178], !P6 ;  /* 0x00005e0063007a0c */ /* 0x000fc400077c1270 */
[----:B------:R-:W-:Y:S02]  /*479d0*/  ISETP.LT.AND P5, PT, R207, c[0x0][0x178], !P3 ;  /* 0x00005e00cf007a0c */ /* 0x000fe40005fa1270 */
[----:B------:R-:W-:Y:S02]  /*479e0*/  IADD3 R168, R252, 0x98, RZ ;  /* 0x00000098fca87810 */ /* 0x000fe40007ffe0ff */
[----:B------:R-:W-:Y:S02]  /*479f0*/  ISETP.LT.AND P1, PT, R138, c[0x0][0x178], !P3 ;  /* 0x00005e008a007a0c */ /* 0x000fe40005f21270 */
[----:B------:R-:W-:Y:S01]  /*47a00*/  ISETP.LT.AND P2, PT, R139, c[0x0][0x178], !P3 ;  /* 0x00005e008b007a0c */ /* 0x000fe20005f41270 */
[----:B------:R-:W-:Y:S01]  /*47a10*/  IMAD.WIDE R164, R0, 0x4, R160 ;  /* 0x0000000400a47825 */ /* 0x000fe200078e02a0 */
[----:B------:R-:W-:Y:S01]  /*47a20*/  ISETP.GE.AND P4, PT, R168, c[0x0][0x17c], PT ;  /* 0x00005f00a8007a0c */ /* 0x000fe20003f86270 */
[----:B------:R-:W3:Y:S02]  /*47a30*/  LDL.LU R251, [R1+0xc78] ;  /* 0x000c780001fb7983 */ /* 0x000ee40000300800 */
[----:B------:R-:W-:Y:S01]  /*47a40*/  IMAD.WIDE R168, R0, 0x4, R162 ;  /* 0x0000000400a87825 */ /* 0x000fe200078e02a2 */
[----:B------:R-:W-:Y:S01]  /*47a50*/  ISETP.LT.AND P3, PT, R99, c[0x0][0x178], !P3 ;  /* 0x00005e0063007a0c */ /* 0x000fe20005f61270 */
        /* <DEDUP_REMOVED lines=8> */
[----:B------:R2:W-:Y:S04]  /*47ae0*/  @P1 STG.E [R164.64], R170 ;  /* 0x000000aaa4001986 */ /* 0x0005e8000c101904 */
[----:B------:R4:W-:Y:S01]  /*47af0*/  @P2 STG.E [R166.64], R171 ;  /* 0x000000aba6002986 */ /* 0x0009e2000c101904 */
[----:B------:R-:W-:Y:S02]  /*47b00*/  ISETP.LT.AND P2, PT, R139, c[0x0][0x178], !P0 ;  /* 0x00005e008b007a0c */ /* 0x000fe40004741270 */
[C---:B-1----:R-:W-:Y:S01]  /*47b10*/  IADD3 R3, R0.reuse, c[0x0][0x198], RZ ;  /* 0x0000660000037a10 */ /* 0x042fe20007ffe0ff */
[----:B--2---:R-:W-:-:S04]  /*47b20*/  IMAD.WIDE R164, R0, 0x4, R4 ;  /* 0x0000000400a47825 */ /* 0x004fc800078e0204 */
        /* <DEDUP_REMOVED lines=8> */
[----:B--2---:R-:W2:Y:S01]  /*47bb0*/  LDL.LU R245, [R1+0x6dc] ;  /* 0x0006dc0001f57983 */ /* 0x004ea20000300800 */
[----:B------:R-:W-:-:S03]  /*47bc0*/  IMAD.WIDE R164, R3, 0x4, R4 ;  /* 0x0000000403a47825 */ /* 0x000fc600078e0204 */
[----:B------:R1:W-:Y:S04]  /*47bd0*/  @P2 STG.E [R166.64], R248 ;  /* 0x000000f8a6002986 */ /* 0x0003e8000c101904 */
[----:B---3--:R3:W-:Y:S04]  /*47be0*/  @P0 STG.E [R164.64], R173 ;  /* 0x000000ada4000986 */ /* 0x0087e8000c101904 */
[----:B-1----:R-:W2:Y:S04]  /*47bf0*/  LDL.LU R248, [R1+0x2fc] ;  /* 0x0002fc0001f87983 */ /* 0x002ea80000300800 */
[----:B---3--:R-:W3:Y:S01]  /*47c00*/  LDL.LU R173, [R1+0x22c] ;  /* 0x00022c0001ad7983 */ /* 0x008ee20000300800 */
[----:B------:R-:W-:-:S02]  /*47c10*/  ISETP.LT.AND P6, PT, R207, c[0x0][0x178], !P4 ;  /* 0x00005e00cf007a0c */ /* 0x000fc400067c1270 */
[----:B------:R-:W-:Y:S02]  /*47c20*/  ISETP.LT.AND P3, PT, R138, c[0x0][0x178], !P4 ;  /* 0x00005e008a007a0c */ /* 0x000fe40006761270 */
[----:B------:R-:W-:Y:S02]  /*47c30*/  IADD3 R0, R3, c[0x0][0x198], RZ ;  /* 0x0000660003007a10 */ /* 0x000fe40007ffe0ff */
[----:B------:R-:W-:Y:S02]  /*47c40*/  IADD3 R170, R252, 0x99, RZ ;  /* 0x00000099fcaa7810 */ /* 0x000fe40007ffe0ff */
[----:B------:R-:W-:Y:S01]  /*47c50*/  ISETP.LT.AND P5, PT, R139, c[0x0][0x178], !P4 ;  /* 0x00005e008b007a0c */ /* 0x000fe200067a1270 */
[----:B------:R-:W-:Y:S01]  /*47c60*/  IMAD.WIDE R168, R0, 0x4, R162 ;  /* 0x0000000400a87825 */ /* 0x000fe200078e02a2 */
[----:B------:R-:W-:-:S03]  /*47c70*/  ISETP.GE.AND P1, PT, R170, c[0x0][0x17c], PT ;  /* 0x00005f00aa007a0c */ /* 0x000fc60003f26270 */
[C---:B------:R-:W-:Y:S01]  /*47c80*/  IMAD.WIDE R166, R0.reuse, 0x4, R160 ;  /* 0x0000000400a67825 */ /* 0x040fe200078e02a0 */
[----:B------:R-:W-:Y:S01]  /*47c90*/  ISETP.LT.AND P4, PT, R99, c[0x0][0x178], !P4 ;  /* 0x00005e0063007a0c */ /* 0x000fe20006781270 */
[----:B------:R1:W-:Y:S01]  /*47ca0*/  @P6 STG.E [R168.64], R251 ;  /* 0x000000fba8006986 */ /* 0x0003e2000c101904 */
[----:B------:R-:W-:Y:S01]  /*47cb0*/  ISETP.LT.AND P0, PT, R207, c[0x0][0x178], !P1 ;  /* 0x00005e00cf007a0c */ /* 0x000fe20004f01270 */
[----:B------:R-:W-:Y:S02]  /*47cc0*/  IMAD.WIDE R164, R0, 0x4, R6 ;  /* 0x0000000400a47825 */ /* 0x000fe400078e0206 */
[----:B------:R1:W-:Y:S01]  /*47cd0*/  @P3 STG.E [R166.64], R250 ;  /* 0x000000faa6003986 */ /* 0x0003e2000c101904 */
[----:B------:R-:W-:Y:S02]  /*47ce0*/  ISETP.LT.AND P3, PT, R138, c[0x0][0x178], !P1 ;  /* 0x00005e008a007a0c */ /* 0x000fe40004f61270 */
[C---:B------:R-:W-:Y:S01]  /*47cf0*/  IADD3 R3, R0.reuse, c[0x0][0x198], RZ ;  /* 0x0000660000037a10 */ /* 0x040fe20007ffe0ff */
[----:B------:R1:W-:Y:S01]  /*47d00*/  @P5 STG.E [R164.64], R249 ;  /* 0x000000f9a4005986 */ /* 0x0003e2000c101904 */
[----:B------:R-:W-:Y:S01]  /*47d10*/  ISETP.LT.AND P6, PT, R139, c[0x0][0x178], !P1 ;  /* 0x00005e008b007a0c */ /* 0x000fe20004fc1270 */
[----:B-1----:R-:W-:Y:S01]  /*47d20*/  IMAD.WIDE R168, R0, 0x4, R4 ;  /* 0x0000000400a87825 */ /* 0x002fe200078e0204 */
[----:B------:R-:W-:-:S03]  /*47d30*/  ISETP.LT.AND P1, PT, R99, c[0x0][0x178], !P1 ;  /* 0x00005e0063007a0c */ /* 0x000fc60004f21270 */
[----:B------:R-:W-:-:S04]  /*47d40*/  IMAD.WIDE R166, R3, 0x4, R160 ;  /* 0x0000000403a67825 */ /* 0x000fc800078e02a0 */
[C---:B------:R-:W-:Y:S01]  /*47d50*/  IMAD.WIDE R164, R3.reuse, 0x4, R162 ;  /* 0x0000000403a47825 */ /* 0x040fe200078e02a2 */
[----:B------:R-:W-:Y:S01]  /*47d60*/  @P4 STG.E [R168.64], R174 ;  /* 0x000000aea8004986 */ /* 0x000fe2000c101904 */
[----:B------:R-:W-:-:S03]  /*47d70*/  IADD3 R0, R3, c[0x0][0x198], RZ ;  /* 0x0000660003007a10 */ /* 0x000fc60007ffe0ff */
[----:B----4-:R1:W-:Y:S04]  /*47d80*/  @P0 STG.E [R164.64], R175 ;  /* 0x000000afa4000986 */ /* 0x0103e8000c101904 */
[----:B--2---:R2:W-:Y:S01]  /*47d90*/  @P3 STG.E [R166.64], R245 ;  /* 0x000000f5a6003986 */ /* 0x0045e2000c101904 */
[----:B-1----:R-:W-:-:S03]  /*47da0*/  IMAD.WIDE R164, R3, 0x4, R6 ;  /* 0x0000000403a47825 */ /* 0x002fc600078e0206 */
[----:B--2---:R-:W2:Y:S01]  /*47db0*/  LDL.LU R245, [R1+0x2d8] ;  /* 0x0002d80001f57983 */ /* 0x004ea20000300800 */
[----:B------:R-:W-:-:S03]  /*47dc0*/  IMAD.WIDE R166, R3, 0x4, R4 ;  /* 0x0000000403a67825 */ /* 0x000fc600078e0204 */
[----:B------:R-:W4:Y:S04]  /*47dd0*/  LDL.LU R174, [R1+0x89c] ;  /* 0x00089c0001ae7983 */ /* 0x000f280000300800 */
[----:B------:R-:W2:Y:S04]  /*47de0*/  LDL.LU R175, [R1+0x41c] ;  /* 0x00041c0001af7983 */ /* 0x000ea80000300800 */
[----:B------:R-:W2:Y:S04]  /*47df0*/  LDL.LU R3, [R1+0x898] ;  /* 0x0008980001037983 */ /* 0x000ea80000300800 */
[----:B------:R1:W-:Y:S04]  /*47e00*/  @P6 STG.E [R164.64], R248 ;  /* 0x000000f8a4006986 */ /* 0x0003e8000c101904 */
[----:B---3--:R3:W-:Y:S04]  /*47e10*/  @P1 STG.E [R166.64], R173 ;  /* 0x000000ada6001986 */ /* 0x0087e8000c101904 */
[----:B-1----:R-:W2:Y:S04]  /*47e20*/  LDL.LU R165, [R1+0xdc8] ;  /* 0x000dc80001a57983 */ /* 0x002ea80000300800 */
[----:B---3--:R-:W3:Y:S01]  /*47e30*/  LDL.LU R167, [R1+0x418] ;  /* 0x0004180001a77983 */ /* 0x008ee20000300800 */
        /* <DEDUP_REMOVED lines=10> */
[----:B------:R-:W4:Y:S03]  /*47ee0*/  LDL.LU R251, [R1+0xd78] ;  /* 0x000d780001fb7983 */ /* 0x000f260000300800 */
[C---:B------:R-:W-:Y:S01]  /*47ef0*/  IMAD.WIDE R170, R0.reuse, 0x4, R160 ;  /* 0x0000000400aa7825 */ /* 0x040fe200078e02a0 */
[----:B------:R-:W4:Y:S04]  /*47f00*/  LDL.LU R250, [R1+0x718] ;  /* 0x0007180001fa7983 */ /* 0x000f280000300800 */
[----:B------:R-:W4:Y:S04]  /*47f10*/  LDL.LU R249, [R1+0x338] ;  /* 0x0003380001f97983 */ /* 0x000f280000300800 */
[----:B------:R-:W4:Y:S04]  /*47f20*/  LDL.LU R248, [R1+0xdec] ;  /* 0x000dec0001f87983 */ /* 0x000f280000300800 */
[----:B--2---:R1:W-:Y:S04]  /*47f30*/  @P4 STG.E [R168.64], R165 ;  /* 0x000000a5a8004986 */ /* 0x0043e8000c101904 */
[----:B------:R2:W-:Y:S01]  /*47f40*/  @P5 STG.E [R170.64], R3 ;  /* 0x00000003aa005986 */ /* 0x0005e2000c101904 */
[C---:B-1----:R-:W-:Y:S01]  /*47f50*/  IMAD.WIDE R164, R0.reuse, 0x4, R6 ;  /* 0x0000000400a47825 */ /* 0x042fe200078e0206 */
[----:B--2---:R-:W-:-:S04]  /*47f60*/  IADD3 R3, R0, c[0x0][0x198], RZ ;  /* 0x0000660000037a10 */ /* 0x004fc80007ffe0ff */
[----:B---3--:R1:W-:Y:S02]  /*47f70*/  @P3 STG.E [R164.64], R167 ;  /* 0x000000a7a4003986 */ /* 0x0083e4000c101904 */
        /* <DEDUP_REMOVED lines=25> */
[----:B------:R-:W-:-:S03]  /*48110*/  ISETP.LT.AND P2, PT, R139, c[0x0][0x178], !P1 ;  /* 0x00005e008b007a0c */ /* 0x000fc60004f41270 */
[----:B------:R-:W-:Y:S01]  /*48120*/  IMAD.WIDE R166, R170, 0x4, R162 ;  /* 0x00000004aaa67825 */ /* 0x000fe200078e02a2 */
[----:B------:R-:W-:-:S03]  /*48130*/  ISETP.LT.AND P1, PT, R99, c[0x0][0x178], !P1 ;  /* 0x00005e0063007a0c */ /* 0x000fc60004f21270 */
[----:B------:R-:W-:Y:S01]  /*48140*/  IMAD.WIDE R168, R170, 0x4, R160 ;  /* 0x00000004aaa87825 */ /* 0x000fe200078e02a0 */
[----:B------:R-:W-:Y:S01]  /*48150*/  IADD3 R0, R252, 0x9e, RZ ;  /* 0x0000009efc007810 */ /* 0x000fe20007ffe0ff */
        /* <DEDUP_REMOVED lines=10> */
[----:B---3--:R-:W-:Y:S02]  /*48200*/  IMAD.WIDE R166, R170, 0x4, R4 ;  /* 0x00000004aaa67825 */ /* 0x008fe400078e0204 */
[----:B------:R1:W-:Y:S02]  /*48210*/  @P2 STG.E [R164.64], R250 ;  /* 0x000000faa4002986 */ /* 0x0003e4000c101904 */
[----:B------:R-:W-:-:S02]  /*48220*/  IMAD.WIDE R168, R0, 0x4, R162 ;  /* 0x0000000400a87825 */ /* 0x000fc400078e02a2 */
[----:B------:R3:W-:Y:S01]  /*48230*/  @P1 STG.E [R166.64], R249 ;  /* 0x000000f9a6001986 */ /* 0x0007e2000c101904 */
[C---:B------:R-:W-:Y:S02]  /*48240*/  IADD3 R3, R252.reuse, 0x9f, RZ ;  /* 0x0000009ffc037810 */ /* 0x040fe40007ffe0ff */
[----:B------:R-:W-:Y:S01]  /*48250*/  IADD3 R170, R252, 0xa0, RZ ;  /* 0x000000a0fcaa7810 */ /* 0x000fe20007ffe0ff */
[----:B------:R-:W2:Y:S01]  /*48260*/  LDL.LU R171, [R1+0xd68] ;  /* 0x000d680001ab7983 */ /* 0x000ea20000300800 */
[----:B-1----:R-:W-:-:S03]  /*48270*/  IMAD.WIDE R164, R0, 0x4, R160 ;  /* 0x0000000400a47825 */ /* 0x002fc600078e02a0 */
[----:B------:R-:W-:Y:S01]  /*48280*/  @P6 STG.E [R168.64], R248 ;  /* 0x000000f8a8006986 */ /* 0x000fe2000c101904 */
[----:B---3--:R-:W-:-:S03]  /*48290*/  IMAD.WIDE R166, R0, 0x4, R6 ;  /* 0x0000000400a67825 */ /* 0x008fc600078e0206 */
[----:B------:R-:W3:Y:S01]  /*482a0*/  LDL.LU R172, [R1+0xdfc] ;  /* 0x000dfc0001ac7983 */ /* 0x000ee20000300800 */
[----:B------:R-:W-:-:S03]  /*482b0*/  ISETP.GE.AND P1, PT, R3, c[0x0][0x17c], PT ;  /* 0x00005f0003007a0c */ /* 0x000fc60003f26270 */
[----:B------:R-:W3:Y:S01]  /*482c0*/  LDL.LU R251, [R1+0xddc] ;  /* 0x000ddc0001fb7983 */ /* 0x000ee20000300800 */
[----:B------:R-:W-:-:S03]  /*482d0*/  IADD3 R3, R0, c[0x0][0x198], RZ ;  /* 0x0000660000037a10 */ /* 0x000fc60007ffe0ff */
[----:B----4-:R1:W-:Y:S04]  /*482e0*/  @P5 STG.E [R164.64], R174 ;  /* 0x000000aea4005986 */ /* 0x0103e8000c101904 */
[----:B--2---:R2:W-:Y:S01]  /*482f0*/  @P4 STG.E [R166.64], R175 ;  /* 0x000000afa6004986 */ /* 0x0045e2000c101904 */
[----:B------:R-:W-:-:S03]  /*48300*/  ISETP.GE.AND P4, PT, R170, c[0x0][0x17c], PT ;  /* 0x00005f00aa007a0c */ /* 0x000fc60003f86270 */
[----:B-1----:R-:W4:Y:S01]  /*48310*/  LDL.LU R174, [R1+0xd6c] ;  /* 0x000d6c0001ae7983 */ /* 0x002f220000300800 */
[----:B------:R-:W-:-:S03]  /*48320*/  IMAD.WIDE R164, R0, 0x4, R4 ;  /* 0x0000000400a47825 */ /* 0x000fc600078e0204 */
[----:B--2---:R-:W2:Y:S04]  /*48330*/  LDL.LU R175, [R1+0x5cc] ;  /* 0x0005cc0001af7983 */ /* 0x004ea80000300800 */
[----:B------:R-:W2:Y:S04]  /*48340*/  LDL.LU R0, [R1+0xdd8] ;  /* 0x000dd80001007983 */ /* 0x000ea80000300800 */
[----:B------:R-:W2:Y:S01]  /*48350*/  LDL.LU R170, [R1+0xdf8] ;  /* 0x000df80001aa7983 */ /* 0x000ea20000300800 */
[----:B------:R-:W-:Y:S02]  /*48360*/  ISETP.LT.AND P3, PT, R99, c[0x0][0x178], !P3 ;  /* 0x00005e0063007a0c */ /* 0x000fe40005f61270 */
[----:B------:R-:W-:-:S02]  /*48370*/  ISETP.LT.AND P6, PT, R207, c[0x0][0x178], !P0 ;  /* 0x00005e00cf007a0c */ /* 0x000fc400047c1270 */
[----:B------:R-:W-:Y:S02]  /*48380*/  ISETP.LT.AND P2, PT, R138, c[0x0][0x178], !P0 ;  /* 0x00005e008a007a0c */ /* 0x000fe40004741270 */
[----:B------:R-:W-:Y:S01]  /*48390*/  ISETP.LT.AND P5, PT, R139, c[0x0][0x178], !P0 ;  /* 0x00005e008b007a0c */ /* 0x000fe200047a1270 */
[C---:B------:R-:W-:Y:S01]  /*483a0*/  IMAD.WIDE R166, R3.reuse, 0x4, R162 ;  /* 0x0000000403a67825 */ /* 0x040fe200078e02a2 */
[----:B------:R-:W3:Y:S03]  /*483b0*/  LDL.LU R250, [R1+0xc00] ;  /* 0x000c000001fa7983 */ /* 0x000ee60000300800 */
[C---:B------:R-:W-:Y:S01]  /*483c0*/  IMAD.WIDE R168, R3.reuse, 0x4, R160 ;  /* 0x0000000403a87825 */ /* 0x040fe200078e02a0 */
[----:B------:R-:W3:Y:S04]  /*483d0*/  LDL.LU R249, [R1+0x5e0] ;  /* 0x0005e00001f97983 */ /* 0x000ee80000300800 */
[----:B------:R1:W-:Y:S04]  /*483e0*/  @P3 STG.E [R164.64], R173 ;  /* 0x000000ada4003986 */ /* 0x0003e8000c101904 */
[----:B------:R-:W3:Y:S01]  /*483f0*/  LDL.LU R248, [R1+0x3c0] ;  /* 0x0003c00001f87983 */ /* 0x000ee20000300800 */
[----:B-1----:R-:W-:-:S03]  /*48400*/  IMAD.WIDE R164, R3, 0x4, R6 ;  /* 0x0000000403a47825 */ /* 0x002fc600078e0206 */
[----:B------:R-:W3:Y:S04]  /*48410*/  LDL.LU R173, [R1+0xc04] ;  /* 0x000c040001ad7983 */ /* 0x000ee80000300800 */
[----:B--2---:R-:W-:Y:S04]  /*48420*/  @P6 STG.E [R166.64], R170 ;  /* 0x000000aaa6006986 */ /* 0x004fe8000c101904 */
[----:B------:R1:W-:Y:S04]  /*48430*/  @P2 STG.E [R168.64], R0 ;  /* 0x00000000a8002986 */ /* 0x0003e8000c101904 */
[----:B------:R2:W-:Y:S01]  /*48440*/  @P5 STG.E [R164.64], R171 ;  /* 0x000000aba4005986 */ /* 0x0005e2000c101904 */
[C---:B-1----:R-:W-:Y:S01]  /*48450*/  IADD3 R0, R3.reuse, c[0x0][0x198], RZ ;  /* 0x0000660003007a10 */ /* 0x042fe20007ffe0ff */
[----:B--2---:R-:W-:-:S02]  /*48460*/  IMAD.WIDE R170, R3, 0x4, R4 ;  /* 0x0000000403aa7825 */ /* 0x004fc400078e0204 */
[----:B------:R-:W2:Y:S01]  /*48470*/  LDL.LU R3, [R1+0x5c8] ;  /* 0x0005c80001037983 */ /* 0x000ea20000300800 */
        /* <DEDUP_REMOVED lines=9> */
[----:B------:R-:W-:Y:S01]  /*48510*/  ISETP.LT.AND P1, PT, R99, c[0x0][0x178], !P1 ;  /* 0x00005e0063007a0c */ /* 0x000fe20004f21270 */
[----:B--2---:R-:W-:Y:S04]  /*48520*/  @P0 STG.E [R170.64], R3 ;  /* 0x00000003aa000986 */ /* 0x004fe8000c101904 */
[----:B---3--:R-:W-:Y:S04]  /*48530*/  @P6 STG.E [R164.64], R172 ;  /* 0x000000aca4006986 */ /* 0x008fe8000c101904 */
[----:B------:R-:W-:Y:S04]  /*48540*/  @P3 STG.E [R166.64], R251 ;  /* 0x000000fba6003986 */ /* 0x000fe8000c101904 */
[----:B----4-:R1:W-:Y:S04]  /*48550*/  @P2 STG.E [R168.64], R174 ;  /* 0x000000aea8002986 */ /* 0x0103e8000c101904 */
[----:B-1----:R-:W2:Y:S01]  /*48560*/  LDL.LU R174, [R1+0x5e4] ;  /* 0x0005e40001ae7983 */ /* 0x002ea20000300800 */
[----:B------:R-:W-:Y:S01]  /*48570*/  IMAD.WIDE R170, R0, 0x4, R4 ;  /* 0x0000000400aa7825 */ /* 0x000fe200078e0204 */
[----:B------:R-:W-:-:S02]  /*48580*/  ISETP.LT.AND P2, PT, R207, c[0x0][0x178], !P4 ;  /* 0x00005e00cf007a0c */ /* 0x000fc40006741270 */
[----:B------:R-:W-:Y:S02]  /*48590*/  ISETP.LT.AND P3, PT, R138, c[0x0][0x178], !P4 ;  /* 0x00005e008a007a0c */ /* 0x000fe40006761270 */
[----:B------:R1:W-:Y:S01]  /*485a0*/  @P1 STG.E [R170.64], R175 ;  /* 0x000000afaa001986 */ /* 0x0003e2000c101904 */
[----:B------:R-:W-:Y:S02]  /*485b0*/  ISETP.LT.AND P1, PT, R139, c[0x0][0x178], !P4 ;  /* 0x00005e008b007a0c */ /* 0x000fe40006721270 */
[----:B------:R-:W-:-:S05]  /*485c0*/  IADD3 R3, R0, c[0x0][0x198], RZ ;  /* 0x0000660000037a10 */ /* 0x000fca0007ffe0ff */
[C---:B------:R-:W-:Y:S01]  /*485d0*/  IMAD.WIDE R168, R3.reuse, 0x4, R162 ;  /* 0x0000000403a87825 */ /* 0x040fe200078e02a2 */
[----:B-1----:R-:W3:Y:S03]  /*485e0*/  LDL.LU R175, [R1+0x3c4] ;  /* 0x0003c40001af7983 */ /* 0x002ee60000300800 */
[----:B------:R-:W-:Y:S01]  /*485f0*/  IMAD.WIDE R164, R3, 0x4, R160 ;  /* 0x0000000403a47825 */ /* 0x000fe200078e02a0 */
[----:B------:R-:W-:-:S03]  /*48600*/  IADD3 R0, R252, 0xa2, RZ ;  /* 0x000000a2fc007810 */ /* 0x000fc60007ffe0ff */
[----:B------:R-:W-:Y:S01]  /*48610*/  IMAD.WIDE R166, R3, 0x4, R6 ;  /* 0x0000000403a67825 */ /* 0x000fe200078e0206 */
[----:B------:R1:W-:Y:S01]  /*48620*/  @P2 STG.E [R168.64], R250 ;  /* 0x000000faa8002986 */ /* 0x0003e2000c101904 */
[----:B------:R-:W-:Y:S02]  /*48630*/  ISETP.LT.AND P4, PT, R99, c[0x0][0x178], !P4 ;  /* 0x00005e0063007a0c */ /* 0x000fe40006781270 */
[----:B------:R-:W-:Y:S01]  /*48640*/  ISETP.LT.AND P6, PT, R207, c[0x0][0x178], !P5 ;  /* 0x00005e00cf007a0c */ /* 0x000fe20006fc1270 */
[----:B------:R4:W-:Y:S01]  /*48650*/  @P3 STG.E [R164.64], R249 ;  /* 0x000000f9a4003986 */ /* 0x0009e2000c101904 */
[----:B------:R-:W-:-:S03]  /*48660*/  ISETP.GE.AND P0, PT, R0, c[0x0][0x17c], PT ;  /* 0x00005f0000007a0c */ /* 0x000fc60003f06270 */
[----:B------:R-:W3:Y:S01]  /*48670*/  LDL.LU R172, [R1+0xd30] ;  /* 0x000d300001ac7983 */ /* 0x000ee20000300800 */
[----:B------:R-:W-:-:S03]  /*48680*/  IADD3 R0, R3, c[0x0][0x198], RZ ;  /* 0x0000660003007a10 */ /* 0x000fc60007ffe0ff */
[----:B------:R4:W-:Y:S01]  /*48690*/  @P1 STG.E [R166.64], R248 ;  /* 0x000000f8a6001986 */ /* 0x0009e2000c101904 */
[----:B------:R-:W-:-:S03]  /*486a0*/  ISETP.LT.AND P1, PT, R138, c[0x0][0x178], !P5 ;  /* 0x00005e008a007a0c */ /* 0x000fc60006f21270 */
[----:B------:R-:W3:Y:S01]  /*486b0*/  LDL.LU R251, [R1+0x6c0] ;  /* 0x0006c00001fb7983 */ /* 0x000ee20000300800 */
[----:B-1----:R-:W-:-:S03]  /*486c0*/  IMAD.WIDE R168, R3, 0x4, R4 ;  /* 0x0000000403a87825 */ /* 0x002fc600078e0204 */
[----:B------:R-:W3:Y:S01]  /*486d0*/  LDL.LU R250, [R1+0x3d0] ;  /* 0x0003d00001fa7983 */ /* 0x000ee20000300800 */
[----:B----4-:R-:W-:-:S03]  /*486e0*/  IMAD.WIDE R164, R0, 0x4, R162 ;  /* 0x0000000400a47825 */ /* 0x010fc600078e02a2 */
[----:B------:R-:W4:Y:S01]  /*486f0*/  LDL.LU R249, [R1+0x370] ;  /* 0x0003700001f97983 */ /* 0x000f220000300800 */
[----:B------:R-:W-:-:S03]  /*48700*/  IMAD.WIDE R166, R0, 0x4, R160 ;  /* 0x0000000400a67825 */ /* 0x000fc600078e02a0 */
[----:B------:R-:W-:Y:S04]  /*48710*/  @P4 STG.E [R168.64], R244 ;  /* 0x000000f4a8004986 */ /* 0x000fe8000c101904 */
        /* <DEDUP_REMOVED lines=18> */
[----:B------:R-:W-:Y:S01]  /*48840*/  ISETP.LT.AND P0, PT, R99, c[0x0][0x178], !P0 ;  /* 0x00005e0063007a0c */ /* 0x000fe20004701270 */
[----:B-1----:R-:W2:Y:S02]  /*48850*/  LDL.LU R175, [R1+0x374] ;  /* 0x0003740001af7983 */ /* 0x002ea40000300800 */
[----:B------:R-:W-:Y:S01]  /*48860*/  IMAD.WIDE R164, R3, 0x4, R160 ;  /* 0x0000000403a47825 */ /* 0x000fe200078e02a0 */
[----:B------:R-:W-:Y:S01]  /*48870*/  ISETP.LT.AND P1, PT, R207, c[0x0][0x178], !P2 ;  /* 0x00005e00cf007a0c */ /* 0x000fe20005721270 */
[----:B------:R-:W2:Y:S01]  /*48880*/  LDL.LU R244, [R1+0x750] ;  /* 0x0007500001f47983 */ /* 0x000ea20000300800 */
[----:B------:R-:W-:-:S03]  /*48890*/  ISETP.LT.AND P3, PT, R138, c[0x0][0x178], !P2 ;  /* 0x00005e008a007a0c */ /* 0x000fc60005761270 */
[----:B------:R1:W-:Y:S01]  /*488a0*/  @P6 STG.E [R166.64], R172 ;  /* 0x000000aca6006986 */ /* 0x0003e2000c101904 */
[----:B------:R-:W-:-:S03]  /*488b0*/  ISETP.LT.AND P6, PT, R139, c[0x0][0x178], !P2 ;  /* 0x00005e008b007a0c */ /* 0x000fc600057c1270 */
[----:B------:R-:W2:Y:S04]  /*488c0*/  LDL.LU R170, [R1+0x480] ;  /* 0x0004800001aa7983 */ /* 0x000ea80000300800 */
[----:B------:R4:W-:Y:S01]  /*488d0*/  @P4 STG.E [R164.64], R251 ;  /* 0x000000fba4004986 */ /* 0x0009e2000c101904 */
[----:B---3--:R-:W-:-:S03]  /*488e0*/  IADD3 R168, R252, 0xa5, RZ ;  /* 0x000000a5fca87810 */ /* 0x008fc60007ffe0ff */
[----:B------:R-:W3:Y:S01]  /*488f0*/  LDL.LU R245, [R1+0xd50] ;  /* 0x000d500001f57983 */ /* 0x000ee20000300800 */
[----:B-1----:R-:W-:-:S04]  /*48900*/  IMAD.WIDE R166, R3, 0x4, R4 ;  /* 0x0000000403a67825 */ /* 0x002fc800078e0204 */
        /* <DEDUP_REMOVED lines=8> */
[----:B------:R-:W-:Y:S04]  /*48990*/  @P1 STG.E [R164.64], R248 ;  /* 0x000000f8a4001986 */ /* 0x000fe8000c101904 */
[----:B------:R1:W-:Y:S04]  /*489a0*/  @P3 STG.E [R166.64], R173 ;  /* 0x000000ada6003986 */ /* 0x0003e8000c101904 */
[----:B-1----:R-:W4:Y:S04]  /*489b0*/  LDL.LU R173, [R1+0x3a0] ;  /* 0x0003a00001ad7983 */ /* 0x002f280000300800 */
[----:B--2---:R1:W-:Y:S04]  /*489c0*/  @P6 STG.E [R168.64], R174 ;  /* 0x000000aea8006986 */ /* 0x0043e8000c101904 */
[----:B-1----:R-:W2:Y:S04]  /*489d0*/  LDL.LU R174, [R1+0xd54] ;  /* 0x000d540001ae7983 */ /* 0x002ea80000300800 */
[----:B------:R-:W2:Y:S04]  /*489e0*/  LDL.LU R171, [R1+0x754] ;  /* 0x0007540001ab7983 */ /* 0x000ea80000300800 */
[----:B------:R-:W2:Y:S01]  /*489f0*/  LDL.LU R248, [R1+0x484] ;  /* 0x0004840001f87983 */ /* 0x000ea20000300800 */
[----:B------:R-:W-:-:S02]  /*48a00*/  IADD3 R0, R252, 0xa4, RZ ;  /* 0x000000a4fc007810 */ /* 0x000fc40007ffe0ff */
[----:B------:R-:W-:Y:S02]  /*48a10*/  ISETP.LT.AND P2, PT, R99, c[0x0][0x178], !P2 ;  /* 0x00005e0063007a0c */ /* 0x000fe40005741270 */
[----:B------:R-:W-:Y:S01]  /*48a20*/  ISETP.GE.AND P4, PT, R0, c[0x0][0x17c], PT ;  /* 0x00005f0000007a0c */ /* 0x000fe20003f86270 */
[----:B------:R-:W-:-:S03]  /*48a30*/  IMAD.WIDE R164, R3, 0x4, R4 ;  /* 0x0000000403a47825 */ /* 0x000fc600078e0204 */
[----:B------:R-:W-:Y:S02]  /*48a40*/  ISETP.LT.AND P0, PT, R207, c[0x0][0x178], !P4 ;  /* 0x00005e00cf007a0c */ /* 0x000fe40006701270 */
[----:B------:R-:W-:Y:S02]  /*48a50*/  IADD3 R0, R3, c[0x0][0x198], RZ ;  /* 0x0000660003007a10 */ /* 0x000fe40007ffe0ff */
[----:B------:R-:W-:-:S03]  /*48a60*/  ISETP.LT.AND P1, PT, R138, c[0x0][0x178], !P4 ;  /* 0x00005e008a007a0c */ /* 0x000fc60006721270 */
[----:B------:R1:W-:Y:S01]  /*48a70*/  @P2 STG.E [R164.64], R175 ;  /* 0x000000afa4002986 */ /* 0x0003e2000c101904 */
[----:B------:R-:W-:Y:S01]  /*48a80*/  ISETP.LT.AND P6, PT, R139, c[0x0][0x178], !P4 ;  /* 0x00005e008b007a0c */ /* 0x000fe200067c1270 */
[----:B------:R-:W-:Y:S01]  /*48a90*/  IMAD.WIDE R166, R0, 0x4, R162 ;  /* 0x0000000400a67825 */ /* 0x000fe200078e02a2 */
[C---:B------:R-:W-:Y:S02]  /*48aa0*/  IADD3 R168, R252.reuse, 0xa6, RZ ;  /* 0x000000a6fca87810 */ /* 0x040fe40007ffe0ff */
[----:B------:R-:W-:Y:S01]  /*48ab0*/  IADD3 R3, R252, 0xa7, RZ ;  /* 0x000000a7fc037810 */ /* 0x000fe20007ffe0ff */
[----:B-1----:R-:W2:Y:S01]  /*48ac0*/  LDL.LU R175, [R1+0x3a4] ;  /* 0x0003a40001af7983 */ /* 0x002ea20000300800 */
[----:B------:R-:W-:Y:S02]  /*48ad0*/  ISETP.LT.AND P4, PT, R99, c[0x0][0x178], !P4 ;  /* 0x00005e0063007a0c */ /* 0x000fe40006781270 */
[----:B------:R-:W-:Y:S01]  /*48ae0*/  ISETP.GE.AND P3, PT, R168, c[0x0][0x17c], PT ;  /* 0x00005f00a8007a0c */ /* 0x000fe20003f66270 */
[----:B------:R-:W2:Y:S01]  /*48af0*/  LDL.LU R172, [R1+0xe00] ;  /* 0x000e000001ac7983 */ /* 0x000ea20000300800 */
[----:B------:R-:W-:-:S03]  /*48b00*/  IMAD.WIDE R168, R0, 0x4, R6 ;  /* 0x0000000400a87825 */ /* 0x000fc600078e0206 */
[----:B---3--:R1:W-:Y:S01]  /*48b10*/  @P0 STG.E [R166.64], R245 ;  /* 0x000000f5a6000986 */ /* 0x0083e2000c101904 */
[----:B------:R-:W-:Y:S02]  /*48b20*/  ISETP.LT.AND P0, PT, R207, c[0x0][0x178], !P5 ;  /* 0x00005e00cf007a0c */ /* 0x000fe40006f01270 */
[----:B------:R-:W-:Y:S01]  /*48b30*/  ISETP.GE.AND P2, PT, R3, c[0x0][0x17c], PT ;  /* 0x00005f0003007a0c */ /* 0x000fe20003f46270 */
[----:B------:R-:W3:Y:S01]  /*48b40*/  LDL.LU R251, [R1+0x7e0] ;  /* 0x0007e00001fb7983 */ /* 0x000ee20000300800 */
[C---:B------:R-:W-:Y:S01]  /*48b50*/  IADD3 R3, R0.reuse, c[0x0][0x198], RZ ;  /* 0x0000660000037a10 */ /* 0x040fe20007ffe0ff */
[C---:B------:R-:W-:Y:S02]  /*48b60*/  IMAD.WIDE R164, R0.reuse, 0x4, R4 ;  /* 0x0000000400a47825 */ /* 0x040fe400078e0204 */
[----:B------:R-:W3:Y:S02]  /*48b70*/  LDL.LU R250, [R1+0x4e0] ;  /* 0x0004e00001fa7983 */ /* 0x000ee40000300800 */
[----:B-1----:R-:W-:-:S02]  /*48b80*/  IMAD.WIDE R166, R0, 0x4, R160 ;  /* 0x0000000400a67825 */ /* 0x002fc400078e02a0 */
[----:B------:R-:W3:Y:S04]  /*48b90*/  LDL.LU R249, [R1+0x3b0] ;  /* 0x0003b00001f97983 */ /* 0x000ee80000300800 */
[----:B------:R1:W-:Y:S01]  /*48ba0*/  @P1 STG.E [R166.64], R244 ;  /* 0x000000f4a6001986 */ /* 0x0003e2000c101904 */
[----:B------:R-:W-:-:S03]  /*48bb0*/  ISETP.LT.AND P1, PT, R138, c[0x0][0x178], !P5 ;  /* 0x00005e008a007a0c */ /* 0x000fc60006f21270 */
[----:B------:R-:W-:Y:S01]  /*48bc0*/  @P6 STG.E [R168.64], R170 ;  /* 0x000000aaa8006986 */ /* 0x000fe2000c101904 */
[----:B------:R-:W-:Y:S01]  /*48bd0*/  ISETP.LT.AND P6, PT, R139, c[0x0][0x178], !P5 ;  /* 0x00005e008b007a0c */ /* 0x000fe20006fc1270 */
[C---:B-1----:R-:W-:Y:S02]  /*48be0*/  IMAD.WIDE R166, R3.reuse, 0x4, R162 ;  /* 0x0000000403a67825 */ /* 0x042fe400078e02a2 */
[----:B----4-:R1:W-:Y:S04]  /*48bf0*/  @P4 STG.E [R164.64], R173 ;  /* 0x000000ada4004986 */ /* 0x0103e8000c101904 */
[----:B-1----:R-:W4:Y:S01]  /*48c00*/  LDL.LU R173, [R1+0xe04] ;  /* 0x000e040001ad7983 */ /* 0x002f220000300800 */
[----:B------:R-:W-:-:S03]  /*48c10*/  IMAD.WIDE R164, R3, 0x4, R6 ;  /* 0x0000000403a47825 */ /* 0x000fc600078e0206 */
[----:B--2---:R1:W-:Y:S02]  /*48c20*/  @P0 STG.E [R166.64], R174 ;  /* 0x000000aea6000986 */ /* 0x0043e4000c101904 */
[----:B-1----:R-:W-:Y:S02]  /*48c30*/  IMAD.WIDE R166, R3, 0x4, R160 ;  /* 0x0000000403a67825 */ /* 0x002fe400078e02a0 */
[----:B------:R-:W2:Y:S04]  /*48c40*/  LDL.LU R174, [R1+0x7e4] ;  /* 0x0007e40001ae7983 */ /* 0x000ea80000300800 */
[----:B------:R-:W-:Y:S04]  /*48c50*/  @P1 STG.E [R166.64], R171 ;  /* 0x000000aba6001986 */ /* 0x000fe8000c101904 */
[----:B------:R1:W-:Y:S04]  /*48c60*/  @P6 STG.E [R164.64], R248 ;  /* 0x000000f8a4006986 */ /* 0x0003e8000c101904 */
[----:B-1----:R-:W2:Y:S01]  /*48c70*/  LDL.LU R248, [R1+0x4e4] ;  /* 0x0004e40001f87983 */ /* 0x002ea20000300800 */
[----:B------:R-:W-:-:S02]  /*48c80*/  ISETP.LT.AND P5, PT, R99, c[0x0][0x178], !P5 ;  /* 0x00005e0063007a0c */ /* 0x000fc40006fa1270 */
[----:B------:R-:W-:Y:S01]  /*48c90*/  IADD3 R0, R252, 0xa8, RZ ;  /* 0x000000a8fc007810 */ /* 0x000fe20007ffe0ff */
[----:B------:R-:W-:Y:S01]  /*48ca0*/  IMAD.WIDE R168, R3, 0x4, R4 ;  /* 0x0000000403a87825 */ /* 0x000fe200078e0204 */
[----:B------:R-:W-:Y:S02]  /*48cb0*/  ISETP.LT.AND P4, PT, R207, c[0x0][0x178], !P3 ;  /* 0x00005e00cf007a0c */ /* 0x000fe40005f81270 */
[----:B------:R-:W-:Y:S02]  /*48cc0*/  ISETP.GE.AND P0, PT, R0, c[0x0][0x17c], PT ;  /* 0x00005f0000007a0c */ /* 0x000fe40003f06270 */
[----:B------:R-:W-:Y:S02]  /*48cd0*/  IADD3 R0, R3, c[0x0][0x198], RZ ;  /* 0x0000660003007a10 */ /* 0x000fe40007ffe0ff */
[----:B------:R-:W-:-:S03]  /*48ce0*/  ISETP.LT.AND P1, PT, R138, c[0x0][0x178], !P3 ;  /* 0x00005e008a007a0c */ /* 0x000fc60005f21270 */
[----:B------:R1:W-:Y:S01]  /*48cf0*/  @P5 STG.E [R168.64], R175 ;  /* 0x000000afa8005986 */ /* 0x0003e2000c101904 */
[----:B------:R-:W-:Y:S01]  /*48d00*/  ISETP.LT.AND P5, PT, R139, c[0x0][0x178], !P3 ;  /* 0x00005e008b007a0c */ /* 0x000fe20005fa1270 */
[C---:B------:R-:W-:Y:S01]  /*48d10*/  IMAD.WIDE R166, R0.reuse, 0x4, R162 ;  /* 0x0000000400a67825 */ /* 0x040fe200078e02a2 */
[----:B------:R-:W-:Y:S02]  /*48d20*/  ISETP.LT.AND P3, PT, R99, c[0x0][0x178], !P3 ;  /* 0x00005e0063007a0c */ /* 0x000fe40005f61270 */
[----:B------:R-:W-:Y:S02]  /*48d30*/  ISETP.LT.AND P6, PT, R207, c[0x0][0x178], !P2 ;  /* 0x00005e00cf007a0c */ /* 0x000fe400057c1270 */
[----:B------:R3:W-:Y:S01]  /*48d40*/  @P4 STG.E [R166.64], R172 ;  /* 0x000000aca6004986 */ /* 0x0007e2000c101904 */
[----:B------:R-:W-:Y:S01]  /*48d50*/  IMAD.WIDE R164, R0, 0x4, R6 ;  /* 0x0000000400a47825 */ /* 0x000fe200078e0206 */
[----:B------:R-:W-:-:S03]  /*48d60*/  ISETP.LT.AND P4, PT, R138, c[0x0][0x178], !P2 ;  /* 0x00005e008a007a0c */ /* 0x000fc60005781270 */
[C---:B-1----:R-:W-:Y:S01]  /*48d70*/  IMAD.WIDE R168, R0.reuse, 0x4, R4 ;  /* 0x0000000400a87825 */ /* 0x042fe200078e0204 */
[C---:B------:R-:W-:Y:S01]  /*48d80*/  IADD3 R3, R0.reuse, c[0x0][0x198], RZ ;  /* 0x0000660000037a10 */ /* 0x040fe20007ffe0ff */
[----:B------:R-:W2:Y:S02]  /*48d90*/  LDL.LU R175, [R1+0x3b4] ;  /* 0x0003b40001af7983 */ /* 0x000ea40000300800 */
[----:B---3--:R-:W-:-:S05]  /*48da0*/  IMAD.WIDE R166, R0, 0x4, R160 ;  /* 0x0000000400a67825 */ /* 0x008fca00078e02a0 */
[----:B------:R1:W-:Y:S04]  /*48db0*/  @P1 STG.E [R166.64], R251 ;  /* 0x000000fba6001986 */ /* 0x0003e8000c101904 */
[----:B------:R3:W-:Y:S04]  /*48dc0*/  @P5 STG.E [R164.64], R250 ;  /* 0x000000faa4005986 */ /* 0x0007e8000c101904 */
[----:B------:R-:W-:Y:S01]  /*48dd0*/  @P3 STG.E [R168.64], R249 ;  /* 0x000000f9a8003986 */ /* 0x000fe2000c101904 */
[----:B------:R-:W-:Y:S01]  /*48de0*/  ISETP.LT.AND P3, PT, R139, c[0x0][0x178], !P2 ;  /* 0x00005e008b007a0c */ /* 0x000fe20005761270 */
[----:B-1----:R-:W-:-:S02]  /*48df0*/  IMAD.WIDE R166, R3, 0x4, R162 ;  /* 0x0000000403a67825 */ /* 0x002fc400078e02a2 */
[----:B------:R-:W2:Y:S02]  /*48e00*/  LDL.LU R251, [R1+0xe14] ;  /* 0x000e140001fb7983 */ /* 0x000ea40000300800 */
[C---:B---3--:R-:W-:Y:S02]  /*48e10*/  IMAD.WIDE R164, R3.reuse, 0x4, R160 ;  /* 0x0000000403a47825 */ /* 0x048fe400078e02a0 */
[----:B----4-:R1:W-:Y:S01]  /*48e20*/  @P6 STG.E [R166.64], R173 ;  /* 0x000000ada6006986 */ /* 0x0103e2000c101904 */
[C---:B------:R-:W-:Y:S02]  /*48e30*/  IADD3 R0, R3.reuse, c[0x0][0x198], RZ ;  /* 0x0000660003007a10 */ /* 0x040fe40007ffe0ff */
[----:B------:R-:W-:Y:S01]  /*48e40*/  IADD3 R172, R252, 0xaa, RZ ;  /* 0x000000aafcac7810 */ /* 0x000fe20007ffe0ff */
[----:B-1----:R-:W3:Y:S01]  /*48e50*/  LDL.LU R173, [R1+0x874] ;  /* 0x0008740001ad7983 */ /* 0x002ee20000300800 */
[----:B------:R-:W-:-:S03]  /*48e60*/  IMAD.WIDE R166, R3, 0x4, R4 ;  /* 0x0000000403a67825 */ /* 0x000fc600078e0204 */
[----:B--2---:R1:W-:Y:S02]  /*48e70*/  @P4 STG.E [R164.64], R174 ;  /* 0x000000aea4004986 */ /* 0x0043e4000c101904 */
[----:B-1----:R-:W-:Y:S02]  /*48e80*/  IMAD.WIDE R164, R3, 0x4, R6 ;  /* 0x0000000403a47825 */ /* 0x002fe400078e0206 */
[----:B------:R-:W2:Y:S04]  /*48e90*/  LDL.LU R174, [R1+0x554] ;  /* 0x0005540001ae7983 */ /* 0x000ea80000300800 */
[----:B------:R-:W4:Y:S04]  /*48ea0*/  LDL.LU R3, [R1+0x870] ;  /* 0x0008700001037983 */ /* 0x000f280000300800 */
[----:B------:R1:W-:Y:S01]  /*48eb0*/  @P3 STG.E [R164.64], R248 ;  /* 0x000000f8a4003986 */ /* 0x0003e2000c101904 */
[----:B------:R-:W-:-:S03]  /*48ec0*/  ISETP.GE.AND P3, PT, R172, c[0x0][0x17c], PT ;  /* 0x00005f00ac007a0c */ /* 0x000fc60003f66270 */
[----:B-1----:R-:W2:Y:S04]  /*48ed0*/  LDL.LU R165, [R1+0xe10] ;  /* 0x000e100001a57983 */ /* 0x002ea80000300800 */
[----:B------:R-:W3:Y:S01]  /*48ee0*/  LDL.LU R172, [R1+0x550] ;  /* 0x0005500001ac7983 */ /* 0x000ee20000300800 */
[----:B------:R-:W-:Y:S02]  /*48ef0*/  ISETP.LT.AND P2, PT, R99, c[0x0][0x178], !P2 ;  /* 0x00005e0063007a0c */ /* 0x000fe40005741270 */
[----:B------:R-:W-:Y:S02]  /*48f00*/  ISETP.LT.AND P6, PT, R207, c[0x0][0x178], !P0 ;  /* 0x00005e00cf007a0c */ /* 0x000fe400047c1270 */
[----:B------:R-:W-:Y:S02]  /*48f10*/  ISETP.LT.AND P5, PT, R138, c[0x0][0x178], !P0 ;  /* 0x00005e008a007a0c */ /* 0x000fe400047a1270 */
[----:B------:R-:W-:Y:S01]  /*48f20*/  ISETP.LT.AND P4, PT, R139, c[0x0][0x178], !P0 ;  /* 0x00005e008b007a0c */ /* 0x000fe20004781270 */
[----:B------:R-:W-:Y:S01]  /*48f30*/  IMAD.WIDE R168, R0, 0x4, R162 ;  /* 0x0000000400a87825 */ /* 0x000fe200078e02a2 */
[----:B------:R-:W-:-:S04]  /*48f40*/  IADD3 R170, R252, 0xa9, RZ ;  /* 0x000000a9fcaa7810 */ /* 0x000fc80007ffe0ff */
[----:B------:R-:W-:Y:S01]  /*48f50*/  ISETP.GE.AND P1, PT, R170, c[0x0][0x17c], PT ;  /* 0x00005f00aa007a0c */ /* 0x000fe20003f26270 */
[----:B------:R1:W-:Y:S01]  /*48f60*/  @P2 STG.E [R166.64], R175 ;  /* 0x000000afa6002986 */ /* 0x0003e2000c101904 */
[----:B------:R-:W-:-:S03]  /*48f70*/  IMAD.WIDE R170, R0, 0x4, R160 ;  /* 0x0000000400aa7825 */ /* 0x000fc600078e02a0 */
[----:B-1----:R-:W3:Y:S04]  /*48f80*/  LDL.LU R175, [R1+0x4c4] ;  /* 0x0004c40001af7983 */ /* 0x002ee80000300800 */
[----:B------:R-:W3:Y:S04]  /*48f90*/  LDL.LU R245, [R1+0xe70] ;  /* 0x000e700001f57983 */ /* 0x000ee80000300800 */
[----:B------:R-:W3:Y:S04]  /*48fa0*/  LDL.LU R244, [R1+0xa60] ;  /* 0x000a600001f47983 */ /* 0x000ee80000300800 */
[----:B------:R-:W3:Y:S04]  /*48fb0*/  LDL.LU R250, [R1+0x590] ;  /* 0x0005900001fa7983 */ /* 0x000ee80000300800 */
[----:B------:R-:W3:Y:S04]  /*48fc0*/  LDL.LU R249, [R1+0x4d0] ;  /* 0x0004d00001f97983 */ /* 0x000ee80000300800 */
[----:B------:R-:W3:Y:S04]  /*48fd0*/  LDL.LU R248, [R1+0xe74] ;  /* 0x000e740001f87983 */ /* 0x000ee80000300800 */
[----:B--2---:R1:W-:Y:S04]  /*48fe0*/  @P6 STG.E [R168.64], R165 ;  /* 0x000000a5a8006986 */ /* 0x0043e8000c101904 */
[----:B----4-:R2:W-:Y:S01]  /*48ff0*/  @P5 STG.E [R170.64], R3 ;  /* 0x00000003aa005986 */ /* 0x0105e2000c101904 */
        /* <DEDUP_REMOVED lines=8> */
[----:B------:R-:W-:Y:S01]  /*49080*/  ISETP.LT.AND P2, PT, R139, c[0x0][0x178], !P1 ;  /* 0x00005e008b007a0c */ /* 0x000fe20004f41270 */
[----:B------:R-:W-:Y:S01]  /*49090*/  IMAD.WIDE R166, R3, 0x4, R162 ;  /* 0x0000000403a67825 */ /* 0x000fe200078e02a2 */
[----:B------:R-:W-:-:S03]  /*490a0*/  ISETP.LT.AND P4, PT, R99, c[0x0][0x178], !P1 ;  /* 0x00005e0063007a0c */ /* 0x000fc60004f81270 */
[----:B------:R-:W-:-:S04]  /*490b0*/  IMAD.WIDE R168, R3, 0x4, R160 ;  /* 0x0000000403a87825 */ /* 0x000fc800078e02a0 */
[C---:B------:R-:W-:Y:S01]  /*490c0*/  IMAD.WIDE R170, R3.reuse, 0x4, R6 ;  /* 0x0000000403aa7825 */ /* 0x040fe200078e0206 */
[----:B------:R-:W-:Y:S01]  /*490d0*/  IADD3 R172, R252, 0xab, RZ ;  /* 0x000000abfcac7810 */ /* 0x000fe20007ffe0ff */
[----:B--2---:R1:W-:Y:S04]  /*490e0*/  @P0 STG.E [R164.64], R0 ;  /* 0x00000000a4000986 */ /* 0x0043e8000c101904 */
[----:B------:R-:W-:Y:S04]  /*490f0*/  @P6 STG.E [R166.64], R251 ;  /* 0x000000fba6006986 */ /* 0x000fe8000c101904 */
[----:B------:R-:W-:Y:S04]  /*49100*/  @P5 STG.E [R168.64], R173 ;  /* 0x000000ada8005986 */ /* 0x000fe8000c101904 */
[----:B------:R2:W-:Y:S01]  /*49110*/  @P2 STG.E [R170.64], R174 ;  /* 0x000000aeaa002986 */ /* 0x0005e2000c101904 */
[----:B-1----:R-:W-:-:S05]  /*49120*/  IMAD.WIDE R164, R3, 0x4, R4 ;  /* 0x0000000403a47825 */ /* 0x002fca00078e0204 */
[----:B------:R1:W-:Y:S04]  /*49130*/  @P4 STG.E [R164.64], R175 ;  /* 0x000000afa4004986 */ /* 0x0003e8000c101904 */
[----:B--2---:R-:W2:Y:S04]  /*49140*/  LDL.LU R174, [R1+0xa64] ;  /* 0x000a640001ae7983 */ /* 0x004ea80000300800 */
[----:B-1----:R-:W3:Y:S01]  /*49150*/  LDL.LU R175, [R1+0x594] ;  /* 0x0005940001af7983 */ /* 0x002ee20000300800 */
[----:B------:R-:W-:Y:S02]  /*49160*/  ISETP.LT.AND P5, PT, R207, c[0x0][0x178], !P3 ;  /* 0x00005e00cf007a0c */ /* 0x000fe40005fa1270 */
[----:B------:R-:W-:Y:S01]  /*49170*/  ISETP.LT.AND P0, PT, R138, c[0x0][0x178], !P3 ;  /* 0x00005e008a007a0c */ /* 0x000fe20005f01270 */
[----:B------:R-:W4:Y:S01]  /*49180*/  LDL.LU R173, [R1+0x4d4] ;  /* 0x0004d40001ad7983 */ /* 0x000f220000300800 */
[----:B------:R-:W-:-:S02]  /*49190*/  ISETP.LT.AND P6, PT, R139, c[0x0][0x178], !P3 ;  /* 0x00005e008b007a0c */ /* 0x000fc40005fc1270 */
[----:B------:R-:W-:Y:S02]  /*491a0*/  IADD3 R3, R3, c[0x0][0x198], RZ ;  /* 0x0000660003037a10 */ /* 0x000fe40007ffe0ff */
[----:B------:R-:W-:Y:S02]  /*491b0*/  ISETP.LT.AND P3, PT, R99, c[0x0][0x178], !P3 ;  /* 0x00005e0063007a0c */ /* 0x000fe40005f61270 */
[----:B------:R-:W-:Y:S01]  /*491c0*/  ISETP.GE.AND P1, PT, R172, c[0x0][0x17c], PT ;  /* 0x00005f00ac007a0c */ /* 0x000fe20003f26270 */
[----:B------:R-:W-:Y:S01]  /*491d0*/  IMAD.WIDE R170, R3, 0x4, R162 ;  /* 0x0000000403aa7825 */ /* 0x000fe200078e02a2 */
[----:B------:R-:W-:Y:S01]  /*491e0*/  IADD3 R0, R252, 0xac, RZ ;  /* 0x000000acfc007810 */ /* 0x000fe20007ffe0ff */
[----:B------:R-:W4:Y:S01]  /*491f0*/  LDL.LU R172, [R1+0xe90] ;  /* 0x000e900001ac7983 */ /* 0x000f220000300800 */
[----:B------:R-:W-:Y:S01]  /*49200*/  ISETP.LT.AND P4, PT, R207, c[0x0][0x178], !P1 ;  /* 0x00005e00cf007a0c */ /* 0x000fe20004f81270 */
[----:B------:R-:W-:Y:S01]  /*49210*/  IMAD.WIDE R168, R3, 0x4, R160 ;  /* 0x0000000403a87825 */ /* 0x000fe200078e02a0 */
[----:B------:R-:W-:-:S03]  /*49220*/  ISETP.GE.AND P2, PT, R0, c[0x0][0x17c], PT ;  /* 0x00005f0000007a0c */ /* 0x000fc60003f46270 */
[C---:B------:R-:W-:Y:S01]  /*49230*/  IMAD.WIDE R166, R3.reuse, 0x4, R6 ;  /* 0x0000000403a67825 */ /* 0x040fe200078e0206 */
[C---:B------:R-:W-:Y:S01]  /*49240*/  IADD3 R0, R3.reuse, c[0x0][0x198], RZ ;  /* 0x0000660003007a10 */ /* 0x040fe20007ffe0ff */
[----:B------:R1:W-:Y:S02]  /*49250*/  @P5 STG.E [R170.64], R245 ;  /* 0x000000f5aa005986 */ /* 0x0003e4000c101904 */
[----:B------:R-:W-:Y:S02]  /*49260*/  IMAD.WIDE R164, R3, 0x4, R4 ;  /* 0x0000000403a47825 */ /* 0x000fe400078e0204 */
[----:B------:R-:W-:Y:S04]  /*49270*/  @P0 STG.E [R168.64], R244 ;  /* 0x000000f4a8000986 */ /* 0x000fe8000c101904 */
[----:B------:R1:W-:Y:S04]  /*49280*/  @P6 STG.E [R166.64], R250 ;  /* 0x000000faa6006986 */ /* 0x0003e8000c101904 */
[----:B------:R-:W4:Y:S01]  /*49290*/  LDL.LU R251, [R1+0xe20] ;  /* 0x000e200001fb7983 */ /* 0x000f220000300800 */
[----:B-1----:R-:W-:-:S03]  /*492a0*/  IMAD.WIDE R170, R0, 0x4, R162 ;  /* 0x0000000400aa7825 */ /* 0x002fc600078e02a2 */
[----:B------:R1:W-:Y:S01]  /*492b0*/  @P3 STG.E [R164.64], R249 ;  /* 0x000000f9a4003986 */ /* 0x0003e2000c101904 */
[----:B------:R-:W-:-:S03]  /*492c0*/  ISETP.LT.AND P3, PT, R138, c[0x0][0x178], !P1 ;  /* 0x00005e008a007a0c */ /* 0x000fc60004f61270 */
[----:B------:R1:W-:Y:S01]  /*492d0*/  @P4 STG.E [R170.64], R248 ;  /* 0x000000f8aa004986 */ /* 0x0003e2000c101904 */
[----:B------:R-:W-:Y:S01]  /*492e0*/  ISETP.LT.AND P4, PT, R139, c[0x0][0x178], !P1 ;  /* 0x00005e008b007a0c */ /* 0x000fe20004f81270 */
[----:B------:R-:W-:Y:S02]  /*492f0*/  IMAD.WIDE R166, R0, 0x4, R160 ;  /* 0x0000000400a67825 */ /* 0x000fe400078e02a0 */
[----:B------:R-:W4:Y:S04]  /*49300*/  LDL.LU R250, [R1+0xa40] ;  /* 0x000a400001fa7983 */ /* 0x000f280000300800 */
[----:B-1----:R-:W4:Y:S01]  /*49310*/  LDL.LU R249, [R1+0x510] ;  /* 0x0005100001f97983 */ /* 0x002f220000300800 */
[----:B------:R-:W-:Y:S02]  /*49320*/  IADD3 R164, R252, 0xad, RZ ;  /* 0x000000adfca47810 */ /* 0x000fe40007ffe0ff */
[----:B------:R-:W-:Y:S01]  /*49330*/  ISETP.LT.AND P0, PT, R99, c[0x0][0x178], !P1 ;  /* 0x00005e0063007a0c */ /* 0x000fe20004f01270 */
[----:B------:R-:W4:Y:S01]  /*49340*/  LDL.LU R248, [R1+0xe94] ;  /* 0x000e940001f87983 */ /* 0x000f220000300800 */
[----:B------:R-:W-:Y:S01]  /*49350*/  ISETP.GE.AND P1, PT, R164, c[0x0][0x17c], PT ;  /* 0x00005f00a4007a0c */ /* 0x000fe20003f26270 */
[----:B------:R-:W-:-:S02]  /*49360*/  IMAD.WIDE R164, R0, 0x4, R6 ;  /* 0x0000000400a47825 */ /* 0x000fc400078e0206 */
[----:B--2---:R1:W-:Y:S04]  /*49370*/  @P3 STG.E [R166.64], R174 ;  /* 0x000000aea6003986 */ /* 0x0043e8000c101904 */
[----:B---3--:R2:W-:Y:S04]  /*49380*/  @P4 STG.E [R164.64], R175 ;  /* 0x000000afa4004986 */ /* 0x0085e8000c101904 */
[----:B-1----:R-:W3:Y:S04]  /*49390*/  LDL.LU R174, [R1+0xe24] ;  /* 0x000e240001ae7983 */ /* 0x002ee80000300800 */
[----:B--2---:R-:W2:Y:S01]  /*493a0*/  LDL.LU R175, [R1+0xa44] ;  /* 0x000a440001af7983 */ /* 0x004ea20000300800 */
[----:B------:R-:W-:-:S02]  /*493b0*/  ISETP.LT.AND P6, PT, R207, c[0x0][0x178], !P2 ;  /* 0x00005e00cf007a0c */ /* 0x000fc400057c1270 */
[----:B------:R-:W-:Y:S02]  /*493c0*/  ISETP.LT.AND P5, PT, R138, c[0x0][0x178], !P2 ;  /* 0x00005e008a007a0c */ /* 0x000fe400057a1270 */
[C---:B------:R-:W-:Y:S01]  /*493d0*/  IADD3 R3, R0.reuse, c[0x0][0x198], RZ ;  /* 0x0000660000037a10 */ /* 0x040fe20007ffe0ff */
[----:B------:R-:W-:Y:S01]  /*493e0*/  IMAD.WIDE R170, R0, 0x4, R4 ;  /* 0x0000000400aa7825 */ /* 0x000fe200078e0204 */
[----:B------:R-:W-:-:S03]  /*493f0*/  ISETP.LT.AND P3, PT, R139, c[0x0][0x178], !P2 ;  /* 0x00005e008b007a0c */ /* 0x000fc60005761270 */
[----:B------:R-:W-:Y:S01]  /*49400*/  IMAD.WIDE R168, R3, 0x4, R162 ;  /* 0x0000000403a87825 */ /* 0x000fe200078e02a2 */
[----:B------:R-:W-:-:S03]  /*49410*/  ISETP.LT.AND P2, PT, R99, c[0x0][0x178], !P2 ;  /* 0x00005e0063007a0c */ /* 0x000fc60005741270 */
[----:B------:R-:W-:Y:S01]  /*49420*/  IMAD.WIDE R166, R3, 0x4, R160 ;  /* 0x0000000403a67825 */ /* 0x000fe200078e02a0 */
[----:B----4-:R1:W-:Y:S01]  /*49430*/  @P0 STG.E [R170.64], R173 ;  /* 0x000000adaa000986 */ /* 0x0103e2000c101904 */
[----:B------:R-:W-:-:S03]  /*49440*/  ISETP.LT.AND P0, PT, R138, c[0x0][0x178], !P1 ;  /* 0x00005e008a007a0c */ /* 0x000fc60004f01270 */
[----:B------:R-:W-:Y:S01]  /*49450*/  @P6 STG.E [R168.64], R172 ;  /* 0x000000aca8006986 */ /* 0x000fe2000c101904 */
[----:B------:R-:W-:-:S03]  /*49460*/  IMAD.WIDE R164, R3, 0x4, R6 ;  /* 0x0000000403a47825 */ /* 0x000fc600078e0206 */
[----:B------:R4:W-:Y:S01]  /*49470*/  @P5 STG.E [R166.64], R251 ;  /* 0x000000fba6005986 */ /* 0x0009e2000c101904 */
[----:B------:R-:W-:-:S03]  /*49480*/  ISETP.LT.AND P5, PT, R207, c[0x0][0x178], !P1 ;  /* 0x00005e00cf007a0c */ /* 0x000fc60004fa1270 */
[----:B-1----:R-:W2:Y:S01]  /*49490*/  LDL.LU R173, [R1+0x514] ;  /* 0x0005140001ad7983 */ /* 0x002ea20000300800 */
[----:B------:R-:W-:-:S03]  /*494a0*/  IADD3 R0, R3, c[0x0][0x198], RZ ;  /* 0x0000660003007a10 */ /* 0x000fc60007ffe0ff */
[----:B------:R-:W2:Y:S04]  /*494b0*/  LDL.LU R245, [R1+0xea0] ;  /* 0x000ea00001f57983 */ /* 0x000ea80000300800 */
[----:B------:R-:W2:Y:S01]  /*494c0*/  LDL.LU R244, [R1+0xe80] ;  /* 0x000e800001f47983 */ /* 0x000ea20000300800 */
[----:B----4-:R-:W-:Y:S01]  /*494d0*/  IMAD.WIDE R166, R3, 0x4, R4 ;  /* 0x0000000403a67825 */ /* 0x010fe200078e0204 */
[----:B------:R-:W-:Y:S02]  /*494e0*/  ISETP.LT.AND P4, PT, R139, c[0x0][0x178], !P1 ;  /* 0x00005e008b007a0c */ /* 0x000fe40004f81270 */
[----:B------:R-:W-:Y:S01]  /*494f0*/  @P3 STG.E [R164.64], R250 ;  /* 0x000000faa4003986 */ /* 0x000fe2000c101904 */
[----:B------:R-:W-:-:S03]  /*49500*/  IMAD.WIDE R168, R0, 0x4, R162 ;  /* 0x0000000400a87825 */ /* 0x000fc600078e02a2 */
[----:B------:R1:W-:Y:S04]  /*49510*/  @P2 STG.E [R166.64], R249 ;  /* 0x000000f9a6002986 */ /* 0x0003e8000c101904 */
[----:B------:R-:W4:Y:S04]  /*49520*/  LDL.LU R251, [R1+0xbe0] ;  /* 0x000be00001fb7983 */ /* 0x000f280000300800 */
[----:B------:R-:W-:Y:S01]  /*49530*/  @P5 STG.E [R168.64], R248 ;  /* 0x000000f8a8005986 */ /* 0x000fe2000c101904 */
[----:B-1----:R-:W-:-:S04]  /*49540*/  IMAD.WIDE R166, R0, 0x4, R160 ;  /* 0x0000000400a67825 */ /* 0x002fc800078e02a0 */
[----:B------:R-:W-:Y:S01]  /*49550*/  IMAD.WIDE R164, R0, 0x4, R6 ;  /* 0x0000000400a47825 */ /* 0x000fe200078e0206 */
[----:B---3--:R1:W-:Y:S04]  /*49560*/  @P0 STG.E [R166.64], R174 ;  /* 0x000000aea6000986 */ /* 0x0083e8000c101904 */
[----:B--2---:R2:W-:Y:S04]  /*49570*/  @P4 STG.E [R164.64], R175 ;  /* 0x000000afa4004986 */ /* 0x0045e8000c101904 */
[----:B-1----:R-:W3:Y:S04]  /*49580*/  LDL.LU R174, [R1+0xea4] ;  /* 0x000ea40001ae7983 */ /* 0x002ee80000300800 */
[----:B------:R-:W3:Y:S04]  /*49590*/  LDL.LU R248, [R1+0xe84] ;  /* 0x000e840001f87983 */ /* 0x000ee80000300800 */
[----:B--2---:R-:W2:Y:S01]  /*495a0*/  LDL.LU R175, [R1+0xbe4] ;  /* 0x000be40001af7983 */ /* 0x004ea20000300800 */
[----:B------:R-:W-:-:S02]  /*495b0*/  IADD3 R170, R252, 0xae, RZ ;  /* 0x000000aefcaa7810 */ /* 0x000fc40007ffe0ff */
[----:B------:R-:W-:Y:S02]  /*495c0*/  ISETP.LT.AND P1, PT, R99, c[0x0][0x178], !P1 ;  /* 0x00005e0063007a0c */ /* 0x000fe40004f21270 */
[C---:B------:R-:W-:Y:S01]  /*495d0*/  IADD3 R3, R0.reuse, c[0x0][0x198], RZ ;  /* 0x0000660000037a10 */ /* 0x040fe20007ffe0ff */
[----:B------:R-:W-:Y:S01]  /*495e0*/  IMAD.WIDE R164, R0, 0x4, R4 ;  /* 0x0000000400a47825 */ /* 0x000fe200078e0204 */
[----:B------:R-:W-:Y:S01]  /*495f0*/  ISETP.GE.AND P6, PT, R170, c[0x0][0x17c], PT ;  /* 0x00005f00aa007a0c */ /* 0x000fe20003fc6270 */
[----:B------:R-:W2:Y:S03]  /*49600*/  LDL.LU R250, [R1+0xc08] ;  /* 0x000c080001fa7983 */ /* 0x000ea60000300800 */
[----:B------:R-:W-:Y:S01]  /*49610*/  ISETP.LT.AND P2, PT, R207, c[0x0][0x178], !P6 ;  /* 0x00005e00cf007a0c */ /* 0x000fe20007741270 */
[C---:B------:R-:W-:Y:S01]  /*49620*/  IMAD.WIDE R166, R3.reuse, 0x4, R162 ;  /* 0x0000000403a67825 */ /* 0x040fe200078e02a2 */
[----:B------:R-:W-:Y:S01]  /*49630*/  ISETP.LT.AND P5, PT, R138, c[0x0][0x178], !P6 ;  /* 0x00005e008a007a0c */ /* 0x000fe200077a1270 */
[----:B------:R-:W2:Y:S01]  /*49640*/  LDL.LU R249, [R1+0x5e8] ;  /* 0x0005e80001f97983 */ /* 0x000ea20000300800 */
[----:B------:R-:W-:Y:S01]  /*49650*/  IADD3 R171, R252, 0xaf, RZ ;  /* 0x000000affcab7810 */ /* 0x000fe20007ffe0ff */
[----:B------:R-:W-:Y:S01]  /*49660*/  IMAD.WIDE R168, R3, 0x4, R160 ;  /* 0x0000000403a87825 */ /* 0x000fe200078e02a0 */
[----:B------:R-:W-:Y:S01]  /*49670*/  ISETP.LT.AND P4, PT, R139, c[0x0][0x178], !P6 ;  /* 0x00005e008b007a0c */ /* 0x000fe20007781270 */
[----:B------:R1:W-:Y:S01]  /*49680*/  @P1 STG.E [R164.64], R173 ;  /* 0x000000ada4001986 */ /* 0x0003e2000c101904 */
[----:B------:R-:W-:-:S02]  /*49690*/  ISETP.GE.AND P3, PT, R171, c[0x0][0x17c], PT ;  /* 0x00005f00ab007a0c */ /* 0x000fc40003f66270 */
[----:B------:R-:W-:-:S03]  /*496a0*/  ISETP.LT.AND P6, PT, R99, c[0x0][0x178], !P6 ;  /* 0x00005e0063007a0c */ /* 0x000fc600077c1270 */
[----:B------:R4:W-:Y:S01]  /*496b0*/  @P2 STG.E [R166.64], R245 ;  /* 0x000000f5a6002986 */ /* 0x0009e2000c101904 */
[----:B------:R-:W-:-:S03]  /*496c0*/  ISETP.LT.AND P1, PT, R138, c[0x0][0x178], !P3 ;  /* 0x00005e008a007a0c */ /* 0x000fc60005f21270 */
[----:B------:R4:W-:Y:S01]  /*496d0*/  @P5 STG.E [R168.64], R244 ;  /* 0x000000f4a8005986 */ /* 0x0009e2000c101904 */
[----:B------:R-:W-:Y:S01]  /*496e0*/  ISETP.LT.AND P5, PT, R207, c[0x0][0x178], !P3 ;  /* 0x00005e00cf007a0c */ /* 0x000fe20005fa1270 */
[----:B-1----:R-:W-:Y:S01]  /*496f0*/  IMAD.WIDE R164, R3, 0x4, R6 ;  /* 0x0000000403a47825 */ /* 0x002fe200078e0206 */
[----:B------:R-:W-:Y:S01]  /*49700*/  ISETP.LT.AND P2, PT, R139, c[0x0][0x178], !P3 ;  /* 0x00005e008b007a0c */ /* 0x000fe20005f41270 */
[----:B------:R-:W2:Y:S02]  /*49710*/  LDL.LU R173, [R1+0x3c8] ;  /* 0x0003c80001ad7983 */ /* 0x000ea40000300800 */
[C---:B----4-:R-:W-:Y:S01]  /*49720*/  IMAD.WIDE R166, R3.reuse, 0x4, R4 ;  /* 0x0000000403a67825 */ /* 0x050fe200078e0204 */
[----:B------:R-:W-:Y:S01]  /*49730*/  IADD3 R3, R3, c[0x0][0x198], RZ ;  /* 0x0000660003037a10 */ /* 0x000fe20007ffe0ff */
[----:B------:R1:W-:Y:S04]  /*49740*/  @P4 STG.E [R164.64], R251 ;  /* 0x000000fba4004986 */ /* 0x0003e8000c101904 */
[C---:B------:R-:W-:Y:S01]  /*49750*/  IMAD.WIDE R168, R3.reuse, 0x4, R162 ;  /* 0x0000000403a87825 */ /* 0x040fe200078e02a2 */
[----:B------:R4:W-:Y:S03]  /*49760*/  @P6 STG.E [R166.64], R246 ;  /* 0x000000f6a6006986 */ /* 0x0009e6000c101904 */
[C---:B-1----:R-:W-:Y:S01]  /*49770*/  IMAD.WIDE R164, R3.reuse, 0x4, R160 ;  /* 0x0000000403a47825 */ /* 0x042fe200078e02a0 */
[----:B----4-:R-:W2:Y:S03]  /*49780*/  LDL.LU R246, [R1+0x1b2c] ;  /* 0x001b2c0001f67983 */ /* 0x010ea60000300800 */
[----:B------:R-:W-:Y:S01]  /*49790*/  IMAD.WIDE R166, R3, 0x4, R6 ;  /* 0x0000000403a67825 */ /* 0x000fe200078e0206 */
[----:B---3--:R1:W-:Y:S04]  /*497a0*/  @P5 STG.E [R168.64], R174 ;  /* 0x000000aea8005986 */ /* 0x0083e8000c101904 */
[----:B------:R3:W-:Y:S04]  /*497b0*/  @P1 STG.E [R164.64], R248 ;  /* 0x000000f8a4001986 */ /* 0x0007e8000c101904 */
[----:B-1----:R-:W4:Y:S04]  /*497c0*/  LDL.LU R174, [R1+0xc0c] ;  /* 0x000c0c0001ae7983 */ /* 0x002f280000300800 */
[----:B---3--:R-:W3:Y:S04]  /*497d0*/  LDL.LU R248, [R1+0x5ec] ;  /* 0x0005ec0001f87983 */ /* 0x008ee80000300800 */
[----:B--2---:R1:W-:Y:S04]  /*497e0*/  @P2 STG.E [R166.64], R175 ;  /* 0x000000afa6002986 */ /* 0x0043e8000c101904 */
[----:B-1----:R-:W2:Y:S01]  /*497f0*/  LDL.LU R175, [R1+0x3cc] ;  /* 0x0003cc0001af7983 */ /* 0x002ea20000300800 */
[----:B------:R-:W-:-:S02]  /*49800*/  IADD3 R170, R252, 0xb0, RZ ;  /* 0x000000b0fcaa7810 */ /* 0x000fc40007ffe0ff */
[----:B------:R-:W-:Y:S02]  /*49810*/  ISETP.LT.AND P3, PT, R99, c[0x0][0x178], !P3 ;  /* 0x00005e0063007a0c */ /* 0x000fe40005f61270 */
[----:B------:R-:W-:Y:S02]  /*49820*/  ISETP.GE.AND P0, PT, R170, c[0x0][0x17c], PT ;  /* 0x00005f00aa007a0c */ /* 0x000fe40003f06270 */
[----:B------:R-:W-:Y:S02]  /*49830*/  IADD3 R0, R252, 0xb1, RZ ;  /* 0x000000b1fc007810 */ /* 0x000fe40007ffe0ff */
[----:B------:R-:W-:Y:S01]  /*49840*/  ISETP.LT.AND P6, PT, R207, c[0x0][0x178], !P0 ;  /* 0x00005e00cf007a0c */ /* 0x000fe200047c1270 */
[C---:B------:R-:W-:Y:S01]  /*49850*/  IMAD.WIDE R164, R3.reuse, 0x4, R4 ;  /* 0x0000000403a47825 */ /* 0x040fe200078e0204 */
[----:B------:R-:W-:Y:S02]  /*49860*/  ISETP.GE.AND P4, PT, R0, c[0x0][0x17c], PT ;  /* 0x00005f0000007a0c */ /* 0x000fe40003f86270 */
[----:B------:R-:W-:-:S02]  /*49870*/  IADD3 R0, R3, c[0x0][0x198], RZ ;  /* 0x0000660003007a10 */ /* 0x000fc40007ffe0ff */
[----:B------:R-:W-:Y:S01]  /*49880*/  ISETP.LT.AND P5, PT, R138, c[0x0][0x178], !P0 ;  /* 0x00005e008a007a0c */ /* 0x000fe200047a1270 */
[----:B------:R1:W-:Y:S01]  /*49890*/  @P3 STG.E [R164.64], R247 ;  /* 0x000000f7a4003986 */ /* 0x0003e2000c101904 */
[----:B------:R-:W-:Y:S01]  /*498a0*/  ISETP.LT.AND P2, PT, R139, c[0x0][0x178], !P0 ;  /* 0x00005e008b007a0c */ /* 0x000fe20004741270 */
[----:B------:R-:W-:Y:S01]  /*498b0*/  IMAD.WIDE R166, R0, 0x4, R162 ;  /* 0x0000000400a67825 */ /* 0x000fe200078e02a2 */
[----:B------:R-:W-:-:S03]  /*498c0*/  ISETP.LT.AND P0, PT, R99, c[0x0][0x178], !P0 ;  /* 0x00005e0063007a0c */ /* 0x000fc60004701270 */
[C---:B------:R-:W-:Y:S01]  /*498d0*/  IMAD.WIDE R168, R0.reuse, 0x4, R160 ;  /* 0x0000000400a87825 */ /* 0x040fe200078e02a0 */
[----:B------:R1:W-:Y:S04]  /*498e0*/  @P6 STG.E [R166.64], R250 ;  /* 0x000000faa6006986 */ /* 0x0003e8000c101904 */
[----:B-1----:R-:W2:Y:S01]  /*498f0*/  LDL.LU R247, [R1+0x1b28] ;  /* 0x001b280001f77983 */ /* 0x002ea20000300800 */
[----:B------:R-:W-:Y:S01]  /*49900*/  ISETP.LT.AND P6, PT, R207, c[0x0][0x178], !P4 ;  /* 0x00005e00cf007a0c */ /* 0x000fe200067c1270 */
[----:B------:R-:W-:Y:S01]  /*49910*/  IMAD.WIDE R164, R0, 0x4, R6 ;  /* 0x0000000400a47825 */ /* 0x000fe200078e0206 */
[----:B------:R-:W-:Y:S01]  /*49920*/  ISETP.LT.AND P3, PT, R138, c[0x0][0x178], !P4 ;  /* 0x00005e008a007a0c */ /* 0x000fe20006761270 */
[----:B------:R-:W2:Y:S01]  /*49930*/  LDL.LU R244, [R1+0xd38] ;  /* 0x000d380001f47983 */ /* 0x000ea20000300800 */
[----:B------:R-:W-:-:S03]  /*49940*/  IADD3 R3, R0, c[0x0][0x198], RZ ;  /* 0x0000660000037a10 */ /* 0x000fc60007ffe0ff */
[----:B------:R-:W2:Y:S04]  /*49950*/  LDL.LU R251, [R1+0x6c8] ;  /* 0x0006c80001fb7983 */ /* 0x000ea80000300800 */
[----:B------:R1:W-:Y:S01]  /*49960*/  @P5 STG.E [R168.64], R249 ;  /* 0x000000f9a8005986 */ /* 0x0003e2000c101904 */
[----:B------:R-:W-:Y:S01]  /*49970*/  ISETP.LT.AND P5, PT, R139, c[0x0][0x178], !P4 ;  /* 0x00005e008b007a0c */ /* 0x000fe200067a1270 */
[----:B------:R-:W-:Y:S02]  /*49980*/  IMAD.WIDE R166, R0, 0x4, R4 ;  /* 0x0000000400a67825 */ /* 0x000fe400078e0204 */
[----:B------:R1:W-:Y:S04]  /*49990*/  @P2 STG.E [R164.64], R173 ;  /* 0x000000ada4002986 */ /* 0x0003e8000c101904 */
[----:B------:R-:W2:Y:S01]  /*499a0*/  LDL.LU R250, [R1+0x3d8] ;  /* 0x0003d80001fa7983 */ /* 0x000ea20000300800 */
[----:B-1----:R-:W-:Y:S01]  /*499b0*/  IADD3 R168, R252, 0xb3, RZ ;  /* 0x000000b3fca87810 */ /* 0x002fe20007ffe0ff */
[----:B------:R-:W-:-:S03]  /*499c0*/  IMAD.WIDE R164, R3, 0x4, R162 ;  /* 0x0000000403a47825 */ /* 0x000fc600078e02a2 */
[----:B------:R-:W-:Y:S01]  /*499d0*/  ISETP.GE.AND P2, PT, R168, c[0x0][0x17c], PT ;  /* 0x00005f00a8007a0c */ /* 0x000fe20003f46270 */
[----:B------:R1:W-:Y:S01]  /*499e0*/  @P0 STG.E [R166.64], R246 ;  /* 0x000000f6a6000986 */ /* 0x0003e2000c101904 */
[----:B------:R-:W-:-:S03]  /*499f0*/  IMAD.WIDE R168, R3, 0x4, R160 ;  /* 0x0000000403a87825 */ /* 0x000fc600078e02a0 */
[----:B------:R-:W2:Y:S04]  /*49a00*/  LDL.LU R249, [R1+0x378] ;  /* 0x0003780001f97983 */ /* 0x000ea80000300800 */
[----:B------:R-:W2:Y:S01]  /*49a10*/  LDL.LU R173, [R1+0xd3c] ;  /* 0x000d3c0001ad7983 */ /* 0x000ea20000300800 */
[----:B-1----:R-:W-:-:S03]  /*49a20*/  IMAD.WIDE R166, R3, 0x4, R6 ;  /* 0x0000000403a67825 */ /* 0x002fc600078e0206 */
[----:B----4-:R1:W-:Y:S04]  /*49a30*/  @P6 STG.E [R164.64], R174 ;  /* 0x000000aea4006986 */ /* 0x0103e8000c101904 */
[----:B---3--:R3:W-:Y:S04]  /*49a40*/  @P3 STG.E [R168.64], R248 ;  /* 0x000000f8a8003986 */ /* 0x0087e8000c101904 */
[----:B-1----:R-:W4:Y:S04]  /*49a50*/  LDL.LU R174, [R1+0x6cc] ;  /* 0x0006cc0001ae7983 */ /* 0x002f280000300800 */
[----:B---3--:R-:W3:Y:S04]  /*49a60*/  LDL.LU R248, [R1+0x3dc] ;  /* 0x0003dc0001f87983 */ /* 0x008ee80000300800 */
[----:B--2---:R1:W-:Y:S04]  /*49a70*/  @P5 STG.E [R166.64], R175 ;  /* 0x000000afa6005986 */ /* 0x0043e8000c101904 */
[----:B-1----:R-:W2:Y:S01]  /*49a80*/  LDL.LU R175, [R1+0x37c] ;  /* 0x00037c0001af7983 */ /* 0x002ea20000300800 */
[----:B------:R-:W-:-:S02]  /*49a90*/  IADD3 R170, R252, 0xb2, RZ ;  /* 0x000000b2fcaa7810 */ /* 0x000fc40007ffe0ff */
[----:B------:R-:W-:Y:S01]  /*49aa0*/  ISETP.LT.AND P4, PT, R99, c[0x0][0x178], !P4 ;  /* 0x00005e0063007a0c */ /* 0x000fe20006781270 */
[----:B------:R-:W-:Y:S01]  /*49ab0*/  IMAD.WIDE R164, R3, 0x4, R4 ;  /* 0x0000000403a47825 */ /* 0x000fe200078e0204 */
[----:B------:R-:W-:Y:S01]  /*49ac0*/  ISETP.GE.AND P1, PT, R170, c[0x0][0x17c], PT ;  /* 0x00005f00aa007a0c */ /* 0x000fe20003f26270 */
[----:B------:R-:W2:Y:S03]  /*49ad0*/  LDL.LU R246, [R1+0xd58] ;  /* 0x000d580001f67983 */ /* 0x000ea60000300800 */
[----:B------:R-:W-:Y:S01]  /*49ae0*/  ISETP.LT.AND P0, PT, R207, c[0x0][0x178], !P1 ;  /* 0x00005e00cf007a0c */ /* 0x000fe20004f01270 */
[----:B------:R-:W2:Y:S01]  /*49af0*/  LDL.LU R172, [R1+0x758] ;  /* 0x0007580001ac7983 */ /* 0x000ea20000300800 */
[----:B------:R-:W-:Y:S02]  /*49b00*/  ISETP.LT.AND P3, PT, R138, c[0x0][0x178], !P1 ;  /* 0x00005e008a007a0c */ /* 0x000fe40004f61270 */
[----:B------:R-:W-:Y:S01]  /*49b10*/  IADD3 R3, R3, c[0x0][0x198], RZ ;  /* 0x0000660003037a10 */ /* 0x000fe20007ffe0ff */
[----:B------:R-:W2:Y:S01]  /*49b20*/  LDL.LU R245, [R1+0x488] ;  /* 0x0004880001f57983 */ /* 0x000ea20000300800 */
[----:B------:R-:W-:-:S03]  /*49b30*/  ISETP.LT.AND P6, PT, R139, c[0x0][0x178], !P1 ;  /* 0x00005e008b007a0c */ /* 0x000fc60004fc1270 */
[----:B------:R1:W-:Y:S01]  /*49b40*/  @P4 STG.E [R164.64], R247 ;  /* 0x000000f7a4004986 */ /* 0x0003e2000c101904 */
[----:B------:R-:W-:Y:S01]  /*49b50*/  IMAD.WIDE R166, R3, 0x4, R160 ;  /* 0x0000000403a67825 */ /* 0x000fe200078e02a0 */
[----:B------:R-:W-:Y:S02]  /*49b60*/  ISETP.LT.AND P1, PT, R99, c[0x0][0x178], !P1 ;  /* 0x00005e0063007a0c */ /* 0x000fe40004f21270 */
[----:B------:R-:W-:Y:S02]  /*49b70*/  ISETP.LT.AND P4, PT, R207, c[0x0][0x178], !P2 ;  /* 0x00005e00cf007a0c */ /* 0x000fe40005781270 */
[----:B------:R-:W-:Y:S01]  /*49b80*/  ISETP.LT.AND P5, PT, R138, c[0x0][0x178], !P2 ;  /* 0x00005e008a007a0c */ /* 0x000fe200057a1270 */
[----:B-1----:R-:W-:Y:S01]  /*49b90*/  IMAD.WIDE R164, R3, 0x4, R162 ;  /* 0x0000000403a47825 */ /* 0x002fe200078e02a2 */
[----:B------:R-:W-:-:S04]  /*49ba0*/  IADD3 R168, R252, 0xb4, RZ ;  /* 0x000000b4fca87810 */ /* 0x000fc80007ffe0ff */
[----:B------:R1:W-:Y:S01]  /*49bb0*/  @P0 STG.E [R164.64], R244 ;  /* 0x000000f4a4000986 */ /* 0x0003e2000c101904 */
[----:B------:R-:W-:-:S03]  /*49bc0*/  IADD3 R0, R3, c[0x0][0x198], RZ ;  /* 0x0000660003007a10 */ /* 0x000fc60007ffe0ff */
[----:B------:R1:W-:Y:S01]  /*49bd0*/  @P3 STG.E [R166.64], R251 ;  /* 0x000000fba6003986 */ /* 0x0003e2000c101904 */
[----:B------:R-:W-:Y:S02]  /*49be0*/  ISETP.LT.AND P3, PT, R139, c[0x0][0x178], !P2 ;  /* 0x00005e008b007a0c */ /* 0x000fe40005761270 */
[----:B------:R-:W-:Y:S01]  /*49bf0*/  ISETP.GE.AND P0, PT, R168, c[0x0][0x17c], PT ;  /* 0x00005f00a8007a0c */ /* 0x000fe20003f06270 */
[----:B------:R-:W-:-:S04]  /*49c00*/  IMAD.WIDE R168, R0, 0x4, R162 ;  /* 0x0000000400a87825 */ /* 0x000fc800078e02a2 */
[----:B-1----:R-:W-:Y:S01]  /*49c10*/  IMAD.WIDE R164, R3, 0x4, R6 ;  /* 0x0000000403a47825 */ /* 0x002fe200078e0206 */
[----:B------:R-:W-:-:S03]  /*49c20*/  ISETP.LT.AND P2, PT, R99, c[0x0][0x178], !P2 ;  /* 0x00005e0063007a0c */ /* 0x000fc60005741270 */
[----:B------:R-:W-:Y:S01]  /*49c30*/  IMAD.WIDE R166, R3, 0x4, R4 ;  /* 0x0000000403a67825 */ /* 0x000fe200078e0204 */
[----:B------:R1:W-:Y:S03]  /*49c40*/  @P6 STG.E [R164.64], R250 ;  /* 0x000000faa4006986 */ /* 0x0003e6000c101904 */
[C---:B------:R-:W-:Y:S01]  /*49c50*/  IMAD.WIDE R170, R0.reuse, 0x4, R160 ;  /* 0x0000000400aa7825 */ /* 0x040fe200078e02a0 */
[----:B------:R1:W-:Y:S04]  /*49c60*/  @P1 STG.E [R166.64], R249 ;  /* 0x000000f9a6001986 */ /* 0x0003e8000c101904 */
[----:B------:R1:W-:Y:S02]  /*49c70*/  @P4 STG.E [R168.64], R173 ;  /* 0x000000ada8004986 */ /* 0x0003e4000c101904 */
[----:B-1----:R-:W-:-:S02]  /*49c80*/  IMAD.WIDE R164, R0, 0x4, R6 ;  /* 0x0000000400a47825 */ /* 0x002fc400078e0206 */
[----:B------:R-:W2:Y:S04]  /*49c90*/  LDL.LU R249, [R1+0x3a8] ;  /* 0x0003a80001f97983 */ /* 0x000ea80000300800 */
[----:B------:R-:W2:Y:S04]  /*49ca0*/  LDL.LU R173, [R1+0xd5c] ;  /* 0x000d5c0001ad7983 */ /* 0x000ea80000300800 */
[----:B----4-:R1:W-:Y:S04]  /*49cb0*/  @P5 STG.E [R170.64], R174 ;  /* 0x000000aeaa005986 */ /* 0x0103e8000c101904 */
[----:B---3--:R3:W-:Y:S04]  /*49cc0*/  @P3 STG.E [R164.64], R248 ;  /* 0x000000f8a4003986 */ /* 0x0087e8000c101904 */
[----:B-1----:R-:W4:Y:S01]  /*49cd0*/  LDL.LU R174, [R1+0x75c] ;  /* 0x00075c0001ae7983 */ /* 0x002f220000300800 */
[----:B---3--:R-:W-:-:S03]  /*49ce0*/  IMAD.WIDE R164, R0, 0x4, R4 ;  /* 0x0000000400a47825 */ /* 0x008fc600078e0204 */
[----:B------:R-:W3:Y:S04]  /*49cf0*/  LDL.LU R248, [R1+0x48c] ;  /* 0x00048c0001f87983 */ /* 0x000ee80000300800 */
[----:B--2---:R1:W-:Y:S04]  /*49d00*/  @P2 STG.E [R164.64], R175 ;  /* 0x000000afa4002986 */ /* 0x0043e8000c101904 */
[----:B-1----:R-:W2:Y:S01]  /*49d10*/  LDL.LU R175, [R1+0x3ac] ;  /* 0x0003ac0001af7983 */ /* 0x002ea20000300800 */
[----:B------:R-:W-:Y:S02]  /*49d20*/  ISETP.LT.AND P6, PT, R207, c[0x0][0x178], !P0 ;  /* 0x00005e00cf007a0c */ /* 0x000fe400047c1270 */
[----:B------:R-:W-:Y:S01]  /*49d30*/  ISETP.LT.AND P4, PT, R138, c[0x0][0x178], !P0 ;  /* 0x00005e008a007a0c */ /* 0x000fe20004781270 */
[----:B------:R-:W2:Y:S01]  /*49d40*/  LDL.LU R244, [R1+0xe08] ;  /* 0x000e080001f47983 */ /* 0x000ea20000300800 */
[----:B------:R-:W-:-:S02]  /*49d50*/  IADD3 R166, R252, 0xb5, RZ ;  /* 0x000000b5fca67810 */ /* 0x000fc40007ffe0ff */
[----:B------:R-:W-:Y:S01]  /*49d60*/  IADD3 R3, R0, c[0x0][0x198], RZ ;  /* 0x0000660000037a10 */ /* 0x000fe20007ffe0ff */
[----:B------:R-:W2:Y:S01]  /*49d70*/  LDL.LU R251, [R1+0x7e8] ;  /* 0x0007e80001fb7983 */ /* 0x000ea20000300800 */
[----:B------:R-:W-:Y:S02]  /*49d80*/  ISETP.LT.AND P5, PT, R139, c[0x0][0x178], !P0 ;  /* 0x00005e008b007a0c */ /* 0x000fe400047a1270 */
[----:B------:R-:W-:Y:S02]  /*49d90*/  IADD3 R168, R252, 0xb6, RZ ;  /* 0x000000b6fca87810 */ /* 0x000fe40007ffe0ff */
[----:B------:R-:W-:Y:S01]  /*49da0*/  ISETP.GE.AND P1, PT, R166, c[0x0][0x17c], PT ;  /* 0x00005f00a6007a0c */ /* 0x000fe20003f26270 */
[C---:B------:R-:W-:Y:S01]  /*49db0*/  IMAD.WIDE R166, R3.reuse, 0x4, R162 ;  /* 0x0000000403a67825 */ /* 0x040fe200078e02a2 */
[----:B------:R-:W-:Y:S01]  /*49dc0*/  ISETP.GE.AND P3, PT, R168, c[0x0][0x17c], PT ;  /* 0x00005f00a8007a0c */ /* 0x000fe20003f66270 */
[----:B------:R-:W2:Y:S02]  /*49dd0*/  LDL.LU R250, [R1+0x4e8] ;  /* 0x0004e80001fa7983 */ /* 0x000ea40000300800 */
[----:B------:R-:W-:Y:S01]  /*49de0*/  IMAD.WIDE R168, R3, 0x4, R160 ;  /* 0x0000000403a87825 */ /* 0x000fe200078e02a0 */
[----:B------:R-:W-:Y:S01]  /*49df0*/  ISETP.LT.AND P0, PT, R99, c[0x0][0x178], !P0 ;  /* 0x00005e0063007a0c */ /* 0x000fe20004701270 */
[----:B------:R-:W-:Y:S02]  /*49e00*/  @P6 STG.E [R166.64], R246 ;  /* 0x000000f6a6006986 */ /* 0x000fe4000c101904 */
[----:B------:R-:W-:-:S02]  /*49e10*/  IMAD.WIDE R170, R3, 0x4, R6 ;  /* 0x0000000403aa7825 */ /* 0x000fc400078e0206 */
[----:B------:R-:W-:Y:S01]  /*49e20*/  @P4 STG.E [R168.64], R172 ;  /* 0x000000aca8004986 */ /* 0x000fe2000c101904 */
[----:B------:R-:W-:-:S03]  /*49e30*/  ISETP.LT.AND P4, PT, R207, c[0x0][0x178], !P1 ;  /* 0x00005e00cf007a0c */ /* 0x000fc60004f81270 */
[----:B------:R1:W-:Y:S01]  /*49e40*/  @P5 STG.E [R170.64], R245 ;  /* 0x000000f5aa005986 */ /* 0x0003e2000c101904 */
[----:B------:R-:W-:Y:S02]  /*49e50*/  ISETP.LT.AND P5, PT, R138, c[0x0][0x178], !P1 ;  /* 0x00005e008a007a0c */ /* 0x000fe40004fa1270 */
[----:B------:R-:W-:Y:S01]  /*49e60*/  ISETP.LT.AND P2, PT, R139, c[0x0][0x178], !P1 ;  /* 0x00005e008b007a0c */ /* 0x000fe20004f41270 */
[----:B------:R-:W-:Y:S01]  /*49e70*/  IMAD.WIDE R164, R3, 0x4, R4 ;  /* 0x0000000403a47825 */ /* 0x000fe200078e0204 */
[----:B------:R-:W-:Y:S02]  /*49e80*/  ISETP.LT.AND P1, PT, R99, c[0x0][0x178], !P1 ;  /* 0x00005e0063007a0c */ /* 0x000fe40004f21270 */
[----:B-1----:R-:W-:-:S05]  /*49e90*/  IADD3 R170, R3, c[0x0][0x198], RZ ;  /* 0x0000660003aa7a10 */ /* 0x002fca0007ffe0ff */
[----:B------:R-:W-:-:S04]  /*49ea0*/  IMAD.WIDE R166, R170, 0x4, R162 ;  /* 0x00000004aaa67825 */ /* 0x000fc800078e02a2 */
[C---:B------:R-:W-:Y:S01]  /*49eb0*/  IMAD.WIDE R168, R170.reuse, 0x4, R160 ;  /* 0x00000004aaa87825 */ /* 0x040fe200078e02a0 */
[----:B------:R1:W-:Y:S04]  /*49ec0*/  @P0 STG.E [R164.64], R249 ;  /* 0x000000f9a4000986 */ /* 0x0003e8000c101904 */
[----:B------:R1:W-:Y:S02]  /*49ed0*/  @P4 STG.E [R166.64], R173 ;  /* 0x000000ada6004986 */ /* 0x0003e4000c101904 */
[C---:B-1----:R-:W-:Y:S02]  /*49ee0*/  IMAD.WIDE R164, R170.reuse, 0x4, R6 ;  /* 0x00000004aaa47825 */ /* 0x042fe400078e0206 */
[----:B------:R-:W2:Y:S02]  /*49ef0*/  LDL.LU R249, [R1+0x3b8] ;  /* 0x0003b80001f97983 */ /* 0x000ea40000300800 */
[----:B------:R-:W-:-:S02]  /*49f00*/  IMAD.WIDE R166, R170, 0x4, R4 ;  /* 0x00000004aaa67825 */ /* 0x000fc400078e0204 */
[----:B------:R-:W2:Y:S04]  /*49f10*/  LDL.LU R173, [R1+0xe0c] ;  /* 0x000e0c0001ad7983 */ /* 0x000ea80000300800 */
[----:B----4-:R1:W-:Y:S04]  /*49f20*/  @P5 STG.E [R168.64], R174 ;  /* 0x000000aea8005986 */ /* 0x0103e8000c101904 */
[----:B---3--:R-:W-:Y:S04]  /*49f30*/  @P2 STG.E [R164.64], R248 ;  /* 0x000000f8a4002986 */ /* 0x008fe8000c101904 */
[----:B-1----:R-:W3:Y:S04]  /*49f40*/  LDL.LU R174, [R1+0x7ec] ;  /* 0x0007ec0001ae7983 */ /* 0x002ee80000300800 */
[----:B--2---:R1:W-:Y:S04]  /*49f50*/  @P1 STG.E [R166.64], R175 ;  /* 0x000000afa6001986 */ /* 0x0043e8000c101904 */
[----:B-1----:R-:W2:Y:S01]  /*49f60*/  LDL.LU R175, [R1+0x4ec] ;  /* 0x0004ec0001af7983 */ /* 0x002ea20000300800 */
[----:B------:R-:W-:-:S02]  /*49f70*/  IADD3 R0, R252, 0xb7, RZ ;  /* 0x000000b7fc007810 */ /* 0x000fc40007ffe0ff */
[----:B------:R-:W-:Y:S01]  /*49f80*/  ISETP.LT.AND P6, PT, R207, c[0x0][0x178], !P3 ;  /* 0x00005e00cf007a0c */ /* 0x000fe20005fc1270 */
[----:B------:R-:W4:Y:S01]  /*49f90*/  LDL.LU R248, [R1+0x3bc] ;  /* 0x0003bc0001f87983 */ /* 0x000f220000300800 */
[----:B------:R-:W-:Y:S02]  /*49fa0*/  ISETP.GE.AND P0, PT, R0, c[0x0][0x17c], PT ;  /* 0x00005f0000007a0c */ /* 0x000fe40003f06270 */
[----:B------:R-:W-:Y:S01]  /*49fb0*/  ISETP.LT.AND P5, PT, R138, c[0x0][0x178], !P3 ;  /* 0x00005e008a007a0c */ /* 0x000fe20005fa1270 */
[----:B------:R-:W4:Y:S01]  /*49fc0*/  LDL.LU R247, [R1+0x878] ;  /* 0x0008780001f77983 */ /* 0x000f220000300800 */
[----:B------:R-:W-:Y:S02]  /*49fd0*/  IADD3 R0, R170, c[0x0][0x198], RZ ;  /* 0x00006600aa007a10 */ /* 0x000fe40007ffe0ff */
[----:B------:R-:W-:Y:S01]  /*49fe0*/  ISETP.LT.AND P4, PT, R139, c[0x0][0x178], !P3 ;  /* 0x00005e008b007a0c */ /* 0x000fe20005f81270 */
[----:B------:R-:W4:Y:S02]  /*49ff0*/  LDL.LU R172, [R1+0x558] ;  /* 0x0005580001ac7983 */ /* 0x000f240000300800 */
[----:B------:R-:W-:Y:S01]  /*4a000*/  IMAD.WIDE R168, R0, 0x4, R162 ;  /* 0x0000000400a87825 */ /* 0x000fe200078e02a2 */
[----:B------:R-:W-:-:S03]  /*4a010*/  ISETP.LT.AND P3, PT, R99, c[0x0][0x178], !P3 ;  /* 0x00005e0063007a0c */ /* 0x000fc60005f61270 */
[C---:B------:R-:W-:Y:S01]  /*4a020*/  IMAD.WIDE R166, R0.reuse, 0x4, R160 ;  /* 0x0000000400a67825 */ /* 0x040fe200078e02a0 */
[----:B------:R1:W-:Y:S01]  /*4a030*/  @P6 STG.E [R168.64], R244 ;  /* 0x000000f4a8006986 */ /* 0x0003e2000c101904 */
[----:B------:R-:W-:Y:S02]  /*4a040*/  ISETP.LT.AND P6, PT, R207, c[0x0][0x178], !P0 ;  /* 0x00005e00cf007a0c */ /* 0x000fe400047c1270 */
[----:B------:R-:W-:Y:S01]  /*4a050*/  IMAD.WIDE R164, R0, 0x4, R6 ;  /* 0x0000000400a47825 */ /* 0x000fe200078e0206 */
[----:B------:R-:W-:Y:S01]  /*4a060*/  ISETP.LT.AND P2, PT, R138, c[0x0][0x178], !P0 ;  /* 0x00005e008a007a0c */ /* 0x000fe20004741270 */
[----:B------:R1:W-:Y:S01]  /*4a070*/  @P5 STG.E [R166.64], R251 ;  /* 0x000000fba6005986 */ /* 0x0003e2000c101904 */
[----:B------:R-:W-:Y:S02]  /*4a080*/  ISETP.LT.AND P5, PT, R139, c[0x0][0x178], !P0 ;  /* 0x00005e008b007a0c */ /* 0x000fe400047a1270 */
[----:B------:R-:W-:Y:S01]  /*4a090*/  IADD3 R170, R0, c[0x0][0x198], RZ ;  /* 0x0000660000aa7a10 */ /* 0x000fe20007ffe0ff */
[----:B------:R1:W-:Y:S01]  /*4a0a0*/  @P4 STG.E [R164.64], R250 ;  /* 0x000000faa4004986 */ /* 0x0003e2000c101904 */
[----:B------:R-:W-:-:S03]  /*4a0b0*/  IADD3 R3, R252, 0xb8, RZ ;  /* 0x000000b8fc037810 */ /* 0x000fc60007ffe0ff */
[----:B-1----:R-:W-:Y:S01]  /*4a0c0*/  IMAD.WIDE R168, R170, 0x4, R160 ;  /* 0x00000004aaa87825 */ /* 0x002fe200078e02a0 */
[----:B------:R-:W-:Y:S02]  /*4a0d0*/  ISETP.GE.AND P1, PT, R3, c[0x0][0x17c], PT ;  /* 0x00005f0003007a0c */ /* 0x000fe40003f26270 */
[----:B------:R-:W-:Y:S01]  /*4a0e0*/  IADD3 R3, R252, 0xb9, RZ ;  /* 0x000000b9fc037810 */ /* 0x000fe20007ffe0ff */
[----:B------:R-:W-:Y:S01]  /*4a0f0*/  IMAD.WIDE R166, R170, 0x4, R162 ;  /* 0x00000004aaa67825 */ /* 0x000fe200078e02a2 */
[----:B------:R-:W4:Y:S03]  /*4a100*/  LDL.LU R251, [R1+0x4c8] ;  /* 0x0004c80001fb7983 */ /* 0x000f260000300800 */
[----:B------:R-:W-:Y:S01]  /*4a110*/  IMAD.WIDE R164, R0, 0x4, R4 ;  /* 0x0000000400a47825 */ /* 0x000fe200078e0204 */
[----:B------:R-:W-:Y:S02]  /*4a120*/  ISETP.GE.AND P4, PT, R3, c[0x0][0x17c], PT ;  /* 0x00005f0003007a0c */ /* 0x000fe40003f86270 */
[----:B------:R-:W-:-:S02]  /*4a130*/  IADD3 R3, R252, 0xba, RZ ;  /* 0x000000bafc037810 */ /* 0x000fc40007ffe0ff */
[----:B------:R1:W-:Y:S04]  /*4a140*/  @P3 STG.E [R164.64], R249 ;  /* 0x000000f9a4003986 */ /* 0x0003e8000c101904 */
[----:B------:R-:W-:Y:S01]  /*4a150*/  @P6 STG.E [R166.64], R173 ;  /* 0x000000ada6006986 */ /* 0x000fe2000c101904 */
[----:B-1----:R-:W-:-:S03]  /*4a160*/  IMAD.WIDE R164, R170, 0x4, R6 ;  /* 0x00000004aaa47825 */ /* 0x002fc600078e0206 */
[----:B---3--:R-:W-:Y:S04]  /*4a170*/  @P2 STG.E [R168.64], R174 ;  /* 0x000000aea8002986 */ /* 0x008fe8000c101904 */
[----:B--2---:R1:W-:Y:S01]  /*4a180*/  @P5 STG.E [R164.64], R175 ;  /* 0x000000afa4005986 */ /* 0x0043e2000c101904 */
[----:B------:R-:W-:-:S03]  /*4a190*/  ISETP.GE.AND P5, PT, R3, c[0x0][0x17c], PT ;  /* 0x00005f0003007a0c */ /* 0x000fc60003fa6270 */
[----:B-1----:R-:W2:Y:S04]  /*4a1a0*/  LDL.LU R175, [R1+0xe1c] ;  /* 0x000e1c0001af7983 */ /* 0x002ea80000300800 */
[----:B------:R-:W3:Y:S04]  /*4a1b0*/  LDL.LU R250, [R1+0x87c] ;  /* 0x00087c0001fa7983 */ /* 0x000ee80000300800 */
[----:B------:R-:W2:Y:S04]  /*4a1c0*/  LDL.LU R173, [R1+0x55c] ;  /* 0x00055c0001ad7983 */ /* 0x000ea80000300800 */
[----:B------:R-:W2:Y:S04]  /*4a1d0*/  LDL.LU R174, [R1+0x4cc] ;  /* 0x0004cc0001ae7983 */ /* 0x000ea80000300800 */
[----:B------:R-:W2:Y:S01]  /*4a1e0*/  LDL.LU R3, [R1+0xe18] ;  /* 0x000e180001037983 */ /* 0x000ea20000300800 */
[----:B------:R-:W-:-:S02]  /*4a1f0*/  ISETP.LT.AND P0, PT, R99, c[0x0][0x178], !P0 ;  /* 0x00005e0063007a0c */ /* 0x000fc40004701270 */
[----:B------:R-:W-:Y:S01]  /*4a200*/  ISETP.LT.AND P6, PT, R207, c[0x0][0x178], !P1 ;  /* 0x00005e00cf007a0c */ /* 0x000fe20004fc1270 */
[----:B------:R-:W3:Y:S01]  /*4a210*/  LDL.LU R246, [R1+0xe78] ;  /* 0x000e780001f67983 */ /* 0x000ee20000300800 */
[----:B------:R-:W-:Y:S02]  /*4a220*/  ISETP.LT.AND P3, PT, R138, c[0x0][0x178], !P1 ;  /* 0x00005e008a007a0c */ /* 0x000fe40004f61270 */
[----:B------:R-:W-:Y:S01]  /*4a230*/  ISETP.LT.AND P2, PT, R139, c[0x0][0x178], !P1 ;  /* 0x00005e008b007a0c */ /* 0x000fe20004f41270 */
[----:B------:R-:W3:Y:S01]  /*4a240*/  LDL.LU R245, [R1+0xa68] ;  /* 0x000a680001f57983 */ /* 0x000ee20000300800 */
[C---:B------:R-:W-:Y:S01]  /*4a250*/  IADD3 R0, R170.reuse, c[0x0][0x198], RZ ;  /* 0x00006600aa007a10 */ /* 0x040fe20007ffe0ff */
[----:B------:R-:W-:Y:S01]  /*4a260*/  IMAD.WIDE R170, R170, 0x4, R4 ;  /* 0x00000004aaaa7825 */ /* 0x000fe200078e0204 */
[----:B------:R-:W-:Y:S01]  /*4a270*/  ISETP.LT.AND P1, PT, R99, c[0x0][0x178], !P1 ;  /* 0x00005e0063007a0c */ /* 0x000fe20004f21270 */
[----:B------:R-:W3:Y:S02]  /*4a280*/  LDL.LU R244, [R1+0x598] ;  /* 0x0005980001f47983 */ /* 0x000ee40000300800 */
[----:B------:R-:W-:-:S04]  /*4a290*/  IMAD.WIDE R164, R0, 0x4, R162 ;  /* 0x0000000400a47825 */ /* 0x000fc800078e02a2 */
[C---:B------:R-:W-:Y:S01]  /*4a2a0*/  IMAD.WIDE R166, R0.reuse, 0x4, R160 ;  /* 0x0000000400a67825 */ /* 0x040fe200078e02a0 */
[----:B----4-:R1:W-:Y:S03]  /*4a2b0*/  @P0 STG.E [R170.64], R248 ;  /* 0x000000f8aa000986 */ /* 0x0103e6000c101904 */
[C---:B------:R-:W-:Y:S01]  /*4a2c0*/  IMAD.WIDE R168, R0.reuse, 0x4, R6 ;  /* 0x0000000400a87825 */ /* 0x040fe200078e0206 */
[----:B------:R-:W4:Y:S03]  /*4a2d0*/  LDL.LU R249, [R1+0x4d8] ;  /* 0x0004d80001f97983 */ /* 0x000f260000300800 */
[----:B-1----:R-:W-:Y:S01]  /*4a2e0*/  IMAD.WIDE R170, R0, 0x4, R4 ;  /* 0x0000000400aa7825 */ /* 0x002fe200078e0204 */
[----:B------:R-:W3:Y:S04]  /*4a2f0*/  LDL.LU R248, [R1+0xe7c] ;  /* 0x000e7c0001f87983 */ /* 0x000ee80000300800 */
[----:B--2---:R1:W-:Y:S04]  /*4a300*/  @P6 STG.E [R164.64], R3 ;  /* 0x00000003a4006986 */ /* 0x0043e8000c101904 */
[----:B------:R-:W-:Y:S04]  /*4a310*/  @P3 STG.E [R166.64], R247 ;  /* 0x000000f7a6003986 */ /* 0x000fe8000c101904 */
[----:B------:R2:W-:Y:S01]  /*4a320*/  @P2 STG.E [R168.64], R172 ;  /* 0x000000aca8002986 */ /* 0x0005e2000c101904 */
[----:B------:R-:W-:-:S02]  /*4a330*/  ISETP.LT.AND P2, PT, R207, c[0x0][0x178], !P4 ;  /* 0x00005e00cf007a0c */ /* 0x000fc40006741270 */
[----:B-1----:R-:W-:Y:S01]  /*4a340*/  IADD3 R3, R0, c[0x0][0x198], RZ ;  /* 0x0000660000037a10 */ /* 0x002fe20007ffe0ff */
[----:B------:R-:W-:Y:S04]  /*4a350*/  @P1 STG.E [R170.64], R251 ;  /* 0x000000fbaa001986 */ /* 0x000fe8000c101904 */
[----:B--2---:R-:W-:-:S06]  /*4a360*/  IMAD.WIDE R168, R3, 0x4, R162 ;  /* 0x0000000403a87825 */ /* 0x004fcc00078e02a2 */
[----:B------:R1:W-:Y:S04]  /*4a370*/  @P2 STG.E [R168.64], R175 ;  /* 0x000000afa8002986 */ /* 0x0003e8000c101904 */
[----:B-1----:R-:W2:Y:S01]  /*4a380*/  LDL.LU R175, [R1+0xa6c] ;  /* 0x000a6c0001af7983 */ /* 0x002ea20000300800 */
[----:B------:R-:W-:Y:S02]  /*4a390*/  ISETP.LT.AND P3, PT, R138, c[0x0][0x178], !P4 ;  /* 0x00005e008a007a0c */ /* 0x000fe40006761270 */
[----:B------:R-:W-:Y:S02]  /*4a3a0*/  ISETP.LT.AND P1, PT, R139, c[0x0][0x178], !P4 ;  /* 0x00005e008b007a0c */ /* 0x000fe40006721270 */
[----:B------:R-:W-:Y:S02]  /*4a3b0*/  IADD3 R0, R252, 0xbb, RZ ;  /* 0x000000bbfc007810 */ /* 0x000fe40007ffe0ff */
[----:B------:R-:W-:Y:S01]  /*4a3c0*/  ISETP.LT.AND P4, PT, R99, c[0x0][0x178], !P4 ;  /* 0x00005e0063007a0c */ /* 0x000fe20006781270 */
[----:B------:R-:W-:Y:S01]  /*4a3d0*/  IMAD.WIDE R164, R3, 0x4, R160 ;  /* 0x0000000403a47825 */ /* 0x000fe200078e02a0 */
[----:B------:R-:W-:-:S02]  /*4a3e0*/  ISETP.LT.AND P6, PT, R207, c[0x0][0x178], !P5 ;  /* 0x00005e00cf007a0c */ /* 0x000fc40006fc1270 */
[----:B------:R-:W-:Y:S01]  /*4a3f0*/  ISETP.GE.AND P0, PT, R0, c[0x0][0x17c], PT ;  /* 0x00005f0000007a0c */ /* 0x000fe20003f06270 */
[C---:B------:R-:W-:Y:S01]  /*4a400*/  IMAD.WIDE R166, R3.reuse, 0x4, R6 ;  /* 0x0000000403a67825 */ /* 0x040fe200078e0206 */
[C---:B------:R-:W-:Y:S01]  /*4a410*/  IADD3 R0, R3.reuse, c[0x0][0x198], RZ ;  /* 0x0000660003007a10 */ /* 0x040fe20007ffe0ff */
[----:B---3--:R1:W-:Y:S02]  /*4a420*/  @P3 STG.E [R164.64], R250 ;  /* 0x000000faa4003986 */ /* 0x0083e4000c101904 */
[----:B------:R-:W-:Y:S02]  /*4a430*/  IMAD.WIDE R168, R3, 0x4, R4 ;  /* 0x0000000403a87825 */ /* 0x000fe400078e0204 */
[----:B------:R3:W-:Y:S01]  /*4a440*/  @P1 STG.E [R166.64], R173 ;  /* 0x000000ada6001986 */ /* 0x0007e2000c101904 */
[----:B------:R-:W-:Y:S02]  /*4a450*/  ISETP.LT.AND P1, PT, R138, c[0x0][0x178], !P5 ;  /* 0x00005e008a007a0c */ /* 0x000fe40006f21270 */
[----:B------:R-:W-:Y:S01]  /*4a460*/  ISETP.LT.AND P3, PT, R139, c[0x0][0x178], !P5 ;  /* 0x00005e008b007a0c */ /* 0x000fe20006f61270 */
[----:B------:R4:W-:Y:S01]  /*4a470*/  @P4 STG.E [R168.64], R174 ;  /* 0x000000aea8004986 */ /* 0x0009e2000c101904 */
[----:B-1----:R-:W-:Y:S01]  /*4a480*/  IMAD.WIDE R164, R0, 0x4, R162 ;  /* 0x0000000400a47825 */ /* 0x002fe200078e02a2 */
[----:B------:R-:W-:-:S02]  /*4a490*/  ISETP.LT.AND P5, PT, R99, c[0x0][0x178], !P5 ;  /* 0x00005e0063007a0c */ /* 0x000fc40006fa1270 */
[----:B---3--:R-:W3:Y:S01]  /*4a4a0*/  LDL.LU R173, [R1+0x59c] ;  /* 0x00059c0001ad7983 */ /* 0x008ee20000300800 */
[----:B------:R-:W-:-:S03]  /*4a4b0*/  ISETP.LT.AND P4, PT, R138, c[0x0][0x178], !P0 ;  /* 0x00005e008a007a0c */ /* 0x000fc60004781270 */
[----:B------:R1:W-:Y:S01]  /*4a4c0*/  @P6 STG.E [R164.64], R246 ;  /* 0x000000f6a4006986 */ /* 0x0003e2000c101904 */
[----:B------:R-:W-:Y:S01]  /*4a4d0*/  ISETP.LT.AND P6, PT, R207, c[0x0][0x178], !P0 ;  /* 0x00005e00cf007a0c */ /* 0x000fe200047c1270 */
[----:B------:R-:W-:Y:S01]  /*4a4e0*/  IMAD.WIDE R166, R0, 0x4, R160 ;  /* 0x0000000400a67825 */ /* 0x000fe200078e02a0 */
[----:B----4-:R-:W-:Y:S01]  /*4a4f0*/  IADD3 R168, R252, 0xbc, RZ ;  /* 0x000000bcfca87810 */ /* 0x010fe20007ffe0ff */
[----:B------:R-:W4:Y:S01]  /*4a500*/  LDL.LU R174, [R1+0x4dc] ;  /* 0x0004dc0001ae7983 */ /* 0x000f220000300800 */
[----:B------:R-:W-:Y:S02]  /*4a510*/  IADD3 R3, R0, c[0x0][0x198], RZ ;  /* 0x0000660000037a10 */ /* 0x000fe40007ffe0ff */
[----:B------:R-:W-:Y:S01]  /*4a520*/  ISETP.GE.AND P2, PT, R168, c[0x0][0x17c], PT ;  /* 0x00005f00a8007a0c */ /* 0x000fe20003f46270 */
[----:B------:R-:W-:-:S04]  /*4a530*/  IMAD.WIDE R168, R0, 0x4, R4 ;  /* 0x0000000400a87825 */ /* 0x000fc800078e0204 */
[----:B-1----:R-:W-:Y:S01]  /*4a540*/  IMAD.WIDE R164, R0, 0x4, R6 ;  /* 0x0000000400a47825 */ /* 0x002fe200078e0206 */
[----:B------:R1:W-:Y:S04]  /*4a550*/  @P1 STG.E [R166.64], R245 ;  /* 0x000000f5a6001986 */ /* 0x0003e8000c101904 */
[----:B------:R-:W4:Y:S04]  /*4a560*/  LDL.LU R172, [R1+0xe98] ;  /* 0x000e980001ac7983 */ /* 0x000f280000300800 */
[----:B------:R1:W-:Y:S02]  /*4a570*/  @P3 STG.E [R164.64], R244 ;  /* 0x000000f4a4003986 */ /* 0x0003e4000c101904 */
[----:B-1----:R-:W-:-:S02]  /*4a580*/  IMAD.WIDE R166, R3, 0x4, R162 ;  /* 0x0000000403a67825 */ /* 0x002fc400078e02a2 */
[----:B------:R-:W4:Y:S04]  /*4a590*/  LDL.LU R251, [R1+0xe28] ;  /* 0x000e280001fb7983 */ /* 0x000f280000300800 */
[----:B------:R1:W-:Y:S01]  /*4a5a0*/  @P5 STG.E [R168.64], R249 ;  /* 0x000000f9a8005986 */ /* 0x0003e2000c101904 */
[----:B------:R-:W-:-:S03]  /*4a5b0*/  IMAD.WIDE R164, R3, 0x4, R160 ;  /* 0x0000000403a47825 */ /* 0x000fc600078e02a0 */
[----:B------:R-:W4:Y:S04]  /*4a5c0*/  LDL.LU R250, [R1+0xa48] ;  /* 0x000a480001fa7983 */ /* 0x000f280000300800 */
[----:B------:R-:W-:Y:S04]  /*4a5d0*/  @P6 STG.E [R166.64], R248 ;  /* 0x000000f8a6006986 */ /* 0x000fe8000c101904 */
[----:B-1----:R-:W4:Y:S04]  /*4a5e0*/  LDL.LU R249, [R1+0x518] ;  /* 0x0005180001f97983 */ /* 0x002f280000300800 */
[----:B--2---:R1:W-:Y:S04]  /*4a5f0*/  @P4 STG.E [R164.64], R175 ;  /* 0x000000afa4004986 */ /* 0x0043e8000c101904 */
[----:B-1----:R-:W2:Y:S04]  /*4a600*/  LDL.LU R175, [R1+0xe9c] ;  /* 0x000e9c0001af7983 */ /* 0x002ea80000300800 */
[----:B------:R-:W2:Y:S01]  /*4a610*/  LDL.LU R248, [R1+0xe2c] ;  /* 0x000e2c0001f87983 */ /* 0x000ea20000300800 */
[----:B------:R-:W-:-:S02]  /*4a620*/  ISETP.LT.AND P5, PT, R139, c[0x0][0x178], !P0 ;  /* 0x00005e008b007a0c */ /* 0x000fc400047a1270 */
[----:B------:R-:W-:Y:S01]  /*4a630*/  ISETP.LT.AND P0, PT, R99, c[0x0][0x178], !P0 ;  /* 0x00005e0063007a0c */ /* 0x000fe20004701270 */
[----:B------:R-:W-:Y:S01]  /*4a640*/  IMAD.WIDE R164, R3, 0x4, R6 ;  /* 0x0000000403a47825 */ /* 0x000fe200078e0206 */
[----:B------:R-:W-:Y:S02]  /*4a650*/  IADD3 R0, R252, 0xbd, RZ ;  /* 0x000000bdfc007810 */ /* 0x000fe40007ffe0ff */
[----:B------:R-:W-:Y:S01]  /*4a660*/  ISETP.LT.AND P1, PT, R207, c[0x0][0x178], !P2 ;  /* 0x00005e00cf007a0c */ /* 0x000fe20005721270 */
[C---:B------:R-:W-:Y:S01]  /*4a670*/  IMAD.WIDE R166, R3.reuse, 0x4, R4 ;  /* 0x0000000403a67825 */ /* 0x040fe200078e0204 */
[----:B------:R-:W-:Y:S02]  /*4a680*/  ISETP.LT.AND P3, PT, R138, c[0x0][0x178], !P2 ;  /* 0x00005e008a007a0c */ /* 0x000fe40005761270 */
[----:B------:R-:W-:Y:S02]  /*4a690*/  IADD3 R3, R3, c[0x0][0x198], RZ ;  /* 0x0000660003037a10 */ /* 0x000fe40007ffe0ff */
[----:B------:R-:W-:Y:S01]  /*4a6a0*/  ISETP.GE.AND P4, PT, R0, c[0x0][0x17c], PT ;  /* 0x00005f0000007a0c */ /* 0x000fe20003f86270 */
[----:B---3--:R1:W-:Y:S01]  /*4a6b0*/  @P5 STG.E [R164.64], R173 ;  /* 0x000000ada4005986 */ /* 0x0083e2000c101904 */
[----:B------:R-:W-:-:S02]  /*4a6c0*/  ISETP.LT.AND P6, PT, R139, c[0x0][0x178], !P2 ;  /* 0x00005e008b007a0c */ /* 0x000fc400057c1270 */
[----:B------:R-:W-:Y:S02]  /*4a6d0*/  ISETP.LT.AND P2, PT, R99, c[0x0][0x178], !P2 ;  /* 0x00005e0063007a0c */ /* 0x000fe40005741270 */
[----:B------:R-:W-:Y:S01]  /*4a6e0*/  IADD3 R168, R252, 0xbe, RZ ;  /* 0x000000befca87810 */ /* 0x000fe20007ffe0ff */
[----:B----4-:R3:W-:Y:S01]  /*4a6f0*/  @P0 STG.E [R166.64], R174 ;  /* 0x000000aea6000986 */ /* 0x0107e2000c101904 */
[----:B------:R-:W-:-:S03]  /*4a700*/  ISETP.LT.AND P0, PT, R207, c[0x0][0x178], !P4 ;  /* 0x00005e00cf007a0c */ /* 0x000fc60006701270 */
[----:B-1----:R-:W4:Y:S01]  /*4a710*/  LDL.LU R173, [R1+0xa4c] ;  /* 0x000a4c0001ad7983 */ /* 0x002f220000300800 */
[C---:B------:R-:W-:Y:S01]  /*4a720*/  IMAD.WIDE R164, R3.reuse, 0x4, R162 ;  /* 0x0000000403a47825 */ /* 0x040fe200078e02a2 */
[C---:B------:R-:W-:Y:S02]  /*4a730*/  IADD3 R0, R3.reuse, c[0x0][0x198], RZ ;  /* 0x0000660003007a10 */ /* 0x040fe40007ffe0ff */
[----:B---3--:R-:W3:Y:S01]  /*4a740*/  LDL.LU R174, [R1+0x51c] ;  /* 0x00051c0001ae7983 */ /* 0x008ee20000300800 */
[----:B------:R-:W-:-:S03]  /*4a750*/  IMAD.WIDE R166, R3, 0x4, R160 ;  /* 0x0000000403a67825 */ /* 0x000fc600078e02a0 */
[----:B------:R-:W3:Y:S01]  /*4a760*/  LDL.LU R245, [R1+0xea8] ;  /* 0x000ea80001f57983 */ /* 0x000ee20000300800 */
[----:B------:R-:W-:Y:S01]  /*4a770*/  ISETP.GE.AND P5, PT, R168, c[0x0][0x17c], PT ;  /* 0x00005f00a8007a0c */ /* 0x000fe20003fa6270 */
[C---:B------:R-:W-:Y:S02]  /*4a780*/  IMAD.WIDE R168, R3.reuse, 0x4, R6 ;  /* 0x0000000403a87825 */ /* 0x040fe400078e0206 */
[----:B------:R1:W-:Y:S04]  /*4a790*/  @P1 STG.E [R164.64], R172 ;  /* 0x000000aca4001986 */ /* 0x0003e8000c101904 */
[----:B------:R1:W-:Y:S04]  /*4a7a0*/  @P3 STG.E [R166.64], R251 ;  /* 0x000000fba6003986 */ /* 0x0003e8000c101904 */
[----:B------:R-:W3:Y:S01]  /*4a7b0*/  LDL.LU R244, [R1+0xe88] ;  /* 0x000e880001f47983 */ /* 0x000ee20000300800 */
[----:B-1----:R-:W-:-:S03]  /*4a7c0*/  IMAD.WIDE R164, R3, 0x4, R4 ;  /* 0x0000000403a47825 */ /* 0x002fc600078e0204 */
[----:B------:R1:W-:Y:S01]  /*4a7d0*/  @P6 STG.E [R168.64], R250 ;  /* 0x000000faa8006986 */ /* 0x0003e2000c101904 */
[----:B------:R-:W-:-:S03]  /*4a7e0*/  IMAD.WIDE R166, R0, 0x4, R162 ;  /* 0x0000000400a67825 */ /* 0x000fc600078e02a2 */
[----:B------:R-:W3:Y:S04]  /*4a7f0*/  LDL.LU R251, [R1+0xbe8] ;  /* 0x000be80001fb7983 */ /* 0x000ee80000300800 */
[----:B------:R1:W-:Y:S04]  /*4a800*/  @P2 STG.E [R164.64], R249 ;  /* 0x000000f9a4002986 */ /* 0x0003e8000c101904 */
[----:B-1----:R-:W3:Y:S01]  /*4a810*/  LDL.LU R250, [R1+0x658] ;  /* 0x0006580001fa7983 */ /* 0x002ee20000300800 */
[----:B------:R-:W-:Y:S01]  /*4a820*/  ISETP.LT.AND P1, PT, R138, c[0x0][0x178], !P4 ;  /* 0x00005e008a007a0c */ /* 0x000fe20006721270 */
[----:B------:R-:W-:-:S02]  /*4a830*/  IMAD.WIDE R164, R0, 0x4, R160 ;  /* 0x0000000400a47825 */ /* 0x000fc400078e02a0 */
[----:B--2---:R1:W-:Y:S04]  /*4a840*/  @P0 STG.E [R166.64], R175 ;  /* 0x000000afa6000986 */ /* 0x0043e8000c101904 */
[----:B-1----:R-:W2:Y:S06]  /*4a850*/  LDL.LU R175, [R1+0xeac] ;  /* 0x000eac0001af7983 */ /* 0x002eac0000300800 */
[----:B------:R1:W-:Y:S04]  /*4a860*/  @P1 STG.E [R164.64], R248 ;  /* 0x000000f8a4001986 */ /* 0x0003e8000c101904 */
[----:B------:R-:W2:Y:S04]  /*4a870*/  LDL.LU R249, [R1+0xe8c] ;  /* 0x000e8c0001f97983 */ /* 0x000ea80000300800 */
[----:B-1----:R-:W2:Y:S01]  /*4a880*/  LDL.LU R248, [R1+0xbec] ;  /* 0x000bec0001f87983 */ /* 0x002ea20000300800 */
[----:B------:R-:W-:-:S02]  /*4a890*/  ISETP.LT.AND P6, PT, R139, c[0x0][0x178], !P4 ;  /* 0x00005e008b007a0c */ /* 0x000fc400067c1270 */
[----:B------:R-:W-:Y:S02]  /*4a8a0*/  ISETP.LT.AND P4, PT, R99, c[0x0][0x178], !P4 ;  /* 0x00005e0063007a0c */ /* 0x000fe40006781270 */
[C---:B------:R-:W-:Y:S02]  /*4a8b0*/  IADD3 R3, R252.reuse, 0xc0, RZ ;  /* 0x000000c0fc037810 */ /* 0x040fe40007ffe0ff */
[----:B------:R-:W-:Y:S02]  /*4a8c0*/  ISETP.LT.AND P0, PT, R207, c[0x0][0x178], !P5 ;  /* 0x00005e00cf007a0c */ /* 0x000fe40006f01270 */
[----:B------:R-:W-:Y:S02]  /*4a8d0*/  IADD3 R168, R252, 0xbf, RZ ;  /* 0x000000bffca87810 */ /* 0x000fe40007ffe0ff */
[----:B------:R-:W-:Y:S01]  /*4a8e0*/  ISETP.GE.AND P2, PT, R3, c[0x0][0x17c], PT ;  /* 0x00005f0003007a0c */ /* 0x000fe20003f46270 */
[C---:B------:R-:W-:Y:S01]  /*4a8f0*/  IMAD.WIDE R166, R0.reuse, 0x4, R6 ;  /* 0x0000000400a67825 */ /* 0x040fe200078e0206 */
[----:B------:R-:W-:-:S02]  /*4a900*/  IADD3 R3, R0, c[0x0][0x198], RZ ;  /* 0x0000660000037a10 */ /* 0x000fc40007ffe0ff */
[----:B------:R-:W-:Y:S01]  /*4a910*/  ISETP.GE.AND P3, PT, R168, c[0x0][0x17c], PT ;  /* 0x00005f00a8007a0c */ /* 0x000fe20003f66270 */
[----:B------:R-:W-:Y:S01]  /*4a920*/  IMAD.WIDE R168, R0, 0x4, R4 ;  /* 0x0000000400a87825 */ /* 0x000fe200078e0204 */
[----:B------:R-:W-:Y:S01]  /*4a930*/  ISETP.LT.AND P1, PT, R138, c[0x0][0x178], !P5 ;  /* 0x00005e008a007a0c */ /* 0x000fe20006f21270 */
[----:B----4-:R1:W-:Y:S02]  /*4a940*/  @P6 STG.E [R166.64], R173 ;  /* 0x000000ada6006986 */ /* 0x0103e4000c101904 */
[----:B------:R-:W-:Y:S01]  /*4a950*/  IMAD.WIDE R164, R3, 0x4, R162 ;  /* 0x0000000403a47825 */ /* 0x000fe200078e02a2 */
[----:B------:R-:W-:Y:S01]  /*4a960*/  ISETP.LT.AND P6, PT, R139, c[0x0][0x178], !P5 ;  /* 0x00005e008b007a0c */ /* 0x000fe20006fc1270 */
[----:B---3--:R3:W-:Y:S01]  /*4a970*/  @P4 STG.E [R168.64], R174 ;  /* 0x000000aea8004986 */ /* 0x0087e2000c101904 */
[----:B------:R-:W-:Y:S02]  /*4a980*/  IADD3 R0, R252, 0xc1, RZ ;  /* 0x000000c1fc007810 */ /* 0x000fe40007ffe0ff */
[----:B------:R-:W-:Y:S01]  /*4a990*/  ISETP.LT.AND P5, PT, R99, c[0x0][0x178], !P5 ;  /* 0x00005e0063007a0c */ /* 0x000fe20006fa1270 */
[----:B------:R4:W-:Y:S01]  /*4a9a0*/  @P0 STG.E [R164.64], R245 ;  /* 0x000000f5a4000986 */ /* 0x0009e2000c101904 */
[----:B------:R-:W-:-:S03]  /*4a9b0*/  ISETP.LT.AND P4, PT, R207, c[0x0][0x178], !P3 ;  /* 0x00005e00cf007a0c */ /* 0x000fc60005f81270 */
[----:B-1----:R-:W2:Y:S01]  /*4a9c0*/  LDL.LU R173, [R1+0x65c] ;  /* 0x00065c0001ad7983 */ /* 0x002ea20000300800 */
[C---:B------:R-:W-:Y:S01]  /*4a9d0*/  IMAD.WIDE R166, R3.reuse, 0x4, R160 ;  /* 0x0000000403a67825 */ /* 0x040fe200078e02a0 */
[----:B------:R-:W-:Y:S02]  /*4a9e0*/  ISETP.GE.AND P0, PT, R0, c[0x0][0x17c], PT ;  /* 0x00005f0000007a0c */ /* 0x000fe40003f06270 */
[----:B---3--:R-:W3:Y:S01]  /*4a9f0*/  LDL.LU R174, [R1+0x2b0] ;  /* 0x0002b00001ae7983 */ /* 0x008ee20000300800 */
[C---:B------:R-:W-:Y:S01]  /*4aa00*/  IADD3 R0, R3.reuse, c[0x0][0x198], RZ ;  /* 0x0000660003007a10 */ /* 0x040fe20007ffe0ff */
[C---:B------:R-:W-:Y:S02]  /*4aa10*/  IMAD.WIDE R168, R3.reuse, 0x4, R4 ;  /* 0x0000000403a87825 */ /* 0x040fe400078e0204 */
[----:B------:R1:W-:Y:S02]  /*4aa20*/  @P1 STG.E [R166.64], R244 ;  /* 0x000000f4a6001986 */ /* 0x0003e4000c101904 */
[----:B----4-:R-:W-:-:S05]  /*4aa30*/  IMAD.WIDE R164, R3, 0x4, R6 ;  /* 0x0000000403a47825 */ /* 0x010fca00078e0206 */
[----:B------:R4:W-:Y:S01]  /*4aa40*/  @P6 STG.E [R164.64], R251 ;  /* 0x000000fba4006986 */ /* 0x0009e2000c101904 */
[----:B-1----:R-:W-:-:S03]  /*4aa50*/  IMAD.WIDE R166, R0, 0x4, R162 ;  /* 0x0000000400a67825 */ /* 0x002fc600078e02a2 */
[----:B------:R-:W-:Y:S01]  /*4aa60*/  @P5 STG.E [R168.64], R250 ;  /* 0x000000faa8005986 */ /* 0x000fe2000c101904 */
[----:B------:R-:W-:Y:S02]  /*4aa70*/  ISETP.LT.AND P1, PT, R138, c[0x0][0x178], !P3 ;  /* 0x00005e008a007a0c */ /* 0x000fe40005f21270 */
[----:B------:R-:W-:Y:S01]  /*4aa80*/  ISETP.LT.AND P5, PT, R139, c[0x0][0x178], !P3 ;  /* 0x00005e008b007a0c */ /* 0x000fe20005fa1270 */
[C---:B----4-:R-:W-:Y:S01]  /*4aa90*/  IMAD.WIDE R164, R0.reuse, 0x4, R6 ;  /* 0x0000000400a47825 */ /* 0x050fe200078e0206 */
[----:B--2---:R1:W-:Y:S04]  /*4aaa0*/  @P4 STG.E [R166.64], R175 ;  /* 0x000000afa6004986 */ /* 0x0043e8000c101904 */
[----:B-1----:R-:W2:Y:S01]  /*4aab0*/  LDL.LU R175, [R1+0x2b4] ;  /* 0x0002b40001af7983 */ /* 0x002ea20000300800 */
[----:B------:R-:W-:-:S05]  /*4aac0*/  IMAD.WIDE R166, R0, 0x4, R160 ;  /* 0x0000000400a67825 */ /* 0x000fca00078e02a0 */
[----:B------:R-:W-:Y:S04]  /*4aad0*/  @P1 STG.E [R166.64], R249 ;  /* 0x000000f9a6001986 */ /* 0x000fe8000c101904 */
[----:B------:R1:W-:Y:S04]  /*4aae0*/  @P5 STG.E [R164.64], R248 ;  /* 0x000000f8a4005986 */ /* 0x0003e8000c101904 */
[----:B-1----:R-:W4:Y:S04]  /*4aaf0*/  LDL.LU R248, [R1+0x2bc] ;  /* 0x0002bc0001f87983 */ /* 0x002f280000300800 */
[----:B------:R-:W4:Y:S01]  /*4ab00*/  LDL.LU R249, [R1+0x2b8] ;  /* 0x0002b80001f97983 */ /* 0x000f220000300800 */
[----:B------:R-:W-:-:S02]  /*4ab10*/  ISETP.LT.AND P3, PT, R99, c[0x0][0x178], !P3 ;  /* 0x00005e0063007a0c */ /* 0x000fc40005f61270 */
[----:B------:R-:W-:Y:S02]  /*4ab20*/  ISETP.LT.AND P6, PT, R207, c[0x0][0x178], !P2 ;  /* 0x00005e00cf007a0c */ /* 0x000fe400057c1270 */
[C---:B------:R-:W-:Y:S01]  /*4ab30*/  IADD3 R3, R0.reuse, c[0x0][0x198], RZ ;  /* 0x0000660000037a10 */ /* 0x040fe20007ffe0ff */
[----:B------:R-:W-:Y:S01]  /*4ab40*/  IMAD.WIDE R168, R0, 0x4, R4 ;  /* 0x0000000400a87825 */ /* 0x000fe200078e0204 */
[----:B------:R-:W-:-:S03]  /*4ab50*/  ISETP.LT.AND P4, PT, R138, c[0x0][0x178], !P2 ;  /* 0x00005e008a007a0c */ /* 0x000fc60005781270 */
[----:B------:R-:W-:-:S04]  /*4ab60*/  IMAD.WIDE R166, R3, 0x4, R162 ;  /* 0x0000000403a67825 */ /* 0x000fc800078e02a2 */
[----:B------:R1:W-:Y:S01]  /*4ab70*/  @P3 STG.E [R168.64], R173 ;  /* 0x000000ada8003986 */ /* 0x0003e2000c101904 */
[----:B------:R-:W-:Y:S01]  /*4ab80*/  ISETP.LT.AND P3, PT, R139, c[0x0][0x178], !P2 ;  /* 0x00005e008b007a0c */ /* 0x000fe20005761270 */
[----:B------:R-:W-:Y:S01]  /*4ab90*/  IMAD.WIDE R164, R3, 0x4, R160 ;  /* 0x0000000403a47825 */ /* 0x000fe200078e02a0 */
[----:B------:R-:W-:Y:S01]  /*4aba0*/  ISETP.LT.AND P2, PT, R99, c[0x0][0x178], !P2 ;  /* 0x00005e0063007a0c */ /* 0x000fe20005741270 */
[----:B---3--:R3:W-:Y:S01]  /*4abb0*/  @P6 STG.E [R166.64], R174 ;  /* 0x000000aea6006986 */ /* 0x0087e2000c101904 */
[----:B------:R-:W-:Y:S02]  /*4abc0*/  ISETP.LT.AND P6, PT, R207, c[0x0][0x178], !P0 ;  /* 0x00005e00cf007a0c */ /* 0x000fe400047c1270 */
[----:B------:R-:W-:Y:S01]  /*4abd0*/  ISETP.LT.AND P5, PT, R138, c[0x0][0x178], !P0 ;  /* 0x00005e008a007a0c */ /* 0x000fe200047a1270 */
[----:B------:R3:W-:Y:S01]  /*4abe0*/  @P4 STG.E [R164.64], R212 ;  /* 0x000000d4a4004986 */ /* 0x0007e2000c101904 */
[----:B------:R-:W-:Y:S02]  /*4abf0*/  IADD3 R170, R252, 0xc2, RZ ;  /* 0x000000c2fcaa7810 */ /* 0x000fe40007ffe0ff */
[----:B-1----:R-:W-:-:S02]  /*4ac00*/  IADD3 R173, R3, c[0x0][0x198], RZ ;  /* 0x0000660003ad7a10 */ /* 0x002fc40007ffe0ff */
[----:B------:R-:W-:Y:S01]  /*4ac10*/  ISETP.LT.AND P4, PT, R139, c[0x0][0x178], !P0 ;  /* 0x00005e008b007a0c */ /* 0x000fe20004781270 */
[----:B---3--:R-:W-:Y:S01]  /*4ac20*/  IMAD.WIDE R166, R3, 0x4, R4 ;  /* 0x0000000403a67825 */ /* 0x008fe200078e0204 */
[----:B------:R-:W-:-:S03]  /*4ac30*/  ISETP.GE.AND P1, PT, R170, c[0x0][0x17c], PT ;  /* 0x00005f00aa007a0c */ /* 0x000fc60003f26270 */
[----:B------:R-:W-:-:S04]  /*4ac40*/  IMAD.WIDE R164, R3, 0x4, R6 ;  /* 0x0000000403a47825 */ /* 0x000fc800078e0206 */
[C---:B------:R-:W-:Y:S01]  /*4ac50*/  IMAD.WIDE R168, R173.reuse, 0x4, R162 ;  /* 0x00000004ada87825 */ /* 0x040fe200078e02a2 */
[----:B------:R1:W-:Y:S03]  /*4ac60*/  @P3 STG.E [R164.64], R60 ;  /* 0x0000003ca4003986 */ /* 0x0003e6000c101904 */
[----:B------:R-:W-:Y:S01]  /*4ac70*/  IMAD.WIDE R170, R173, 0x4, R160 ;  /* 0x00000004adaa7825 */ /* 0x000fe200078e02a0 */
[----:B------:R3:W-:Y:S01]  /*4ac80*/  @P2 STG.E [R166.64], R92 ;  /* 0x0000005ca6002986 */ /* 0x0007e2000c101904 */
[----:B------:R-:W-:Y:S02]  /*4ac90*/  ISETP.LT.AND P0, PT, R99, c[0x0][0x178], !P0 ;  /* 0x00005e0063007a0c */ /* 0x000fe40004701270 */
[----:B------:R-:W-:Y:S02]  /*4aca0*/  IADD3 R3, R173, c[0x0][0x198], RZ ;  /* 0x00006600ad037a10 */ /* 0x000fe40007ffe0ff */
[----:B------:R-:W-:-:S02]  /*4acb0*/  ISETP.LT.AND P2, PT, R139, c[0x0][0x178], !P1 ;  /* 0x00005e008b007a0c */ /* 0x000fc40004f41270 */
[----:B------:R-:W-:Y:S01]  /*4acc0*/  IADD3 R0, R252, 0xc3, RZ ;  /* 0x000000c3fc007810 */ /* 0x000fe20007ffe0ff */
[----:B-1----:R-:W-:-:S03]  /*4acd0*/  IMAD.WIDE R164, R3, 0x4, R162 ;  /* 0x0000000403a47825 */ /* 0x002fc600078e02a2 */
[----:B------:R-:W-:Y:S01]  /*4ace0*/  ISETP.GE.AND P3, PT, R0, c[0x0][0x17c], PT ;  /* 0x00005f0000007a0c */ /* 0x000fe20003f66270 */
[----:B---3--:R-:W-:Y:S01]  /*4acf0*/  IMAD.WIDE R166, R3, 0x4, R160 ;  /* 0x0000000403a67825 */ /* 0x008fe200078e02a0 */
[----:B------:R-:W-:Y:S01]  /*4ad00*/  IADD3 R0, R252, 0xc4, RZ ;  /* 0x000000c4fc007810 */ /* 0x000fe20007ffe0ff */
[----:B--2---:R1:W-:Y:S01]  /*4ad10*/  @P6 STG.E [R168.64], R175 ;  /* 0x000000afa8006986 */ /* 0x0043e2000c101904 */
[----:B------:R-:W-:-:S03]  /*4ad20*/  ISETP.LT.AND P6, PT, R207, c[0x0][0x178], !P1 ;  /* 0x00005e00cf007a0c */ /* 0x000fc60004fc1270 */
[----:B------:R2:W-:Y:S01]  /*4ad30*/  @P5 STG.E [R170.64], R213 ;  /* 0x000000d5aa005986 */ /* 0x0005e2000c101904 */
[----:B------:R-:W-:Y:S01]  /*4ad40*/  ISETP.LT.AND P5, PT, R138, c[0x0][0x178], !P1 ;  /* 0x00005e008a007a0c */ /* 0x000fe20004fa1270 */
[----:B-1----:R-:W-:-:S05]  /*4ad50*/  IMAD.WIDE R174, R173, 0x4, R6 ;  /* 0x00000004adae7825 */ /* 0x002fca00078e0206 */
[----:B------:R1:W-:Y:S01]  /*4ad60*/  @P4 STG.E [R174.64], R61 ;  /* 0x0000003dae004986 */ /* 0x0003e2000c101904 */
[----:B------:R-:W-:Y:S01]  /*4ad70*/  ISETP.LT.AND P4, PT, R99, c[0x0][0x178], !P1 ;  /* 0x00005e0063007a0c */ /* 0x000fe20004f81270 */
[----:B------:R-:W-:Y:S01]  /*4ad80*/  IMAD.WIDE R168, R3, 0x4, R6 ;  /* 0x0000000403a87825 */ /* 0x000fe200078e0206 */
[----:B------:R-:W-:-:S03]  /*4ad90*/  ISETP.GE.AND P1, PT, R0, c[0x0][0x17c], PT ;  /* 0x00005f0000007a0c */ /* 0x000fc60003f26270 */
[----:B--2---:R-:W-:-:S04]  /*4ada0*/  IMAD.WIDE R170, R3, 0x4, R4 ;  /* 0x0000000403aa7825 */ /* 0x004fc800078e0204 */
[----:B-1----:R-:W-:-:S05]  /*4adb0*/  IMAD.WIDE R60, R173, 0x4, R4 ;  /* 0x00000004ad3c7825 */ /* 0x002fca00078e0204 */
[----:B------:R-:W-:Y:S01]  /*4adc0*/  @P0 STG.E [R60.64], R93 ;  /* 0x0000005d3c000986 */ /* 0x000fe2000c101904 */
[----:B------:R-:W-:-:S03]  /*4add0*/  ISETP.LT.AND P0, PT, R138, c[0x0][0x178], !P3 ;  /* 0x00005e008a007a0c */ /* 0x000fc60005f01270 */
[----:B------:R-:W-:Y:S01]  /*4ade0*/  @P6 STG.E [R164.64], R236 ;  /* 0x000000eca4006986 */ /* 0x000fe2000c101904 */
[----:B------:R-:W-:-:S03]  /*4adf0*/  ISETP.LT.AND P6, PT, R139, c[0x0][0x178], !P3 ;  /* 0x00005e008b007a0c */ /* 0x000fc60005fc1270 */
[----:B------:R1:W-:Y:S01]  /*4ae00*/  @P5 STG.E [R166.64], R28 ;  /* 0x0000001ca6005986 */ /* 0x0003e2000c101904 */
[----:B------:R-:W-:Y:S02]  /*4ae10*/  ISETP.LT.AND P5, PT, R207, c[0x0][0x178], !P3 ;  /* 0x00005e00cf007a0c */ /* 0x000fe40005fa1270 */
[----:B------:R-:W-:Y:S01]  /*4ae20*/  IADD3 R3, R3, c[0x0][0x198], RZ ;  /* 0x0000660003037a10 */ /* 0x000fe20007ffe0ff */
[----:B------:R2:W-:Y:S01]  /*4ae30*/  @P2 STG.E [R168.64], R56 ;  /* 0x00000038a8002986 */ /* 0x0005e2000c101904 */
[----:B------:R-:W-:-:S03]  /*4ae40*/  ISETP.LT.AND P3, PT, R99, c[0x0][0x178], !P3 ;  /* 0x00005e0063007a0c */ /* 0x000fc60005f61270 */
[----:B------:R-:W-:Y:S01]  /*4ae50*/  @P4 STG.E [R170.64], R88 ;  /* 0x00000058aa004986 */ /* 0x000fe2000c101904 */
[----:B------:R-:W-:Y:S02]  /*4ae60*/  ISETP.LT.AND P4, PT, R207, c[0x0][0x178], !P1 ;  /* 0x00005e00cf007a0c */ /* 0x000fe40004f81270 */
[C---:B------:R-:W-:Y:S01]  /*4ae70*/  IADD3 R173, R3.reuse, c[0x0][0x198], RZ ;  /* 0x0000660003ad7a10 */ /* 0x040fe20007ffe0ff */
[----:B-1----:R-:W-:Y:S01]  /*4ae80*/  IMAD.WIDE R166, R3, 0x4, R162 ;  /* 0x0000000403a67825 */ /* 0x002fe200078e02a2 */
[----:B------:R-:W-:-:S03]  /*4ae90*/  IADD3 R0, R252, 0xc5, RZ ;  /* 0x000000c5fc007810 */ /* 0x000fc60007ffe0ff */
[C---:B------:R-:W-:Y:S01]  /*4aea0*/  IMAD.WIDE R164, R3.reuse, 0x4, R160 ;  /* 0x0000000403a47825 */ /* 0x040fe200078e02a0 */
[----:B------:R1:W-:Y:S03]  /*4aeb0*/  @P5 STG.E [R166.64], R237 ;  /* 0x000000eda6005986 */ /* 0x0003e6000c101904 */
[C---:B------:R-:W-:Y:S01]  /*4aec0*/  IMAD.WIDE R92, R3.reuse, 0x4, R6 ;  /* 0x00000004035c7825 */ /* 0x040fe200078e0206 */
[----:B------:R3:W-:Y:S03]  /*4aed0*/  @P0 STG.E [R164.64], R29 ;  /* 0x0000001da4000986 */ /* 0x0007e6000c101904 */
[----:B------:R-:W-:Y:S01]  /*4aee0*/  IMAD.WIDE R60, R3, 0x4, R4 ;  /* 0x00000004033c7825 */ /* 0x000fe200078e0204 */
[----:B------:R1:W-:Y:S03]  /*4aef0*/  @P6 STG.E [R92.64], R57 ;  /* 0x000000395c006986 */ /* 0x0003e6000c101904 */
[----:B--2---:R-:W-:Y:S01]  /*4af00*/  IMAD.WIDE R168, R173, 0x4, R162 ;  /* 0x00000004ada87825 */ /* 0x004fe200078e02a2 */
[----:B------:R-:W-:Y:S01]  /*4af10*/  ISETP.GE.AND P2, PT, R0, c[0x0][0x17c], PT ;  /* 0x00005f0000007a0c */ /* 0x000fe20003f46270 */
[----:B------:R2:W-:Y:S01]  /*4af20*/  @P3 STG.E [R60.64], R89 ;  /* 0x000000593c003986 */ /* 0x0005e2000c101904 */
[----:B------:R-:W-:-:S03]  /*4af30*/  ISETP.LT.AND P3, PT, R138, c[0x0][0x178], !P1 ;  /* 0x00005e008a007a0c */ /* 0x000fc60004f61270 */
[----:B------:R-:W-:Y:S01]  /*4af40*/  @P4 STG.E [R168.64], R228 ;  /* 0x000000e4a8004986 */ /* 0x000fe2000c101904 */
[----:B------:R-:W-:Y:S02]  /*4af50*/  ISETP.LT.AND P4, PT, R139, c[0x0][0x178], !P1 ;  /* 0x00005e008b007a0c */ /* 0x000fe40004f81270 */
[----:B------:R-:W-:Y:S02]  /*4af60*/  ISETP.LT.AND P0, PT, R99, c[0x0][0x178], !P1 ;  /* 0x00005e0063007a0c */ /* 0x000fe40004f01270 */
[----:B------:R-:W-:Y:S02]  /*4af70*/  ISETP.LT.AND P6, PT, R207, c[0x0][0x178], !P2 ;  /* 0x00005e00cf007a0c */ /* 0x000fe400057c1270 */
[----:B------:R-:W-:Y:S02]  /*4af80*/  ISETP.LT.AND P5, PT, R138, c[0x0][0x178], !P2 ;  /* 0x00005e008a007a0c */ /* 0x000fe400057a1270 */
[C---:B-1----:R-:W-:Y:S01]  /*4af90*/  IADD3 R167, R173.reuse, c[0x0][0x198], RZ ;  /* 0x00006600ada77a10 */ /* 0x042fe20007ffe0ff */
[----:B---3--:R-:W-:Y:S01]  /*4afa0*/  IMAD.WIDE R28, R173, 0x4, R160 ;  /* 0x00000004ad1c7825 */ /* 0x008fe200078e02a0 */
[----:B------:R-:W-:-:S03]  /*4afb0*/  IADD3 R0, R252, 0xc6, RZ ;  /* 0x000000c6fc007810 */ /* 0x000fc60007ffe0ff */
[C---:B------:R-:W-:Y:S01]  /*4afc0*/  IMAD.WIDE R56, R173.reuse, 0x4, R6 ;  /* 0x00000004ad387825 */ /* 0x040fe200078e0206 */
[----:B------:R1:W-:Y:S03]  /*4afd0*/  @P3 STG.E [R28.64], R24 ;  /* 0x000000181c003986 */ /* 0x0003e6000c101904 */
[----:B--2---:R-:W-:Y:S01]  /*4afe0*/  IMAD.WIDE R60, R173, 0x4, R4 ;  /* 0x00000004ad3c7825 */ /* 0x004fe200078e0204 */
[----:B------:R-:W-:-:S03]  /*4aff0*/  ISETP.GE.AND P1, PT, R0, c[0x0][0x17c], PT ;  /* 0x00005f0000007a0c */ /* 0x000fc60003f26270 */
[C---:B------:R-:W-:Y:S01]  /*4b000*/  IMAD.WIDE R88, R167.reuse, 0x4, R162 ;  /* 0x00000004a7587825 */ /* 0x040fe200078e02a2 */
[----:B------:R2:W-:Y:S03]  /*4b010*/  @P4 STG.E [R56.64], R52 ;  /* 0x0000003438004986 */ /* 0x0005e6000c101904 */
[----:B------:R-:W-:Y:S01]  /*4b020*/  IMAD.WIDE R92, R167, 0x4, R160 ;  /* 0x00000004a75c7825 */ /* 0x000fe200078e02a0 */
[----:B------:R3:W-:Y:S01]  /*4b030*/  @P0 STG.E [R60.64], R84 ;  /* 0x000000543c000986 */ /* 0x0007e2000c101904 */
[----:B------:R-:W-:Y:S02]  /*4b040*/  ISETP.LT.AND P3, PT, R139, c[0x0][0x178], !P2 ;  /* 0x00005e008b007a0c */ /* 0x000fe40005761270 */
[----:B------:R-:W-:Y:S01]  /*4b050*/  ISETP.LT.AND P2, PT, R99, c[0x0][0x178], !P2 ;  /* 0x00005e0063007a0c */ /* 0x000fe20005741270 */
[----:B------:R-:W-:Y:S04]  /*4b060*/  @P6 STG.E [R88.64], R229 ;  /* 0x000000e558006986 */ /* 0x000fe8000c101904 */
[----:B------:R3:W-:Y:S01]  /*4b070*/  @P5 STG.E [R92.64], R25 ;  /* 0x000000195c005986 */ /* 0x0007e2000c101904 */
[----:B------:R-:W-:-:S02]  /*4b080*/  ISETP.LT.AND P5, PT, R207, c[0x0][0x178], !P1 ;  /* 0x00005e00cf007a0c */ /* 0x000fc40004fa1270 */
[C---:B------:R-:W-:Y:S01]  /*4b090*/  IADD3 R165, R167.reuse, c[0x0][0x198], RZ ;  /* 0x00006600a7a57a10 */ /* 0x040fe20007ffe0ff */
[----:B-1----:R-:W-:Y:S01]  /*4b0a0*/  IMAD.WIDE R28, R167, 0x4, R6 ;  /* 0x00000004a71c7825 */ /* 0x002fe200078e0206 */
[----:B------:R-:W-:-:S03]  /*4b0b0*/  IADD3 R3, R252, 0xc7, RZ ;  /* 0x000000c7fc037810 */ /* 0x000fc60007ffe0ff */
[----:B--2---:R-:W-:Y:S01]  /*4b0c0*/  IMAD.WIDE R56, R167, 0x4, R4 ;  /* 0x00000004a7387825 */ /* 0x004fe200078e0204 */
[----:B------:R-:W-:Y:S02]  /*4b0d0*/  ISETP.LT.AND P0, PT, R138, c[0x0][0x178], !P1 ;  /* 0x00005e008a007a0c */ /* 0x000fe40004f01270 */
[----:B------:R-:W-:Y:S01]  /*4b0e0*/  ISETP.GE.AND P6, PT, R3, c[0x0][0x17c], PT ;  /* 0x00005f0003007a0c */ /* 0x000fe20003fc6270 */
[----:B---3--:R-:W-:Y:S01]  /*4b0f0*/  IMAD.WIDE R60, R165, 0x4, R162 ;  /* 0x00000004a53c7825 */ /* 0x008fe200078e02a2 */
[----:B------:R-:W-:Y:S01]  /*4b100*/  ISETP.LT.AND P4, PT, R139, c[0x0][0x178], !P1 ;  /* 0x00005e008b007a0c */ /* 0x000fe20004f81270 */
[----:B------:R1:W-:Y:S01]  /*4b110*/  @P3 STG.E [R28.64], R53 ;  /* 0x000000351c003986 */ /* 0x0003e2000c101904 */
[----:B------:R-:W-:-:S03]  /*4b120*/  ISETP.LT.AND P1, PT, R99, c[0x0][0x178], !P1 ;  /* 0x00005e0063007a0c */ /* 0x000fc60004f21270 */
[----:B------:R2:W-:Y:S01]  /*4b130*/  @P2 STG.E [R56.64], R85 ;  /* 0x0000005538002986 */ /* 0x0005e2000c101904 */
[----:B------:R-:W-:-:S03]  /*4b140*/  ISETP.LT.AND P2, PT, R207, c[0x0][0x178], !P6 ;  /* 0x00005e00cf007a0c */ /* 0x000fc60007741270 */
[----:B------:R-:W-:Y:S01]  /*4b150*/  @P5 STG.E [R60.64], R220 ;  /* 0x000000dc3c005986 */ /* 0x000fe2000c101904 */
[----:B------:R-:W-:Y:S01]  /*4b160*/  ISETP.LT.AND P5, PT, R138, c[0x0][0x178], !P6 ;  /* 0x00005e008a007a0c */ /* 0x000fe200077a1270 */
[C---:B------:R-:W-:Y:S01]  /*4b170*/  IMAD.WIDE R24, R165.reuse, 0x4, R160 ;  /* 0x00000004a5187825 */ /* 0x040fe200078e02a0 */
[----:B------:R-:W-:-:S03]  /*4b180*/  IADD3 R3, R165, c[0x0][0x198], RZ ;  /* 0x00006600a5037a10 */ /* 0x000fc60007ffe0ff */
[C---:B------:R-:W-:Y:S01]  /*4b190*/  IMAD.WIDE R88, R165.reuse, 0x4, R6 ;  /* 0x00000004a5587825 */ /* 0x040fe200078e0206 */
[----:B------:R-:W-:Y:S01]  /*4b1a0*/  IADD3 R0, R252, 0xc8, RZ ;  /* 0x000000c8fc007810 */ /* 0x000fe20007ffe0ff */
[----:B------:R3:W-:Y:S02]  /*4b1b0*/  @P0 STG.E [R24.64], R20 ;  /* 0x0000001418000986 */ /* 0x0007e4000c101904 */
[----:B-1----:R-:W-:Y:S01]  /*4b1c0*/  IMAD.WIDE R28, R165, 0x4, R4 ;  /* 0x00000004a51c7825 */ /* 0x002fe200078e0204 */
[----:B------:R-:W-:Y:S01]  /*4b1d0*/  ISETP.GE.AND P3, PT, R0, c[0x0][0x17c], PT ;  /* 0x00005f0000007a0c */ /* 0x000fe20003f66270 */
[----:B------:R-:W-:Y:S02]  /*4b1e0*/  @P4 STG.E [R88.64], R48 ;  /* 0x0000003058004986 */ /* 0x000fe4000c101904 */
[----:B------:R-:W-:Y:S01]  /*4b1f0*/  IMAD.WIDE R52, R3, 0x4, R162 ;  /* 0x0000000403347825 */ /* 0x000fe200078e02a2 */
[----:B------:R-:W-:-:S03]  /*4b200*/  ISETP.LT.AND P4, PT, R139, c[0x0][0x178], !P6 ;  /* 0x00005e008b007a0c */ /* 0x000fc60007781270 */
[----:B--2---:R-:W-:Y:S01]  /*4b210*/  IMAD.WIDE R56, R3, 0x4, R160 ;  /* 0x0000000403387825 */ /* 0x004fe200078e02a0 */
[----:B------:R-:W-:Y:S01]  /*4b220*/  ISETP.LT.AND P6, PT, R99, c[0x0][0x178], !P6 ;  /* 0x00005e0063007a0c */ /* 0x000fe200077c1270 */
[----:B------:R-:W-:Y:S04]  /*4b230*/  @P1 STG.E [R28.64], R80 ;  /* 0x000000501c001986 */ /* 0x000fe8000c101904 */
[----:B------:R-:W-:Y:S01]  /*4b240*/  @P2 STG.E [R52.64], R221 ;  /* 0x000000dd34002986 */ /* 0x000fe2000c101904 */
[----:B---3--:R-:W-:-:S03]  /*4b250*/  IMAD.WIDE R24, R3, 0x4, R6 ;  /* 0x0000000403187825 */ /* 0x008fc600078e0206 */
[----:B------:R1:W-:Y:S01]  /*4b260*/  @P5 STG.E [R56.64], R21 ;  /* 0x0000001538005986 */ /* 0x0003e2000c101904 */
[----:B------:R-:W-:Y:S01]  /*4b270*/  ISETP.LT.AND P5, PT, R207, c[0x0][0x178], !P3 ;  /* 0x00005e00cf007a0c */ /* 0x000fe20005fa1270 */
[C---:B------:R-:W-:Y:S01]  /*4b280*/  IMAD.WIDE R60, R3.reuse, 0x4, R4 ;  /* 0x00000004033c7825 */ /* 0x040fe200078e0204 */
[----:B------:R-:W-:Y:S02]  /*4b290*/  IADD3 R0, R252, 0xc9, RZ ;  /* 0x000000c9fc007810 */ /* 0x000fe40007ffe0ff */
[----:B------:R-:W-:Y:S02]  /*4b2a0*/  IADD3 R3, R3, c[0x0][0x198], RZ ;  /* 0x0000660003037a10 */ /* 0x000fe40007ffe0ff */
[----:B------:R-:W-:Y:S01]  /*4b2b0*/  ISETP.GE.AND P0, PT, R0, c[0x0][0x17c], PT ;  /* 0x00005f0000007a0c */ /* 0x000fe20003f06270 */
[----:B------:R2:W-:Y:S01]  /*4b2c0*/  @P4 STG.E [R24.64], R49 ;  /* 0x0000003118004986 */ /* 0x0005e2000c101904 */
[----:B------:R-:W-:Y:S02]  /*4b2d0*/  ISETP.LT.AND P1, PT, R138, c[0x0][0x178], !P3 ;  /* 0x00005e008a007a0c */ /* 0x000fe40005f21270 */
[----:B------:R-:W-:Y:S01]  /*4b2e0*/  ISETP.LT.AND P2, PT, R139, c[0x0][0x178], !P3 ;  /* 0x00005e008b007a0c */ /* 0x000fe20005f41270 */
[----:B-1----:R-:W-:Y:S01]  /*4b2f0*/  IMAD.WIDE R20, R3, 0x4, R162 ;  /* 0x0000000403147825 */ /* 0x002fe200078e02a2 */
[----:B------:R-:W-:Y:S01]  /*4b300*/  @P6 STG.E [R60.64], R81 ;  /* 0x000000513c006986 */ /* 0x000fe2000c101904 */
[----:B------:R-:W-:-:S02]  /*4b310*/  ISETP.LT.AND P3, PT, R99, c[0x0][0x178], !P3 ;  /* 0x00005e0063007a0c */ /* 0x000fc40005f61270 */
[----:B------:R-:W-:Y:S01]  /*4b320*/  ISETP.LT.AND P6, PT, R207, c[0x0][0x178], !P0 ;  /* 0x00005e00cf007a0c */ /* 0x000fe200047c1270 */
[----:B------:R1:W-:Y:S01]  /*4b330*/  @P5 STG.E [R20.64], R240 ;  /* 0x000000f014005986 */ /* 0x0003e2000c101904 */
[----:B------:R-:W-:Y:S02]  /*4b340*/  ISETP.LT.AND P5, PT, R138, c[0x0][0x178], !P0 ;  /* 0x00005e008a007a0c */ /* 0x000fe400047a1270 */
[C---:B------:R-:W-:Y:S01]  /*4b350*/  IADD3 R85, R3.reuse, c[0x0][0x198], RZ ;  /* 0x0000660003557a10 */ /* 0x040fe20007ffe0ff */
[----:B------:R-:W-:Y:S01]  /*4b360*/  IMAD.WIDE R28, R3, 0x4, R160 ;  /* 0x00000004031c7825 */ /* 0x000fe200078e02a0 */
[----:B------:R-:W-:-:S03]  /*4b370*/  IADD3 R0, R252, 0xca, RZ ;  /* 0x000000cafc007810 */ /* 0x000fc60007ffe0ff */
[----:B------:R-:W-:Y:S01]  /*4b380*/  IMAD.WIDE R52, R3, 0x4, R6 ;  /* 0x0000000403347825 */ /* 0x000fe200078e0206 */
[----:B------:R-:W-:-:S03]  /*4b390*/  ISETP.GE.AND P4, PT, R0, c[0x0][0x17c], PT ;  /* 0x00005f0000007a0c */ /* 0x000fc60003f86270 */
[----:B--2---:R-:W-:Y:S01]  /*4b3a0*/  IMAD.WIDE R24, R3, 0x4, R4 ;  /* 0x0000000403187825 */ /* 0x004fe200078e0204 */
[----:B------:R2:W-:Y:S03]  /*4b3b0*/  @P1 STG.E [R28.64], R208 ;  /* 0x000000d01c001986 */ /* 0x0005e6000c101904 */
[----:B------:R-:W-:Y:S01]  /*4b3c0*/  IMAD.WIDE R48, R85, 0x4, R162 ;  /* 0x0000000455307825 */ /* 0x000fe200078e02a2 */
[----:B------:R-:W-:Y:S01]  /*4b3d0*/  @P2 STG.E [R52.64], R44 ;  /* 0x0000002c34002986 */ /* 0x000fe2000c101904 */
[----:B------:R-:W-:Y:S02]  /*4b3e0*/  ISETP.LT.AND P2, PT, R139, c[0x0][0x178], !P0 ;  /* 0x00005e008b007a0c */ /* 0x000fe40004741270 */
[----:B------:R-:W-:Y:S01]  /*4b3f0*/  IMAD.WIDE R56, R85, 0x4, R160 ;  /* 0x0000000455387825 */ /* 0x000fe200078e02a0 */
[----:B------:R3:W-:Y:S01]  /*4b400*/  @P3 STG.E [R24.64], R76 ;  /* 0x0000004c18003986 */ /* 0x0007e2000c101904 */
[----:B------:R-:W-:-:S03]  /*4b410*/  ISETP.LT.AND P0, PT, R99, c[0x0][0x178], !P0 ;  /* 0x00005e0063007a0c */ /* 0x000fc60004701270 */
[----:B------:R2:W-:Y:S01]  /*4b420*/  @P6 STG.E [R48.64], R241 ;  /* 0x000000f130006986 */ /* 0x0005e2000c101904 */
[----:B------:R-:W-:Y:S02]  /*4b430*/  ISETP.LT.AND P6, PT, R207, c[0x0][0x178], !P4 ;  /* 0x00005e00cf007a0c */ /* 0x000fe400067c1270 */
[----:B------:R-:W-:Y:S01]  /*4b440*/  ISETP.LT.AND P3, PT, R138, c[0x0][0x178], !P4 ;  /* 0x00005e008a007a0c */ /* 0x000fe20006761270 */
[----:B------:R3:W-:Y:S01]  /*4b450*/  @P5 STG.E [R56.64], R209 ;  /* 0x000000d138005986 */ /* 0x0007e2000c101904 */
[----:B------:R-:W-:Y:S02]  /*4b460*/  IADD3 R3, R85, c[0x0][0x198], RZ ;  /* 0x0000660055037a10 */ /* 0x000fe40007ffe0ff */
[----:B------:R-:W-:Y:S02]  /*4b470*/  ISETP.LT.AND P5, PT, R139, c[0x0][0x178], !P4 ;  /* 0x00005e008b007a0c */ /* 0x000fe400067a1270 */
[----:B------:R-:W-:Y:S01]  /*4b480*/  ISETP.LT.AND P4, PT, R99, c[0x0][0x178], !P4 ;  /* 0x00005e0063007a0c */ /* 0x000fe20006781270 */
[----:B-1----:R-:W-:Y:S01]  /*4b490*/  IMAD.WIDE R20, R85, 0x4, R6 ;  /* 0x0000000455147825 */ /* 0x002fe200078e0206 */
[----:B------:R-:W-:-:S03]  /*4b4a0*/  IADD3 R0, R252, 0xcb, RZ ;  /* 0x000000cbfc007810 */ /* 0x000fc60007ffe0ff */
[----:B--2---:R-:W-:Y:S01]  /*4b4b0*/  IMAD.WIDE R28, R85, 0x4, R4 ;  /* 0x00000004551c7825 */ /* 0x004fe200078e0204 */
[----:B------:R-:W-:-:S03]  /*4b4c0*/  ISETP.GE.AND P1, PT, R0, c[0x0][0x17c], PT ;  /* 0x00005f0000007a0c */ /* 0x000fc60003f26270 */
[C---:B---3--:R-:W-:Y:S01]  /*4b4d0*/  IMAD.WIDE R24, R3.reuse, 0x4, R162 ;  /* 0x0000000403187825 */ /* 0x048fe200078e02a2 */
[----:B------:R-:W-:Y:S01]  /*4b4e0*/  IADD3 R0, R252, 0xcc, RZ ;  /* 0x000000ccfc007810 */ /* 0x000fe20007ffe0ff */
[----:B------:R1:W-:Y:S02]  /*4b4f0*/  @P2 STG.E [R20.64], R45 ;  /* 0x0000002d14002986 */ /* 0x0003e4000c101904 */
[C---:B------:R-:W-:Y:S02]  /*4b500*/  IMAD.WIDE R48, R3.reuse, 0x4, R160 ;  /* 0x0000000403307825 */ /* 0x040fe400078e02a0 */
[----:B------:R-:W-:Y:S02]  /*4b510*/  @P0 STG.E [R28.64], R77 ;  /* 0x0000004d1c000986 */ /* 0x000fe4000c101904 */
[----:B------:R-:W-:Y:S01]  /*4b520*/  IMAD.WIDE R52, R3, 0x4, R6 ;  /* 0x0000000403347825 */ /* 0x000fe200078e0206 */
[----:B------:R-:W-:Y:S01]  /*4b530*/  ISETP.LT.AND P0, PT, R207, c[0x0][0x178], !P1 ;  /* 0x00005e00cf007a0c */ /* 0x000fe20004f01270 */
[----:B------:R2:W-:Y:S02]  /*4b540*/  @P6 STG.E [R24.64], R232 ;  /* 0x000000e818006986 */ /* 0x0005e4000c101904 */
[----:B------:R-:W-:Y:S01]  /*4b550*/  IMAD.WIDE R56, R3, 0x4, R4 ;  /* 0x0000000403387825 */ /* 0x000fe200078e0204 */
[----:B------:R-:W-:Y:S01]  /*4b560*/  ISETP.GE.AND P2, PT, R0, c[0x0][0x17c], PT ;  /* 0x00005f0000007a0c */ /* 0x000fe20003f46270 */
[----:B------:R3:W-:Y:S01]  /*4b570*/  @P3 STG.E [R48.64], R16 ;  /* 0x0000001030003986 */ /* 0x0007e2000c101904 */
[----:B------:R-:W-:-:S02]  /*4b580*/  ISETP.LT.AND P3, PT, R138, c[0x0][0x178], !P1 ;  /* 0x00005e008a007a0c */ /* 0x000fc40004f61270 */
[----:B------:R-:W-:Y:S01]  /*4b590*/  IADD3 R3, R3, c[0x0][0x198], RZ ;  /* 0x0000660003037a10 */ /* 0x000fe20007ffe0ff */
[----:B------:R2:W-:Y:S01]  /*4b5a0*/  @P5 STG.E [R52.64], R40 ;  /* 0x0000002834005986 */ /* 0x0005e2000c101904 */
[----:B------:R-:W-:Y:S02]  /*4b5b0*/  ISETP.LT.AND P6, PT, R139, c[0x0][0x178], !P1 ;  /* 0x00005e008b007a0c */ /* 0x000fe40004fc1270 */
[----:B------:R-:W-:Y:S01]  /*4b5c0*/  ISETP.LT.AND P1, PT, R99, c[0x0][0x178], !P1 ;  /* 0x00005e0063007a0c */ /* 0x000fe20004f21270 */
[----:B------:R-:W-:Y:S01]  /*4b5d0*/  @P4 STG.E [R56.64], R72 ;  /* 0x0000004838004986 */ /* 0x000fe2000c101904 */
[----:B------:R-:W-:Y:S02]  /*4b5e0*/  ISETP.LT.AND P4, PT, R207, c[0x0][0x178], !P2 ;  /* 0x00005e00cf007a0c */ /* 0x000fe40005781270 */
[----:B------:R-:W-:Y:S01]  /*4b5f0*/  ISETP.LT.AND P5, PT, R138, c[0x0][0x178], !P2 ;  /* 0x00005e008a007a0c */ /* 0x000fe200057a1270 */
[C---:B-1----:R-:W-:Y:S01]  /*4b600*/  IMAD.WIDE R20, R3.reuse, 0x4, R162 ;  /* 0x0000000403147825 */ /* 0x042fe200078e02a2 */
[----:B------:R-:W-:-:S02]  /*4b610*/  IADD3 R61, R3, c[0x0][0x198], RZ ;  /* 0x00006600033d7a10 */ /* 0x000fc40007ffe0ff */
[----:B------:R-:W-:Y:S01]  /*4b620*/  IADD3 R0, R252, 0xcd, RZ ;  /* 0x000000cdfc007810 */ /* 0x000fe20007ffe0ff */
[C---:B--2---:R-:W-:Y:S01]  /*4b630*/  IMAD.WIDE R24, R3.reuse, 0x4, R160 ;  /* 0x0000000403187825 */ /* 0x044fe200078e02a0 */
[----:B------:R-:W-:Y:S03]  /*4b640*/  @P0 STG.E [R20.64], R233 ;  /* 0x000000e914000986 */ /* 0x000fe6000c101904 */
[----:B------:R-:W-:Y:S01]  /*4b650*/  IMAD.WIDE R28, R3, 0x4, R6 ;  /* 0x00000004031c7825 */ /* 0x000fe200078e0206 */
[----:B------:R-:W-:-:S03]  /*4b660*/  ISETP.GE.AND P0, PT, R0, c[0x0][0x17c], PT ;  /* 0x00005f0000007a0c */ /* 0x000fc60003f06270 */
[----:B------:R-:W-:Y:S01]  /*4b670*/  IMAD.WIDE R44, R3, 0x4, R4 ;  /* 0x00000004032c7825 */ /* 0x000fe200078e0204 */
[----:B------:R1:W-:Y:S03]  /*4b680*/  @P3 STG.E [R24.64], R17 ;  /* 0x0000001118003986 */ /* 0x0003e6000c101904 */
[----:B---3--:R-:W-:Y:S01]  /*4b690*/  IMAD.WIDE R48, R61, 0x4, R162 ;  /* 0x000000043d307825 */ /* 0x008fe200078e02a2 */
[----:B------:R2:W-:Y:S01]  /*4b6a0*/  @P6 STG.E [R28.64], R41 ;  /* 0x000000291c006986 */ /* 0x0005e2000c101904 */
[----:B------:R-:W-:Y:S02]  /*4b6b0*/  ISETP.LT.AND P3, PT, R139, c[0x0][0x178], !P2 ;  /* 0x00005e008b007a0c */ /* 0x000fe40005761270 */
[----:B------:R-:W-:Y:S01]  /*4b6c0*/  IMAD.WIDE R52, R61, 0x4, R160 ;  /* 0x000000043d347825 */ /* 0x000fe200078e02a0 */
[----:B------:R3:W-:Y:S01]  /*4b6d0*/  @P1 STG.E [R44.64], R73 ;  /* 0x000000492c001986 */ /* 0x0007e2000c101904 */
[----:B------:R-:W-:-:S02]  /*4b6e0*/  ISETP.LT.AND P2, PT, R99, c[0x0][0x178], !P2 ;  /* 0x00005e0063007a0c */ /* 0x000fc40005741270 */
[----:B------:R-:W-:Y:S01]  /*4b6f0*/  ISETP.LT.AND P6, PT, R207, c[0x0][0x178], !P0 ;  /* 0x00005e00cf007a0c */ /* 0x000fe200047c1270 */
[----:B------:R-:W-:Y:S01]  /*4b700*/  @P4 STG.E [R48.64], R224 ;  /* 0x000000e030004986 */ /* 0x000fe2000c101904 */
[----:B------:R-:W-:-:S03]  /*4b710*/  ISETP.LT.AND P4, PT, R138, c[0x0][0x178], !P0 ;  /* 0x00005e008a007a0c */ /* 0x000fc60004781270 */
[----:B------:R-:W-:Y:S01]  /*4b720*/  @P5 STG.E [R52.64], R12 ;  /* 0x0000000c34005986 */ /* 0x000fe2000c101904 */
[----:B------:R-:W-:Y:S02]  /*4b730*/  ISETP.LT.AND P5, PT, R139, c[0x0][0x178], !P0 ;  /* 0x00005e008b007a0c */ /* 0x000fe400047a1270 */
[C---:B------:R-:W-:Y:S01]  /*4b740*/  IADD3 R3, R61.reuse, c[0x0][0x198], RZ ;  /* 0x000066003d037a10 */ /* 0x040fe20007ffe0ff */
[----:B-1----:R-:W-:Y:S01]  /*4b750*/  IMAD.WIDE R16, R61, 0x4, R6 ;  /* 0x000000043d107825 */ /* 0x002fe200078e0206 */
[----:B------:R-:W-:-:S03]  /*4b760*/  IADD3 R0, R252, 0xce, RZ ;  /* 0x000000cefc007810 */ /* 0x000fc60007ffe0ff */
[----:B------:R-:W-:Y:S01]  /*4b770*/  IMAD.WIDE R20, R61, 0x4, R4 ;  /* 0x000000043d147825 */ /* 0x000fe200078e0204 */
[----:B------:R-:W-:-:S03]  /*4b780*/  ISETP.GE.AND P1, PT, R0, c[0x0][0x17c], PT ;  /* 0x00005f0000007a0c */ /* 0x000fc60003f26270 */
[C---:B------:R-:W-:Y:S01]  /*4b790*/  IMAD.WIDE R24, R3.reuse, 0x4, R162 ;  /* 0x0000000403187825 */ /* 0x040fe200078e02a2 */
[----:B------:R-:W-:Y:S01]  /*4b7a0*/  IADD3 R0, R252, 0xcf, RZ ;  /* 0x000000cffc007810 */ /* 0x000fe20007ffe0ff */
[----:B------:R1:W-:Y:S02]  /*4b7b0*/  @P3 STG.E [R16.64], R36 ;  /* 0x0000002410003986 */ /* 0x0003e4000c101904 */
[C---:B--2---:R-:W-:Y:S02]  /*4b7c0*/  IMAD.WIDE R28, R3.reuse, 0x4, R160 ;  /* 0x00000004031c7825 */ /* 0x044fe400078e02a0 */
[----:B------:R2:W-:Y:S02]  /*4b7d0*/  @P2 STG.E [R20.64], R68 ;  /* 0x0000004414002986 */ /* 0x0005e4000c101904 */
[----:B------:R-:W-:Y:S01]  /*4b7e0*/  IMAD.WIDE R40, R3, 0x4, R6 ;  /* 0x0000000403287825 */ /* 0x000fe200078e0206 */
[----:B------:R-:W-:Y:S01]  /*4b7f0*/  ISETP.LT.AND P0, PT, R99, c[0x0][0x178], !P0 ;  /* 0x00005e0063007a0c */ /* 0x000fe20004701270 */
[----:B------:R-:W-:Y:S01]  /*4b800*/  @P6 STG.E [R24.64], R225 ;  /* 0x000000e118006986 */ /* 0x000fe2000c101904 */
[----:B------:R-:W-:-:S03]  /*4b810*/  ISETP.GE.AND P3, PT, R0, c[0x0][0x17c], PT ;  /* 0x00005f0000007a0c */ /* 0x000fc60003f66270 */
[----:B------:R1:W-:Y:S01]  /*4b820*/  @P4 STG.E [R28.64], R13 ;  /* 0x0000000d1c004986 */ /* 0x0003e2000c101904 */
[----:B------:R-:W-:-:S03]  /*4b830*/  ISETP.LT.AND P4, PT, R207, c[0x0][0x178], !P1 ;  /* 0x00005e00cf007a0c */ /* 0x000fc60004f81270 */
[----:B------:R2:W-:Y:S01]  /*4b840*/  @P5 STG.E [R40.64], R37 ;  /* 0x0000002528005986 */ /* 0x0005e2000c101904 */
[----:B------:R-:W-:Y:S02]  /*4b850*/  ISETP.LT.AND P5, PT, R138, c[0x0][0x178], !P1 ;  /* 0x00005e008a007a0c */ /* 0x000fe40004fa1270 */
[----:B------:R-:W-:Y:S02]  /*4b860*/  ISETP.LT.AND P2, PT, R139, c[0x0][0x178], !P1 ;  /* 0x00005e008b007a0c */ /* 0x000fe40004f41270 */
[----:B---3--:R-:W-:Y:S02]  /*4b870*/  IADD3 R45, R3, c[0x0][0x198], RZ ;  /* 0x00006600032d7a10 */ /* 0x008fe40007ffe0ff */
[----:B------:R-:W-:Y:S02]  /*4b880*/  ISETP.LT.AND P1, PT, R99, c[0x0][0x178], !P1 ;  /* 0x00005e0063007a0c */ /* 0x000fe40004f21270 */
[----:B------:R-:W-:Y:S01]  /*4b890*/  ISETP.LT.AND P6, PT, R207, c[0x0][0x178], !P3 ;  /* 0x00005e00cf007a0c */ /* 0x000fe20005fc1270 */
[----:B-1----:R-:W-:Y:S01]  /*4b8a0*/  IMAD.WIDE R16, R3, 0x4, R4 ;  /* 0x0000000403107825 */ /* 0x002fe200078e0204 */
[----:B------:R-:W-:-:S03]  /*4b8b0*/  IADD3 R3, R45, c[0x0][0x198], RZ ;  /* 0x000066002d037a10 */ /* 0x000fc60007ffe0ff */
[----:B--2---:R-:W-:Y:S01]  /*4b8c0*/  IMAD.WIDE R20, R45, 0x4, R162 ;  /* 0x000000042d147825 */ /* 0x004fe200078e02a2 */
[----:B------:R-:W-:-:S03]  /*4b8d0*/  IADD3 R0, R252, 0xd0, RZ ;  /* 0x000000d0fc007810 */ /* 0x000fc60007ffe0ff */
[C---:B------:R-:W-:Y:S01]  /*4b8e0*/  IMAD.WIDE R12, R45.reuse, 0x4, R160 ;  /* 0x000000042d0c7825 */ /* 0x040fe200078e02a0 */
[----:B------:R-:W-:Y:S03]  /*4b8f0*/  @P0 STG.E [R16.64], R69 ;  /* 0x0000004510000986 */ /* 0x000fe6000c101904 */
[C---:B------:R-:W-:Y:S01]  /*4b900*/  IMAD.WIDE R24, R45.reuse, 0x4, R6 ;  /* 0x000000042d187825 */ /* 0x040fe200078e0206 */
[----:B------:R-:W-:Y:S03]  /*4b910*/  @P4 STG.E [R20.64], R216 ;  /* 0x000000d814004986 */ /* 0x000fe6000c101904 */
[----:B------:R-:W-:Y:S01]  /*4b920*/  IMAD.WIDE R28, R45, 0x4, R4 ;  /* 0x000000042d1c7825 */ /* 0x000fe200078e0204 */
[----:B------:R-:W-:Y:S01]  /*4b930*/  ISETP.GE.AND P0, PT, R0, c[0x0][0x17c], PT ;  /* 0x00005f0000007a0c */ /* 0x000fe20003f06270 */
[----:B------:R1:W-:Y:S02]  /*4b940*/  @P5 STG.E [R12.64], R8 ;  /* 0x000000080c005986 */ /* 0x0003e4000c101904 */
[----:B------:R-:W-:Y:S01]  /*4b950*/  IMAD.WIDE R36, R3, 0x4, R162 ;  /* 0x0000000403247825 */ /* 0x000fe200078e02a2 */
[----:B------:R-:W-:Y:S01]  /*4b960*/  ISETP.LT.AND P5, PT, R138, c[0x0][0x178], !P3 ;  /* 0x00005e008a007a0c */ /* 0x000fe20005fa1270 */
[----:B------:R2:W-:Y:S01]  /*4b970*/  @P2 STG.E [R24.64], R32 ;  /* 0x0000002018002986 */ /* 0x0005e2000c101904 */
[----:B------:R-:W-:-:S02]  /*4b980*/  ISETP.LT.AND P4, PT, R139, c[0x0][0x178], !P3 ;  /* 0x00005e008b007a0c */ /* 0x000fc40005f81270 */
[----:B------:R-:W-:Y:S01]  /*4b990*/  ISETP.LT.AND P3, PT, R99, c[0x0][0x178], !P3 ;  /* 0x00005e0063007a0c */ /* 0x000fe20005f61270 */
[----:B------:R3:W-:Y:S01]  /*4b9a0*/  @P1 STG.E [R28.64], R64 ;  /* 0x000000401c001986 */ /* 0x0007e2000c101904 */
        /* <DEDUP_REMOVED lines=8> */
[----:B------:R-:W-:Y:S01]  /*4ba30*/  IMAD.WIDE R20, R3, 0x4, R4 ;  /* 0x0000000403147825 */ /* 0x000fe200078e0204 */
[----:B------:R1:W-:Y:S03]  /*4ba40*/  @P5 STG.E [R12.64], R9 ;  /* 0x000000090c005986 */ /* 0x0003e6000c101904 */
[----:B--2---:R-:W-:Y:S01]  /*4ba50*/  IMAD.WIDE R24, R41, 0x4, R162 ;  /* 0x0000000429187825 */ /* 0x004fe200078e02a2 */
[----:B------:R2:W-:Y:S01]  /*4ba60*/  @P4 STG.E [R16.64], R33 ;  /* 0x0000002110004986 */ /* 0x0005e2000c101904 */
[----:B------:R-:W-:Y:S02]  /*4ba70*/  ISETP.LT.AND P5, PT, R139, c[0x0][0x178], !P0 ;  /* 0x00005e008b007a0c */ /* 0x000fe400047a1270 */
[----:B---3--:R-:W-:Y:S01]  /*4ba80*/  IMAD.WIDE R28, R41, 0x4, R160 ;  /* 0x00000004291c7825 */ /* 0x008fe200078e02a0 */
[----:B------:R3:W-:Y:S01]  /*4ba90*/  @P3 STG.E [R20.64], R65 ;  /* 0x0000004114003986 */ /* 0x0007e2000c101904 */
[----:B------:R-:W-:-:S03]  /*4baa0*/  ISETP.LT.AND P0, PT, R99, c[0x0][0x178], !P0 ;  /* 0x00005e0063007a0c */ /* 0x000fc60004701270 */
[----:B----4-:R4:W-:Y:S01]  /*4bab0*/  @P6 STG.E [R24.64], R249 ;  /* 0x000000f918006986 */ /* 0x0109e2000c101904 */
[----:B------:R-:W-:Y:S02]  /*4bac0*/  ISETP.LT.AND P6, PT, R207, c[0x0][0x178], !P1 ;  /* 0x00005e00cf007a0c */ /* 0x000fe40004fc1270 */
[----:B------:R-:W-:Y:S01]  /*4bad0*/  ISETP.LT.AND P3, PT, R138, c[0x0][0x178], !P1 ;  /* 0x00005e008a007a0c */ /* 0x000fe20004f61270 */
[----:B------:R2:W-:Y:S01]  /*4bae0*/  @P2 STG.E [R28.64], R214 ;  /* 0x000000d61c002986 */ /* 0x0005e2000c101904 */
[----:B------:R-:W-:Y:S02]  /*4baf0*/  ISETP.LT.AND P2, PT, R139, c[0x0][0x178], !P1 ;  /* 0x00005e008b007a0c */ /* 0x000fe40004f41270 */
[----:B------:R-:W-:Y:S02]  /*4bb00*/  IADD3 R3, R41, c[0x0][0x198], RZ ;  /* 0x0000660029037a10 */ /* 0x000fe40007ffe0ff */
[----:B------:R-:W-:Y:S01]  /*4bb10*/  ISETP.LT.AND P1, PT, R99, c[0x0][0x178], !P1 ;  /* 0x00005e0063007a0c */ /* 0x000fe20004f21270 */
[----:B-1----:R-:W-:Y:S01]  /*4bb20*/  IMAD.WIDE R8, R41, 0x4, R6 ;  /* 0x0000000429087825 */ /* 0x002fe200078e0206 */
[----:B------:R-:W-:-:S03]  /*4bb30*/  IADD3 R0, R252, 0xd2, RZ ;  /* 0x000000d2fc007810 */ /* 0x000fc60007ffe0ff */
[----:B------:R-:W-:Y:S01]  /*4bb40*/  IMAD.WIDE R12, R41, 0x4, R4 ;  /* 0x00000004290c7825 */ /* 0x000fe200078e0204 */
[----:B------:R1:W-:Y:S03]  /*4bb50*/  @P5 STG.E [R8.64], R62 ;  /* 0x0000003e08005986 */ /* 0x0003e6000c101904 */
[----:B--2---:R-:W-:Y:S01]  /*4bb60*/  IMAD.WIDE R16, R3, 0x4, R162 ;  /* 0x0000000403107825 */ /* 0x004fe200078e02a2 */
[----:B------:R-:W-:-:S03]  /*4bb70*/  ISETP.GE.AND P4, PT, R0, c[0x0][0x17c], PT ;  /* 0x00005f0000007a0c */ /* 0x000fc60003f86270 */
[C---:B---3--:R-:W-:Y:S01]  /*4bb80*/  IMAD.WIDE R20, R3.reuse, 0x4, R160 ;  /* 0x0000000403147825 */ /* 0x048fe200078e02a0 */
[----:B------:R2:W-:Y:S03]  /*4bb90*/  @P0 STG.E [R12.64], R94 ;  /* 0x0000005e0c000986 */ /* 0x0005e6000c101904 */
[C---:B----4-:R-:W-:Y:S01]  /*4bba0*/  IMAD.WIDE R24, R3.reuse, 0x4, R6 ;  /* 0x0000000403187825 */ /* 0x050fe200078e0206 */
[----:B------:R3:W-:Y:S03]  /*4bbb0*/  @P6 STG.E [R16.64], R248 ;  /* 0x000000f810006986 */ /* 0x0007e6000c101904 */
[----:B------:R-:W-:Y:S01]  /*4bbc0*/  IMAD.WIDE R28, R3, 0x4, R4 ;  /* 0x00000004031c7825 */ /* 0x000fe200078e0204 */
[----:B------:R4:W-:Y:S01]  /*4bbd0*/  @P3 STG.E [R20.64], R215 ;  /* 0x000000d714003986 */ /* 0x0009e2000c101904 */
[----:B------:R-:W-:-:S03]  /*4bbe0*/  IADD3 R0, R252, 0xd3, RZ ;  /* 0x000000d3fc007810 */ /* 0x000fc60007ffe0ff */
[----:B------:R1:W-:Y:S01]  /*4bbf0*/  @P2 STG.E [R24.64], R63 ;  /* 0x0000003f18002986 */ /* 0x0003e2000c101904 */
[----:B------:R-:W-:Y:S02]  /*4bc00*/  ISETP.LT.AND P2, PT, R207, c[0x0][0x178], !P4 ;  /* 0x00005e00cf007a0c */ /* 0x000fe40006741270 */
[----:B------:R-:W-:Y:S01]  /*4bc10*/  ISETP.LT.AND P3, PT, R138, c[0x0][0x178], !P4 ;  /* 0x00005e008a007a0c */ /* 0x000fe20006761270 */
[----:B------:R-:W-:Y:S01]  /*4bc20*/  @P1 STG.E [R28.64], R95 ;  /* 0x0000005f1c001986 */ /* 0x000fe2000c101904 */
[----:B------:R-:W-:Y:S02]  /*4bc30*/  ISETP.LT.AND P1, PT, R139, c[0x0][0x178], !P4 ;  /* 0x00005e008b007a0c */ /* 0x000fe40006721270 */
[----:B------:R-:W-:Y:S02]  /*4bc40*/  IADD3 R3, R3, c[0x0][0x198], RZ ;  /* 0x0000660003037a10 */ /* 0x000fe40007ffe0ff */
[----:B------:R-:W-:Y:S02]  /*4bc50*/  ISETP.GE.AND P5, PT, R0, c[0x0][0x17c], PT ;  /* 0x00005f0000007a0c */ /* 0x000fe40003fa6270 */
[----:B------:R-:W-:Y:S01]  /*4bc60*/  ISETP.LT.AND P4, PT, R99, c[0x0][0x178], !P4 ;  /* 0x00005e0063007a0c */ /* 0x000fe20006781270 */
[----:B-1----:R-:W-:Y:S01]  /*4bc70*/  IMAD.WIDE R8, R3, 0x4, R162 ;  /* 0x0000000403087825 */ /* 0x002fe200078e02a2 */
[----:B------:R-:W-:-:S03]  /*4bc80*/  ISETP.LT.AND P6, PT, R207, c[0x0][0x178], !P5 ;  /* 0x00005e00cf007a0c */ /* 0x000fc60006fc1270 */
[C---:B--2---:R-:W-:Y:S01]  /*4bc90*/  IMAD.WIDE R12, R3.reuse, 0x4, R160 ;  /* 0x00000004030c7825 */ /* 0x044fe200078e02a0 */
[----:B------:R-:W-:-:S03]  /*4bca0*/  IADD3 R33, R3, c[0x0][0x198], RZ ;  /* 0x0000660003217a10 */ /* 0x000fc60007ffe0ff */
[C---:B---3--:R-:W-:Y:S01]  /*4bcb0*/  IMAD.WIDE R16, R3.reuse, 0x4, R6 ;  /* 0x0000000403107825 */ /* 0x048fe200078e0206 */
[----:B------:R1:W-:Y:S01]  /*4bcc0*/  @P2 STG.E [R8.64], R238 ;  /* 0x000000ee08002986 */ /* 0x0003e2000c101904 */
[----:B------:R-:W-:Y:S02]  /*4bcd0*/  IADD3 R0, R252, 0xd4, RZ ;  /* 0x000000d4fc007810 */ /* 0x000fe40007ffe0ff */
[----:B----4-:R-:W-:Y:S01]  /*4bce0*/  IMAD.WIDE R20, R3, 0x4, R4 ;  /* 0x0000000403147825 */ /* 0x010fe200078e0204 */
[----:B------:R2:W-:Y:S01]  /*4bcf0*/  @P3 STG.E [R12.64], R30 ;  /* 0x0000001e0c003986 */ /* 0x0005e2000c101904 */
[----:B------:R-:W-:Y:S02]  /*4bd00*/  ISETP.LT.AND P3, PT, R139, c[0x0][0x178], !P5 ;  /* 0x00005e008b007a0c */ /* 0x000fe40006f61270 */
[----:B------:R-:W-:Y:S01]  /*4bd10*/  IMAD.WIDE R24, R33, 0x4, R162 ;  /* 0x0000000421187825 */ /* 0x000fe200078e02a2 */
[----:B------:R3:W-:Y:S01]  /*4bd20*/  @P1 STG.E [R16.64], R58 ;  /* 0x0000003a10001986 */ /* 0x0007e2000c101904 */
[----:B------:R-:W-:-:S02]  /*4bd30*/  ISETP.LT.AND P1, PT, R138, c[0x0][0x178], !P5 ;  /* 0x00005e008a007a0c */ /* 0x000fc40006f21270 */
[----:B------:R-:W-:Y:S02]  /*4bd40*/  ISETP.GE.AND P0, PT, R0, c[0x0][0x17c], PT ;  /* 0x00005f0000007a0c */ /* 0x000fe40003f06270 */
[----:B------:R-:W-:Y:S01]  /*4bd50*/  ISETP.LT.AND P5, PT, R99, c[0x0][0x178], !P5 ;  /* 0x00005e0063007a0c */ /* 0x000fe20006fa1270 */
[----:B------:R4:W-:Y:S01]  /*4bd60*/  @P4 STG.E [R20.64], R90 ;  /* 0x0000005a14004986 */ /* 0x0009e2000c101904 */
[----:B-1----:R-:W-:-:S03]  /*4bd70*/  IMAD.WIDE R8, R33, 0x4, R160 ;  /* 0x0000000421087825 */ /* 0x002fc600078e02a0 */
[----:B------:R1:W-:Y:S01]  /*4bd80*/  @P6 STG.E [R24.64], R239 ;  /* 0x000000ef18006986 */ /* 0x0003e2000c101904 */
[----:B------:R-:W-:Y:S01]  /*4bd90*/  ISETP.LT.AND P6, PT, R207, c[0x0][0x178], !P0 ;  /* 0x00005e00cf007a0c */ /* 0x000fe200047c1270 */
[C---:B--2---:R-:W-:Y:S01]  /*4bda0*/  IMAD.WIDE R12, R33.reuse, 0x4, R6 ;  /* 0x00000004210c7825 */ /* 0x044fe200078e0206 */
[C---:B------:R-:W-:Y:S02]  /*4bdb0*/  IADD3 R29, R33.reuse, c[0x0][0x198], RZ ;  /* 0x00006600211d7a10 */ /* 0x040fe40007ffe0ff */
[----:B------:R-:W-:Y:S01]  /*4bdc0*/  IADD3 R0, R252, 0xd5, RZ ;  /* 0x000000d5fc007810 */ /* 0x000fe20007ffe0ff */
[----:B---3--:R-:W-:Y:S01]  /*4bdd0*/  IMAD.WIDE R16, R33, 0x4, R4 ;  /* 0x0000000421107825 */ /* 0x008fe200078e0204 */
[----:B------:R2:W-:Y:S01]  /*4bde0*/  @P1 STG.E [R8.64], R31 ;  /* 0x0000001f08001986 */ /* 0x0005e2000c101904 */
[----:B------:R-:W-:Y:S02]  /*4bdf0*/  ISETP.LT.AND P4, PT, R138, c[0x0][0x178], !P0 ;  /* 0x00005e008a007a0c */ /* 0x000fe40004781270 */
[----:B------:R-:W-:Y:S01]  /*4be00*/  ISETP.GE.AND P2, PT, R0, c[0x0][0x17c], PT ;  /* 0x00005f0000007a0c */ /* 0x000fe20003f46270 */
[----:B----4-:R-:W-:Y:S01]  /*4be10*/  IMAD.WIDE R20, R29, 0x4, R162 ;  /* 0x000000041d147825 */ /* 0x010fe200078e02a2 */
[----:B------:R3:W-:Y:S04]  /*4be20*/  @P3 STG.E [R12.64], R59 ;  /* 0x0000003b0c003986 */ /* 0x0007e8000c101904 */
[----:B------:R4:W-:Y:S01]  /*4be30*/  @P5 STG.E [R16.64], R91 ;  /* 0x0000005b10005986 */ /* 0x0009e2000c101904 */
[----:B------:R-:W-:-:S02]  /*4be40*/  ISETP.LT.AND P5, PT, R139, c[0x0][0x178], !P0 ;  /* 0x00005e008b007a0c */ /* 0x000fc400047a1270 */
[----:B------:R-:W-:Y:S01]  /*4be50*/  ISETP.LT.AND P0, PT, R99, c[0x0][0x178], !P0 ;  /* 0x00005e0063007a0c */ /* 0x000fe20004701270 */
[----:B------:R4:W-:Y:S01]  /*4be60*/  @P6 STG.E [R20.64], R230 ;  /* 0x000000e614006986 */ /* 0x0009e2000c101904 */
[----:B------:R-:W-:Y:S01]  /*4be70*/  ISETP.LT.AND P1, PT, R207, c[0x0][0x178], !P2 ;  /* 0x00005e00cf007a0c */ /* 0x000fe20005721270 */
[----:B-1----:R-:W-:Y:S01]  /*4be80*/  IMAD.WIDE R24, R29, 0x4, R160 ;  /* 0x000000041d187825 */ /* 0x002fe200078e02a0 */
[----:B------:R-:W-:Y:S02]  /*4be90*/  ISETP.LT.AND P3, PT, R138, c[0x0][0x178], !P2 ;  /* 0x00005e008a007a0c */ /* 0x000fe40005761270 */
[----:B------:R-:W-:Y:S01]  /*4bea0*/  ISETP.LT.AND P6, PT, R139, c[0x0][0x178], !P2 ;  /* 0x00005e008b007a0c */ /* 0x000fe200057c1270 */
[----:B--2---:R-:W-:-:S04]  /*4beb0*/  IMAD.WIDE R8, R29, 0x4, R6 ;  /* 0x000000041d087825 */ /* 0x004fc800078e0206 */
[C---:B---3--:R-:W-:Y:S01]  /*4bec0*/  IMAD.WIDE R12, R29.reuse, 0x4, R4 ;  /* 0x000000041d0c7825 */ /* 0x048fe200078e0204 */
[----:B------:R-:W-:Y:S02]  /*4bed0*/  IADD3 R29, R29, c[0x0][0x198], RZ ;  /* 0x000066001d1d7a10 */ /* 0x000fe40007ffe0ff */
[----:B------:R-:W-:Y:S01]  /*4bee0*/  IADD3 R3, R252, 0xd6, RZ ;  /* 0x000000d6fc037810 */ /* 0x000fe20007ffe0ff */
[----:B------:R1:W-:Y:S02]  /*4bef0*/  @P4 STG.E [R24.64], R26 ;  /* 0x0000001a18004986 */ /* 0x0003e4000c101904 */
[----:B----4-:R-:W-:Y:S01]  /*4bf00*/  IMAD.WIDE R16, R29, 0x4, R162 ;  /* 0x000000041d107825 */ /* 0x010fe200078e02a2 */
[----:B------:R-:W-:Y:S01]  /*4bf10*/  ISETP.GE.AND P4, PT, R3, c[0x0][0x17c], PT ;  /* 0x00005f0003007a0c */ /* 0x000fe20003f86270 */
[----:B------:R2:W-:Y:S02]  /*4bf20*/  @P5 STG.E [R8.64], R54 ;  /* 0x0000003608005986 */ /* 0x0005e4000c101904 */
[----:B------:R-:W-:Y:S01]  /*4bf30*/  IMAD.WIDE R20, R29, 0x4, R160 ;  /* 0x000000041d147825 */ /* 0x000fe200078e02a0 */
[----:B------:R-:W-:Y:S01]  /*4bf40*/  ISETP.LT.AND P2, PT, R99, c[0x0][0x178], !P2 ;  /* 0x00005e0063007a0c */ /* 0x000fe20005741270 */
[----:B------:R3:W-:Y:S02]  /*4bf50*/  @P0 STG.E [R12.64], R86 ;  /* 0x000000560c000986 */ /* 0x0007e4000c101904 */
[----:B-1----:R-:W-:-:S02]  /*4bf60*/  IMAD.WIDE R24, R29, 0x4, R6 ;  /* 0x000000041d187825 */ /* 0x002fc400078e0206 */
[----:B------:R1:W-:Y:S01]  /*4bf70*/  @P1 STG.E [R16.64], R231 ;  /* 0x000000e710001986 */ /* 0x0003e2000c101904 */
[----:B------:R-:W-:Y:S02]  /*4bf80*/  ISETP.LT.AND P0, PT, R207, c[0x0][0x178], !P4 ;  /* 0x00005e00cf007a0c */ /* 0x000fe40006701270 */
[----:B------:R-:W-:Y:S01]  /*4bf90*/  ISETP.LT.AND P1, PT, R138, c[0x0][0x178], !P4 ;  /* 0x00005e008a007a0c */ /* 0x000fe20006721270 */
[----:B------:R4:W-:Y:S01]  /*4bfa0*/  @P3 STG.E [R20.64], R27 ;  /* 0x0000001b14003986 */ /* 0x0009e2000c101904 */
[----:B------:R-:W-:-:S03]  /*4bfb0*/  IADD3 R3, R29, c[0x0][0x198], RZ ;  /* 0x000066001d037a10 */ /* 0x000fc60007ffe0ff */
[----:B------:R4:W-:Y:S01]  /*4bfc0*/  @P6 STG.E [R24.64], R55 ;  /* 0x0000003718006986 */ /* 0x0009e2000c101904 */
[----:B------:R-:W-:Y:S01]  /*4bfd0*/  ISETP.LT.AND P6, PT, R139, c[0x0][0x178], !P4 ;  /* 0x00005e008b007a0c */ /* 0x000fe200067c1270 */
[----:B--2---:R-:W-:Y:S01]  /*4bfe0*/  IMAD.WIDE R8, R29, 0x4, R4 ;  /* 0x000000041d087825 */ /* 0x004fe200078e0204 */
[----:B------:R-:W-:-:S03]  /*4bff0*/  IADD3 R0, R252, 0xd7, RZ ;  /* 0x000000d7fc007810 */ /* 0x000fc60007ffe0ff */
[----:B---3--:R-:W-:Y:S01]  /*4c000*/  IMAD.WIDE R12, R3, 0x4, R162 ;  /* 0x00000004030c7825 */ /* 0x008fe200078e02a2 */
[----:B------:R-:W-:-:S03]  /*4c010*/  ISETP.GE.AND P5, PT, R0, c[0x0][0x17c], PT ;  /* 0x00005f0000007a0c */ /* 0x000fc60003fa6270 */
[C---:B-1----:R-:W-:Y:S01]  /*4c020*/  IMAD.WIDE R16, R3.reuse, 0x4, R160 ;  /* 0x0000000403107825 */ /* 0x042fe200078e02a0 */
[----:B------:R1:W-:Y:S03]  /*4c030*/  @P2 STG.E [R8.64], R87 ;  /* 0x0000005708002986 */ /* 0x0003e6000c101904 */
[----:B----4-:R-:W-:Y:S01]  /*4c040*/  IMAD.WIDE R20, R3, 0x4, R6 ;  /* 0x0000000403147825 */ /* 0x010fe200078e0206 */
[----:B------:R-:W-:Y:S01]  /*4c050*/  ISETP.LT.AND P4, PT, R99, c[0x0][0x178], !P4 ;  /* 0x00005e0063007a0c */ /* 0x000fe20006781270 */
[----:B------:R2:W-:Y:S01]  /*4c060*/  @P0 STG.E [R12.64], R222 ;  /* 0x000000de0c000986 */ /* 0x0005e2000c101904 */
[----:B------:R-:W-:-:S03]  /*4c070*/  ISETP.LT.AND P0, PT, R207, c[0x0][0x178], !P5 ;  /* 0x00005e00cf007a0c */ /* 0x000fc60006f01270 */
[----:B------:R3:W-:Y:S01]  /*4c080*/  @P1 STG.E [R16.64], R22 ;  /* 0x0000001610001986 */ /* 0x0007e2000c101904 */
[----:B------:R-:W-:-:S03]  /*4c090*/  ISETP.LT.AND P1, PT, R138, c[0x0][0x178], !P5 ;  /* 0x00005e008a007a0c */ /* 0x000fc60006f21270 */
[----:B------:R4:W-:Y:S01]  /*4c0a0*/  @P6 STG.E [R20.64], R50 ;  /* 0x0000003214006986 */ /* 0x0009e2000c101904 */
[----:B------:R-:W-:Y:S02]  /*4c0b0*/  ISETP.LT.AND P6, PT, R139, c[0x0][0x178], !P5 ;  /* 0x00005e008b007a0c */ /* 0x000fe40006fc1270 */
[----:B------:R-:W-:Y:S02]  /*4c0c0*/  IADD3 R27, R3, c[0x0][0x198], RZ ;  /* 0x00006600031b7a10 */ /* 0x000fe40007ffe0ff */
[----:B------:R-:W-:Y:S01]  /*4c0d0*/  ISETP.LT.AND P5, PT, R99, c[0x0][0x178], !P5 ;  /* 0x00005e0063007a0c */ /* 0x000fe20006fa1270 */
[----:B------:R-:W-:Y:S01]  /*4c0e0*/  IMAD.WIDE R24, R3, 0x4, R4 ;  /* 0x0000000403187825 */ /* 0x000fe200078e0204 */
[----:B------:R-:W-:-:S03]  /*4c0f0*/  IADD3 R0, R252, 0xd8, RZ ;  /* 0x000000d8fc007810 */ /* 0x000fc60007ffe0ff */
[----:B-1----:R-:W-:Y:S01]  /*4c100*/  IMAD.WIDE R8, R27, 0x4, R162 ;  /* 0x000000041b087825 */ /* 0x002fe200078e02a2 */
[----:B------:R-:W-:-:S03]  /*4c110*/  ISETP.GE.AND P3, PT, R0, c[0x0][0x17c], PT ;  /* 0x00005f0000007a0c */ /* 0x000fc60003f66270 */
[C---:B--2---:R-:W-:Y:S01]  /*4c120*/  IMAD.WIDE R12, R27.reuse, 0x4, R160 ;  /* 0x000000041b0c7825 */ /* 0x044fe200078e02a0 */
[----:B------:R-:W-:Y:S01]  /*4c130*/  IADD3 R0, R252, 0xd9, RZ ;  /* 0x000000d9fc007810 */ /* 0x000fe20007ffe0ff */
[----:B------:R1:W-:Y:S02]  /*4c140*/  @P4 STG.E [R24.64], R82 ;  /* 0x0000005218004986 */ /* 0x0003e4000c101904 */
[C---:B---3--:R-:W-:Y:S02]  /*4c150*/  IMAD.WIDE R16, R27.reuse, 0x4, R6 ;  /* 0x000000041b107825 */ /* 0x048fe400078e0206 */
[----:B------:R2:W-:Y:S02]  /*4c160*/  @P0 STG.E [R8.64], R223 ;  /* 0x000000df08000986 */ /* 0x0005e4000c101904 */
[----:B----4-:R-:W-:Y:S01]  /*4c170*/  IMAD.WIDE R20, R27, 0x4, R4 ;  /* 0x000000041b147825 */ /* 0x010fe200078e0204 */
[----:B------:R-:W-:Y:S01]  /*4c180*/  ISETP.LT.AND P4, PT, R207, c[0x0][0x178], !P3 ;  /* 0x00005e00cf007a0c */ /* 0x000fe20005f81270 */
[----:B------:R3:W-:Y:S01]  /*4c190*/  @P1 STG.E [R12.64], R23 ;  /* 0x000000170c001986 */ /* 0x0007e2000c101904 */
[----:B------:R-:W-:-:S02]  /*4c1a0*/  ISETP.GE.AND P2, PT, R0, c[0x0][0x17c], PT ;  /* 0x00005f0000007a0c */ /* 0x000fc40003f46270 */
[----:B------:R-:W-:Y:S01]  /*4c1b0*/  ISETP.LT.AND P1, PT, R138, c[0x0][0x178], !P3 ;  /* 0x00005e008a007a0c */ /* 0x000fe20005f21270 */
[----:B------:R4:W-:Y:S01]  /*4c1c0*/  @P6 STG.E [R16.64], R51 ;  /* 0x0000003310006986 */ /* 0x0009e2000c101904 */
[----:B------:R-:W-:-:S03]  /*4c1d0*/  IADD3 R3, R27, c[0x0][0x198], RZ ;  /* 0x000066001b037a10 */ /* 0x000fc60007ffe0ff */
[----:B------:R3:W-:Y:S01]  /*4c1e0*/  @P5 STG.E [R20.64], R83 ;  /* 0x0000005314005986 */ /* 0x0007e2000c101904 */
[----:B------:R-:W-:Y:S02]  /*4c1f0*/  ISETP.LT.AND P5, PT, R139, c[0x0][0x178], !P3 ;  /* 0x00005e008b007a0c */ /* 0x000fe40005fa1270 */
[----:B------:R-:W-:Y:S02]  /*4c200*/  ISETP.LT.AND P3, PT, R99, c[0x0][0x178], !P3 ;  /* 0x00005e0063007a0c */ /* 0x000fe40005f61270 */
[----:B------:R-:W-:Y:S01]  /*4c210*/  ISETP.LT.AND P6, PT, R207, c[0x0][0x178], !P2 ;  /* 0x00005e00cf007a0c */ /* 0x000fe200057c1270 */
[C---:B-1----:R-:W-:Y:S01]  /*4c220*/  IMAD.WIDE R24, R3.reuse, 0x4, R162 ;  /* 0x0000000403187825 */ /* 0x042fe200078e02a2 */
[----:B------:R-:W-:-:S03]  /*4c230*/  IADD3 R27, R3, c[0x0][0x198], RZ ;  /* 0x00006600031b7a10 */ /* 0x000fc60007ffe0ff */
[----:B--2---:R-:W-:Y:S01]  /*4c240*/  IMAD.WIDE R8, R3, 0x4, R160 ;  /* 0x0000000403087825 */ /* 0x004fe200078e02a0 */
[----:B------:R-:W-:-:S03]  /*4c250*/  IADD3 R0, R252, 0xda, RZ ;  /* 0x000000dafc007810 */ /* 0x000fc60007ffe0ff */
[C---:B---3--:R-:W-:Y:S01]  /*4c260*/  IMAD.WIDE R12, R3.reuse, 0x4, R6 ;  /* 0x00000004030c7825 */ /* 0x048fe200078e0206 */
[----:B------:R-:W-:Y:S03]  /*4c270*/  @P4 STG.E [R24.64], R242 ;  /* 0x000000f218004986 */ /* 0x000fe6000c101904 */
[----:B----4-:R-:W-:Y:S01]  /*4c280*/  IMAD.WIDE R16, R3, 0x4, R4 ;  /* 0x0000000403107825 */ /* 0x010fe200078e0204 */
[----:B------:R1:W-:Y:S01]  /*4c290*/  @P1 STG.E [R8.64], R210 ;  /* 0x000000d208001986 */ /* 0x0003e2000c101904 */
[----:B------:R-:W-:Y:S02]  /*4c2a0*/  ISETP.GE.AND P0, PT, R0, c[0x0][0x17c], PT ;  /* 0x00005f0000007a0c */ /* 0x000fe40003f06270 */
[----:B------:R-:W-:Y:S01]  /*4c2b0*/  IMAD.WIDE R20, R27, 0x4, R162 ;  /* 0x000000041b147825 */ /* 0x000fe200078e02a2 */
[----:B------:R2:W-:Y:S01]  /*4c2c0*/  @P5 STG.E [R12.64], R46 ;  /* 0x0000002e0c005986 */ /* 0x0005e2000c101904 */
[----:B------:R-:W-:-:S03]  /*4c2d0*/  ISETP.LT.AND P4, PT, R138, c[0x0][0x178], !P2 ;  /* 0x00005e008a007a0c */ /* 0x000fc60005781270 */
[----:B------:R3:W-:Y:S01]  /*4c2e0*/  @P3 STG.E [R16.64], R78 ;  /* 0x0000004e10003986 */ /* 0x0007e2000c101904 */
[----:B------:R-:W-:Y:S02]  /*4c2f0*/  ISETP.LT.AND P3, PT, R139, c[0x0][0x178], !P2 ;  /* 0x00005e008b007a0c */ /* 0x000fe40005761270 */
[----:B------:R-:W-:Y:S01]  /*4c300*/  ISETP.LT.AND P2, PT, R99, c[0x0][0x178], !P2 ;  /* 0x00005e0063007a0c */ /* 0x000fe20005741270 */
[----:B------:R4:W-:Y:S01]  /*4c310*/  @P6 STG.E [R20.64], R243 ;  /* 0x000000f314006986 */ /* 0x0009e2000c101904 */
[----:B------:R-:W-:Y:S02]  /*4c320*/  ISETP.LT.AND P6, PT, R207, c[0x0][0x178], !P0 ;  /* 0x00005e00cf007a0c */ /* 0x000fe400047c1270 */
[----:B------:R-:W-:Y:S02]  /*4c330*/  ISETP.LT.AND P5, PT, R138, c[0x0][0x178], !P0 ;  /* 0x00005e008a007a0c */ /* 0x000fe400047a1270 */
[C---:B------:R-:W-:Y:S01]  /*4c340*/  IADD3 R3, R27.reuse, c[0x0][0x198], RZ ;  /* 0x000066001b037a10 */ /* 0x040fe20007ffe0ff */
[----:B------:R-:W-:Y:S01]  /*4c350*/  IMAD.WIDE R22, R27, 0x4, R160 ;  /* 0x000000041b167825 */ /* 0x000fe200078e02a0 */
[----:B------:R-:W-:-:S03]  /*4c360*/  IADD3 R0, R252, 0xdb, RZ ;  /* 0x000000dbfc007810 */ /* 0x000fc60007ffe0ff */
[----:B-1----:R-:W-:Y:S01]  /*4c370*/  IMAD.WIDE R8, R27, 0x4, R6 ;  /* 0x000000041b087825 */ /* 0x002fe200078e0206 */
[----:B------:R-:W-:-:S03]  /*4c380*/  ISETP.GE.AND P1, PT, R0, c[0x0][0x17c], PT ;  /* 0x00005f0000007a0c */ /* 0x000fc60003f26270 */
[----:B--2---:R-:W-:Y:S01]  /*4c390*/  IMAD.WIDE R12, R27, 0x4, R4 ;  /* 0x000000041b0c7825 */ /* 0x004fe200078e0204 */
[----:B------:R1:W-:Y:S03]  /*4c3a0*/  @P4 STG.E [R22.64], R211 ;  /* 0x000000d316004986 */ /* 0x0003e6000c101904 */
[C---:B---3--:R-:W-:Y:S01]  /*4c3b0*/  IMAD.WIDE R16, R3.reuse, 0x4, R162 ;  /* 0x0000000403107825 */ /* 0x048fe200078e02a2 */
        /* <DEDUP_REMOVED lines=9> */
[----:B------:R-:W-:Y:S02]  /*4c450*/  ISETP.LT.AND P2, PT, R139, c[0x0][0x178], !P1 ;  /* 0x00005e008b007a0c */ /* 0x000fe40004f41270 */
[C---:B------:R-:W-:Y:S01]  /*4c460*/  IADD3 R25, R3.reuse, c[0x0][0x198], RZ ;  /* 0x0000660003197a10 */ /* 0x040fe20007ffe0ff */
[----:B-1----:R-:W-:Y:S01]  /*4c470*/  IMAD.WIDE R22, R3, 0x4, R6 ;  /* 0x0000000403167825 */ /* 0x002fe200078e0206 */
[----:B------:R-:W-:-:S03]  /*4c480*/  IADD3 R0, R252, 0xdc, RZ ;  /* 0x000000dcfc007810 */ /* 0x000fc60007ffe0ff */
[----:B--2---:R-:W-:Y:S01]  /*4c490*/  IMAD.WIDE R8, R3, 0x4, R4 ;  /* 0x0000000403087825 */ /* 0x004fe200078e0204 */
[----:B------:R1:W-:Y:S03]  /*4c4a0*/  @P4 STG.E [R22.64], R42 ;  /* 0x0000002a16004986 */ /* 0x0003e6000c101904 */
[----:B---3--:R-:W-:Y:S01]  /*4c4b0*/  IMAD.WIDE R12, R25, 0x4, R162 ;  /* 0x00000004190c7825 */ /* 0x008fe200078e02a2 */
[----:B------:R-:W-:-:S03]  /*4c4c0*/  ISETP.GE.AND P3, PT, R0, c[0x0][0x17c], PT ;  /* 0x00005f0000007a0c */ /* 0x000fc60003f66270 */
[C---:B----4-:R-:W-:Y:S01]  /*4c4d0*/  IMAD.WIDE R16, R25.reuse, 0x4, R160 ;  /* 0x0000000419107825 */ /* 0x050fe200078e02a0 */
[----:B------:R2:W-:Y:S03]  /*4c4e0*/  @P0 STG.E [R8.64], R74 ;  /* 0x0000004a08000986 */ /* 0x0005e6000c101904 */
[----:B------:R-:W-:Y:S01]  /*4c4f0*/  IMAD.WIDE R20, R25, 0x4, R6 ;  /* 0x0000000419147825 */ /* 0x000fe200078e0206 */
[----:B------:R-:W-:Y:S01]  /*4c500*/  ISETP.LT.AND P4, PT, R99, c[0x0][0x178], !P1 ;  /* 0x00005e0063007a0c */ /* 0x000fe20004f81270 */
[----:B------:R3:W-:Y:S04]  /*4c510*/  @P6 STG.E [R12.64], R235 ;  /* 0x000000eb0c006986 */ /* 0x0007e8000c101904 */
[----:B------:R4:W-:Y:S01]  /*4c520*/  @P5 STG.E [R16.64], R19 ;  /* 0x0000001310005986 */ /* 0x0009e2000c101904 */
[----:B-1----:R-:W-:-:S03]  /*4c530*/  IMAD.WIDE R22, R25, 0x4, R4 ;  /* 0x0000000419167825 */ /* 0x002fc600078e0204 */
[----:B------:R1:W-:Y:S01]  /*4c540*/  @P2 STG.E [R20.64], R43 ;  /* 0x0000002b14002986 */ /* 0x0003e2000c101904 */
[----:B------:R-:W-:Y:S02]  /*4c550*/  ISETP.LT.AND P2, PT, R207, c[0x0][0x178], !P3 ;  /* 0x00005e00cf007a0c */ /* 0x000fe40005f41270 */
[----:B------:R-:W-:Y:S02]  /*4c560*/  IADD3 R0, R252, 0xdd, RZ ;  /* 0x000000ddfc007810 */ /* 0x000fe40007ffe0ff */
[----:B------:R-:W-:Y:S02]  /*4c570*/  IADD3 R25, R25, c[0x0][0x198], RZ ;  /* 0x0000660019197a10 */ /* 0x000fe40007ffe0ff */
[----:B------:R-:W-:Y:S02]  /*4c580*/  ISETP.LT.AND P0, PT, R138, c[0x0][0x178], !P3 ;  /* 0x00005e008a007a0c */ /* 0x000fe40005f01270 */
[----:B------:R-:W-:Y:S01]  /*4c590*/  ISETP.LT.AND P5, PT, R139, c[0x0][0x178], !P3 ;  /* 0x00005e008b007a0c */ /* 0x000fe20005fa1270 */
[----:B--2---:R-:W-:Y:S01]  /*4c5a0*/  IMAD.WIDE R8, R25, 0x4, R162 ;  /* 0x0000000419087825 */ /* 0x004fe200078e02a2 */
[----:B------:R-:W-:-:S02]  /*4c5b0*/  ISETP.GE.AND P1, PT, R0, c[0x0][0x17c], PT ;  /* 0x00005f0000007a0c */ /* 0x000fc40003f26270 */
[----:B------:R-:W-:Y:S01]  /*4c5c0*/  ISETP.LT.AND P3, PT, R99, c[0x0][0x178], !P3 ;  /* 0x00005e0063007a0c */ /* 0x000fe20005f61270 */
[----:B------:R-:W-:Y:S01]  /*4c5d0*/  @P4 STG.E [R22.64], R75 ;  /* 0x0000004b16004986 */ /* 0x000fe2000c101904 */
[----:B------:R-:W-:Y:S01]  /*4c5e0*/  ISETP.LT.AND P4, PT, R207, c[0x0][0x178], !P1 ;  /* 0x00005e00cf007a0c */ /* 0x000fe20004f81270 */
[C---:B---3--:R-:W-:Y:S01]  /*4c5f0*/  IMAD.WIDE R12, R25.reuse, 0x4, R160 ;  /* 0x00000004190c7825 */ /* 0x048fe200078e02a0 */
[C---:B------:R-:W-:Y:S01]  /*4c600*/  IADD3 R3, R25.reuse, c[0x0][0x198], RZ ;  /* 0x0000660019037a10 */ /* 0x040fe20007ffe0ff */
[----:B------:R2:W-:Y:S01]  /*4c610*/  @P2 STG.E [R8.64], R226 ;  /* 0x000000e208002986 */ /* 0x0005e2000c101904 */
[----:B------:R-:W-:Y:S01]  /*4c620*/  ISETP.LT.AND P2, PT, R138, c[0x0][0x178], !P1 ;  /* 0x00005e008a007a0c */ /* 0x000fe20004f41270 */
[----:B----4-:R-:W-:Y:S01]  /*4c630*/  IMAD.WIDE R16, R25, 0x4, R6 ;  /* 0x0000000419107825 */ /* 0x010fe200078e0206 */
[----:B------:R-:W-:-:S03]  /*4c640*/  IADD3 R0, R252, 0xde, RZ ;  /* 0x000000defc007810 */ /* 0x000fc60007ffe0ff */
[----:B------:R-:W-:Y:S01]  /*4c650*/  IMAD.WIDE R18, R25, 0x4, R4 ;  /* 0x0000000419127825 */ /* 0x000fe200078e0204 */
[----:B------:R-:W-:Y:S01]  /*4c660*/  @P0 STG.E [R12.64], R14 ;  /* 0x0000000e0c000986 */ /* 0x000fe2000c101904 */
[----:B------:R-:W-:Y:S02]  /*4c670*/  ISETP.GE.AND P6, PT, R0, c[0x0][0x17c], PT ;  /* 0x00005f0000007a0c */ /* 0x000fe40003fc6270 */
[----:B-1----:R-:W-:Y:S01]  /*4c680*/  IMAD.WIDE R20, R3, 0x4, R162 ;  /* 0x0000000403147825 */ /* 0x002fe200078e02a2 */
[----:B------:R1:W-:Y:S04]  /*4c690*/  @P5 STG.E [R16.64], R38 ;  /* 0x0000002610005986 */ /* 0x0003e8000c101904 */
[----:B------:R3:W-:Y:S01]  /*4c6a0*/  @P3 STG.E [R18.64], R70 ;  /* 0x0000004612003986 */ /* 0x0007e2000c101904 */
[----:B------:R-:W-:Y:S01]  /*4c6b0*/  ISETP.LT.AND P3, PT, R139, c[0x0][0x178], !P1 ;  /* 0x00005e008b007a0c */ /* 0x000fe20004f61270 */
[----:B--2---:R-:W-:Y:S01]  /*4c6c0*/  IMAD.WIDE R8, R3, 0x4, R160 ;  /* 0x0000000403087825 */ /* 0x004fe200078e02a0 */
[----:B------:R-:W-:Y:S01]  /*4c6d0*/  ISETP.LT.AND P1, PT, R99, c[0x0][0x178], !P1 ;  /* 0x00005e0063007a0c */ /* 0x000fe20004f21270 */
[----:B------:R2:W-:Y:S01]  /*4c6e0*/  @P4 STG.E [R20.64], R227 ;  /* 0x000000e314004986 */ /* 0x0005e2000c101904 */
[----:B------:R-:W-:-:S02]  /*4c6f0*/  ISETP.LT.AND P5, PT, R207, c[0x0][0x178], !P6 ;  /* 0x00005e00cf007a0c */ /* 0x000fc400077a1270 */
[----:B------:R-:W-:Y:S01]  /*4c700*/  ISETP.LT.AND P4, PT, R138, c[0x0][0x178], !P6 ;  /* 0x00005e008a007a0c */ /* 0x000fe20007781270 */
[----:B------:R4:W-:Y:S01]  /*4c710*/  @P2 STG.E [R8.64], R15 ;  /* 0x0000000f08002986 */ /* 0x0009e2000c101904 */
[C---:B------:R-:W-:Y:S01]  /*4c720*/  IADD3 R25, R3.reuse, c[0x0][0x198], RZ ;  /* 0x0000660003197a10 */ /* 0x040fe20007ffe0ff */
[C---:B-1----:R-:W-:Y:S02]  /*4c730*/  IMAD.WIDE R16, R3.reuse, 0x4, R6 ;  /* 0x0000000403107825 */ /* 0x042fe400078e0206 */
[----:B------:R-:W1:Y:S01]  /*4c740*/  LDS.128 R12, [R2] ;  /* 0x00000000020c7984 */ /* 0x000e620000000c00 */
[----:B------:R-:W-:Y:S01]  /*4c750*/  IADD3 R0, R252, 0xdf, RZ ;  /* 0x000000dffc007810 */ /* 0x000fe20007ffe0ff */
[----:B---3--:R-:W-:Y:S02]  /*4c760*/  IMAD.WIDE R18, R3, 0x4, R4 ;  /* 0x0000000403127825 */ /* 0x008fe400078e0204 */
[----:B------:R3:W-:Y:S02]  /*4c770*/  @P3 STG.E [R16.64], R39 ;  /* 0x0000002710003986 */ /* 0x0007e4000c101904 */
[C---:B--2---:R-:W-:Y:S01]  /*4c780*/  IMAD.WIDE R20, R25.reuse, 0x4, R162 ;  /* 0x0000000419147825 */ /* 0x044fe200078e02a2 */
        /* <DEDUP_REMOVED lines=8> */
[----:B------:R-:W-:Y:S02]  /*4c810*/  ISETP.LT.AND P4, PT, R138, c[0x0][0x178], !P0 ;  /* 0x00005e008a007a0c */ /* 0x000fe40004781270 */
[C---:B------:R-:W-:Y:S01]  /*4c820*/  IADD3 R27, R25.reuse, c[0x0][0x198], RZ ;  /* 0x00006600191b7a10 */ /* 0x040fe20007ffe0ff */
[----:B----4-:R-:W-:Y:S01]  /*4c830*/  IMAD.WIDE R8, R25, 0x4, R6 ;  /* 0x0000000419087825 */ /* 0x010fe200078e0206 */
[----:B------:R-:W-:-:S03]  /*4c840*/  IADD3 R3, R252, 0xe0, RZ ;  /* 0x000000e0fc037810 */ /* 0x000fc60007ffe0ff */
[----:B---3--:R-:W-:Y:S01]  /*4c850*/  IMAD.WIDE R16, R25, 0x4, R4 ;  /* 0x0000000419107825 */ /* 0x008fe200078e0204 */
[----:B------:R-:W-:-:S03]  /*4c860*/  ISETP.GE.AND P5, PT, R3, c[0x0][0x17c], PT ;  /* 0x00005f0003007a0c */ /* 0x000fc60003fa6270 */
[----:B--2---:R-:W-:Y:S01]  /*4c870*/  IMAD.WIDE R18, R27, 0x4, R162 ;  /* 0x000000041b127825 */ /* 0x004fe200078e02a2 */
[----:B------:R-:W-:Y:S01]  /*4c880*/  ISETP.LT.AND P2, PT, R139, c[0x0][0x178], !P0 ;  /* 0x00005e008b007a0c */ /* 0x000fe20004741270 */
[----:B------:R-:W-:Y:S02]  /*4c890*/  @P1 STG.E [R8.64], R34 ;  /* 0x0000002208001986 */ /* 0x000fe4000c101904 */
[----:B------:R-:W-:Y:S01]  /*4c8a0*/  IMAD.WIDE R20, R27, 0x4, R160 ;  /* 0x000000041b147825 */ /* 0x000fe200078e02a0 */
[----:B------:R-:W-:Y:S01]  /*4c8b0*/  ISETP.LT.AND P0, PT, R99, c[0x0][0x178], !P0 ;  /* 0x00005e0063007a0c */ /* 0x000fe20004701270 */
[----:B------:R2:W-:Y:S01]  /*4c8c0*/  @P6 STG.E [R16.64], R66 ;  /* 0x0000004210006986 */ /* 0x0005e2000c101904 */
[----:B------:R-:W-:-:S03]  /*4c8d0*/  LOP3.LUT R250, R2, 0x20, RZ, 0x3c, !PT ;  /* 0x0000002002fa7812 */ /* 0x000fc600078e3cff */
[----:B------:R3:W-:Y:S01]  /*4c8e0*/  @P3 STG.E [R18.64], R219 ;  /* 0x000000db12003986 */ /* 0x0007e2000c101904 */
[----:B------:R-:W-:-:S03]  /*4c8f0*/  ISETP.LT.AND P3, PT, R207, c[0x0][0x178], !P5 ;  /* 0x00005e00cf007a0c */ /* 0x000fc60006f61270 */
[----:B------:R4:W-:Y:S01]  /*4c900*/  @P4 STG.E [R20.64], R11 ;  /* 0x0000000b14004986 */ /* 0x0009e2000c101904 */
[----:B------:R-:W-:Y:S02]  /*4c910*/  ISETP.LT.AND P4, PT, R138, c[0x0][0x178], !P5 ;  /* 0x00005e008a007a0c */ /* 0x000fe40006f81270 */
[----:B------:R-:W-:Y:S02]  /*4c920*/  ISETP.LT.AND P6, PT, R139, c[0x0][0x178], !P5 ;  /* 0x00005e008b007a0c */ /* 0x000fe40006fc1270 */
[C---:B------:R-:W-:Y:S01]  /*4c930*/  IADD3 R29, R27.reuse, c[0x0][0x198], RZ ;  /* 0x000066001b1d7a10 */ /* 0x040fe20007ffe0ff */
[----:B-1----:R-:W-:Y:S01]  /*4c940*/  IMAD.WIDE R22, R27, 0x4, R6 ;  /* 0x000000041b167825 */ /* 0x002fe200078e0206 */
[----:B------:R-:W-:Y:S01]  /*4c950*/  ISETP.LT.AND P5, PT, R99, c[0x0][0x178], !P5 ;  /* 0x00005e0063007a0c */ /* 0x000fe20006fa1270 */
[----:B------:R-:W1:Y:S01]  /*4c960*/  LDS.128 R8, [R250] ;  /* 0x00000000fa087984 */ /* 0x000e620000000c00 */
[----:B------:R-:W-:Y:S01]  /*4c970*/  IADD3 R0, R252, 0xe1, RZ ;  /* 0x000000e1fc007810 */ /* 0x000fe20007ffe0ff */
[----:B------:R-:W-:-:S02]  /*4c980*/  IMAD.WIDE R24, R27, 0x4, R4 ;  /* 0x000000041b187825 */ /* 0x000fc400078e0204 */
[----:B------:R4:W-:Y:S02]  /*4c990*/  @P2 STG.E [R22.64], R35 ;  /* 0x0000002316002986 */ /* 0x0009e4000c101904 */
[----:B--2---:R-:W-:Y:S01]  /*4c9a0*/  IMAD.WIDE R16, R29, 0x4, R162 ;  /* 0x000000041d107825 */ /* 0x004fe200078e02a2 */
[----:B------:R-:W-:-:S03]  /*4c9b0*/  ISETP.GE.AND P1, PT, R0, c[0x0][0x17c], PT ;  /* 0x00005f0000007a0c */ /* 0x000fc60003f26270 */
[C---:B---3--:R-:W-:Y:S01]  /*4c9c0*/  IMAD.WIDE R18, R29.reuse, 0x4, R160 ;  /* 0x000000041d127825 */ /* 0x048fe200078e02a0 */
[----:B------:R2:W-:Y:S03]  /*4c9d0*/  @P0 STG.E [R24.64], R67 ;  /* 0x0000004318000986 */ /* 0x0005e6000c101904 */
[C---:B----4-:R-:W-:Y:S01]  /*4c9e0*/  IMAD.WIDE R20, R29.reuse, 0x4, R6 ;  /* 0x000000041d147825 */ /* 0x050fe200078e0206 */
[----:B------:R-:W-:Y:S01]  /*4c9f0*/  IADD3 R3, R252, 0xe2, RZ ;  /* 0x000000e2fc037810 */ /* 0x000fe20007ffe0ff */
[----:B------:R-:W-:Y:S02]  /*4ca00*/  @P3 STG.E [R16.64], R124 ;  /* 0x0000007c10003986 */ /* 0x000fe4000c101904 */
[----:B------:R-:W-:Y:S01]  /*4ca10*/  IMAD.WIDE R22, R29, 0x4, R4 ;  /* 0x000000041d167825 */ /* 0x000fe200078e0204 */
[----:B------:R-:W-:Y:S01]  /*4ca20*/  ISETP.LT.AND P3, PT, R207, c[0x0][0x178], !P1 ;  /* 0x00005e00cf007a0c */ /* 0x000fe20004f61270 */
[----:B------:R-:W-:Y:S01]  /*4ca30*/  @P4 STG.E [R18.64], R156 ;  /* 0x0000009c12004986 */ /* 0x000fe2000c101904 */
[----:B------:R-:W-:-:S03]  /*4ca40*/  ISETP.LT.AND P4, PT, R138, c[0x0][0x178], !P1 ;  /* 0x00005e008a007a0c */ /* 0x000fc60004f81270 */
[----:B------:R3:W-:Y:S01]  /*4ca50*/  @P6 STG.E [R20.64], R176 ;  /* 0x000000b014006986 */ /* 0x0007e2000c101904 */
[----:B------:R-:W-:-:S03]  /*4ca60*/  ISETP.GE.AND P2, PT, R3, c[0x0][0x17c], PT ;  /* 0x00005f0003007a0c */ /* 0x000fc60003f46270 */
[----:B------:R4:W-:Y:S01]  /*4ca70*/  @P5 STG.E [R22.64], R12 ;  /* 0x0000000c16005986 */ /* 0x0009e2000c101904 */
[----:B------:R-:W-:Y:S02]  /*4ca80*/  ISETP.LT.AND P5, PT, R139, c[0x0][0x178], !P1 ;  /* 0x00005e008b007a0c */ /* 0x000fe40004fa1270 */
[----:B------:R-:W-:Y:S02]  /*4ca90*/  IADD3 R3, R29, c[0x0][0x198], RZ ;  /* 0x000066001d037a10 */ /* 0x000fe40007ffe0ff */
[----:B------:R-:W-:Y:S02]  /*4caa0*/  ISETP.LT.AND P1, PT, R99, c[0x0][0x178], !P1 ;  /* 0x00005e0063007a0c */ /* 0x000fe40004f21270 */
[----:B------:R-:W-:Y:S01]  /*4cab0*/  ISETP.LT.AND P6, PT, R207, c[0x0][0x178], !P2 ;  /* 0x00005e00cf007a0c */ /* 0x000fe200057c1270 */
[C---:B--2---:R-:W-:Y:S01]  /*4cac0*/  IMAD.WIDE R24, R3.reuse, 0x4, R162 ;  /* 0x0000000403187825 */ /* 0x044fe200078e02a2 */
[----:B------:R-:W-:-:S03]  /*4cad0*/  IADD3 R31, R3, c[0x0][0x198], RZ ;  /* 0x00006600031f7a10 */ /* 0x000fc60007ffe0ff */
[----:B------:R-:W-:Y:S01]  /*4cae0*/  IMAD.WIDE R26, R3, 0x4, R160 ;  /* 0x00000004031a7825 */ /* 0x000fe200078e02a0 */
[----:B------:R-:W-:-:S03]  /*4caf0*/  IADD3 R0, R252, 0xe3, RZ ;  /* 0x000000e3fc007810 */ /* 0x000fc60007ffe0ff */
[C---:B---3--:R-:W-:Y:S01]  /*4cb00*/  IMAD.WIDE R20, R3.reuse, 0x4, R6 ;  /* 0x0000000403147825 */ /* 0x048fe200078e0206 */
[----:B------:R2:W-:Y:S01]  /*4cb10*/  @P3 STG.E [R24.64], R125 ;  /* 0x0000007d18003986 */ /* 0x0005e2000c101904 */
[----:B------:R-:W-:Y:S02]  /*4cb20*/  LOP3.LUT R249, R2, 0x40, RZ, 0x3c, !PT ;  /* 0x0000004002f97812 */ /* 0x000fe400078e3cff */
[----:B------:R-:W-:Y:S01]  /*4cb30*/  IMAD.WIDE R28, R3, 0x4, R4 ;  /* 0x00000004031c7825 */ /* 0x000fe200078e0204 */
[----:B------:R-:W-:Y:S01]  /*4cb40*/  @P4 STG.E [R26.64], R157 ;  /* 0x0000009d1a004986 */ /* 0x000fe2000c101904 */
[----:B------:R-:W-:Y:S02]  /*4cb50*/  ISETP.GE.AND P0, PT, R0, c[0x0][0x17c], PT ;  /* 0x00005f0000007a0c */ /* 0x000fe40003f06270 */
[----:B----4-:R-:W-:Y:S01]  /*4cb60*/  IMAD.WIDE R22, R31, 0x4, R162 ;  /* 0x000000041f167825 */ /* 0x010fe200078e02a2 */
[----:B------:R-:W-:Y:S01]  /*4cb70*/  @P5 STG.E [R20.64], R177 ;  /* 0x000000b114005986 */ /* 0x000fe2000c101904 */
[----:B------:R-:W-:-:S03]  /*4cb80*/  ISETP.LT.AND P3, PT, R138, c[0x0][0x178], !P2 ;  /* 0x00005e008a007a0c */ /* 0x000fc60005761270 */
[----:B------:R3:W-:Y:S01]  /*4cb90*/  @P1 STG.E [R28.64], R13 ;  /* 0x0000000d1c001986 */ /* 0x0007e2000c101904 */
[----:B------:R-:W-:Y:S02]  /*4cba0*/  ISETP.LT.AND P1, PT, R139, c[0x0][0x178], !P2 ;  /* 0x00005e008b007a0c */ /* 0x000fe40005721270 */
[----:B------:R-:W-:Y:S01]  /*4cbb0*/  ISETP.LT.AND P2, PT, R99, c[0x0][0x178], !P2 ;  /* 0x00005e0063007a0c */ /* 0x000fe20005741270 */
[----:B------:R-:W4:Y:S01]  /*4cbc0*/  LDS.128 R16, [R249] ;  /* 0x00000000f9107984 */ /* 0x000f220000000c00 */
[----:B------:R-:W-:-:S03]  /*4cbd0*/  ISETP.LT.AND P5, PT, R207, c[0x0][0x178], !P0 ;  /* 0x00005e00cf007a0c */ /* 0x000fc600047a1270 */
[----:B------:R1:W-:Y:S01]  /*4cbe0*/  @P6 STG.E [R22.64], R120 ;  /* 0x0000007816006986 */ /* 0x0003e2000c101904 */
[----:B------:R-:W-:Y:S02]  /*4cbf0*/  ISETP.LT.AND P6, PT, R138, c[0x0][0x178], !P0 ;  /* 0x00005e008a007a0c */ /* 0x000fe400047c1270 */
[C---:B------:R-:W-:Y:S01]  /*4cc00*/  IADD3 R3, R31.reuse, c[0x0][0x198], RZ ;  /* 0x000066001f037a10 */ /* 0x040fe20007ffe0ff */
[----:B--2---:R-:W-:Y:S01]  /*4cc10*/  IMAD.WIDE R24, R31, 0x4, R160 ;  /* 0x000000041f187825 */ /* 0x004fe200078e02a0 */
[----:B------:R-:W-:-:S03]  /*4cc20*/  IADD3 R0, R252, 0xe4, RZ ;  /* 0x000000e4fc007810 */ /* 0x000fc60007ffe0ff */
[----:B---3--:R-:W-:Y:S01]  /*4cc30*/  IMAD.WIDE R12, R31, 0x4, R6 ;  /* 0x000000041f0c7825 */ /* 0x008fe200078e0206 */
[----:B------:R-:W-:-:S03]  /*4cc40*/  ISETP.GE.AND P4, PT, R0, c[0x0][0x17c], PT ;  /* 0x00005f0000007a0c */ /* 0x000fc60003f86270 */
[----:B------:R-:W-:Y:S01]  /*4cc50*/  IMAD.WIDE R20, R31, 0x4, R4 ;  /* 0x000000041f147825 */ /* 0x000fe200078e0204 */
[----:B------:R2:W-:Y:S03]  /*4cc60*/  @P3 STG.E [R24.64], R152 ;  /* 0x0000009818003986 */ /* 0x0005e6000c101904 */
[----:B-1----:R-:W-:Y:S01]  /*4cc70*/  IMAD.WIDE R22, R3, 0x4, R162 ;  /* 0x0000000403167825 */ /* 0x002fe200078e02a2 */
[----:B------:R-:W-:Y:S01]  /*4cc80*/  ISETP.LT.AND P3, PT, R139, c[0x0][0x178], !P0 ;  /* 0x00005e008b007a0c */ /* 0x000fe20004761270 */
[----:B------:R1:W-:Y:S02]  /*4cc90*/  @P1 STG.E [R12.64], R184 ;  /* 0x000000b80c001986 */ /* 0x0003e4000c101904 */
[----:B------:R-:W-:Y:S01]  /*4cca0*/  IMAD.WIDE R26, R3, 0x4, R160 ;  /* 0x00000004031a7825 */ /* 0x000fe200078e02a0 */
[----:B------:R-:W-:Y:S01]  /*4ccb0*/  ISETP.LT.AND P0, PT, R99, c[0x0][0x178], !P0 ;  /* 0x00005e0063007a0c */ /* 0x000fe20004701270 */
[----:B------:R-:W-:Y:S01]  /*4ccc0*/  @P2 STG.E [R20.64], R8 ;  /* 0x0000000814002986 */ /* 0x000fe2000c101904 */
[----:B------:R-:W-:-:S02]  /*4ccd0*/  LOP3.LUT R248, R2, 0x60, RZ, 0x3c, !PT ;  /* 0x0000006002f87812 */ /* 0x000fc400078e3cff */
[----:B------:R-:W-:Y:S01]  /*4cce0*/  ISETP.LT.AND P2, PT, R207, c[0x0][0x178], !P4 ;  /* 0x00005e00cf007a0c */ /* 0x000fe20006741270 */
[----:B------:R-:W-:Y:S01]  /*4ccf0*/  @P5 STG.E [R22.64], R121 ;  /* 0x0000007916005986 */ /* 0x000fe2000c101904 */
[----:B------:R-:W-:-:S03]  /*4cd00*/  ISETP.LT.AND P5, PT, R138, c[0x0][0x178], !P4 ;  /* 0x00005e008a007a0c */ /* 0x000fc600067a1270 */
[----:B------:R3:W-:Y:S01]  /*4cd10*/  @P6 STG.E [R26.64], R153 ;  /* 0x000000991a006986 */ /* 0x0007e2000c101904 */
[----:B------:R-:W-:Y:S02]  /*4cd20*/  ISETP.LT.AND P6, PT, R139, c[0x0][0x178], !P4 ;  /* 0x00005e008b007a0c */ /* 0x000fe400067c1270 */
[C---:B------:R-:W-:Y:S01]  /*4cd30*/  IADD3 R33, R3.reuse, c[0x0][0x198], RZ ;  /* 0x0000660003217a10 */ /* 0x040fe20007ffe0ff */
[----:B------:R-:W4:Y:S01]  /*4cd40*/  LDS.128 R20, [R248] ;  /* 0x00000000f8147984 */ /* 0x000f220000000c00 */
[----:B------:R-:W-:Y:S01]  /*4cd50*/  IADD3 R0, R252, 0xe5, RZ ;  /* 0x000000e5fc007810 */ /* 0x000fe20007ffe0ff */
[----:B--2---:R-:W-:-:S04]  /*4cd60*/  IMAD.WIDE R24, R3, 0x4, R6 ;  /* 0x0000000403187825 */ /* 0x004fc800078e0206 */
[----:B-1----:R-:W-:Y:S01]  /*4cd70*/  IMAD.WIDE R12, R3, 0x4, R4 ;  /* 0x00000004030c7825 */ /* 0x002fe200078e0204 */
[----:B------:R-:W-:-:S03]  /*4cd80*/  ISETP.GE.AND P1, PT, R0, c[0x0][0x17c], PT ;  /* 0x00005f0000007a0c */ /* 0x000fc60003f26270 */
[C---:B---3--:R-:W-:Y:S01]  /*4cd90*/  IMAD.WIDE R26, R33.reuse, 0x4, R162 ;  /* 0x00000004211a7825 */ /* 0x048fe200078e02a2 */
[----:B------:R1:W-:Y:S03]  /*4cda0*/  @P3 STG.E [R24.64], R185 ;  /* 0x000000b918003986 */ /* 0x0003e6000c101904 */
[C---:B------:R-:W-:Y:S01]  /*4cdb0*/  IMAD.WIDE R28, R33.reuse, 0x4, R160 ;  /* 0x00000004211c7825 */ /* 0x040fe200078e02a0 */
[----:B------:R2:W-:Y:S03]  /*4cdc0*/  @P0 STG.E [R12.64], R9 ;  /* 0x000000090c000986 */ /* 0x0005e6000c101904 */
[----:B------:R-:W-:Y:S01]  /*4cdd0*/  IMAD.WIDE R30, R33, 0x4, R6 ;  /* 0x00000004211e7825 */ /* 0x000fe200078e0206 */
[----:B------:R-:W-:Y:S01]  /*4cde0*/  ISETP.LT.AND P4, PT, R99, c[0x0][0x178], !P4 ;  /* 0x00005e0063007a0c */ /* 0x000fe20006781270 */
[----:B------:R-:W-:Y:S01]  /*4cdf0*/  @P2 STG.E [R26.64], R112 ;  /* 0x000000701a002986 */ /* 0x000fe2000c101904 */
[----:B------:R-:W-:-:S03]  /*4ce00*/  ISETP.LT.AND P0, PT, R207, c[0x0][0x178], !P1 ;  /* 0x00005e00cf007a0c */ /* 0x000fc60004f01270 */
[----:B------:R3:W-:Y:S01]  /*4ce10*/  @P5 STG.E [R28.64], R128 ;  /* 0x000000801c005986 */ /* 0x0007e2000c101904 */
[----:B------:R-:W-:Y:S01]  /*4ce20*/  ISETP.LT.AND P5, PT, R138, c[0x0][0x178], !P1 ;  /* 0x00005e008a007a0c */ /* 0x000fe20004fa1270 */
[----:B-1----:R-:W-:Y:S02]  /*4ce30*/  IMAD.WIDE R24, R33, 0x4, R4 ;  /* 0x0000000421187825 */ /* 0x002fe400078e0204 */
[----:B------:R1:W-:Y:S01]  /*4ce40*/  @P6 STG.E [R30.64], R192 ;  /* 0x000000c01e006986 */ /* 0x0003e2000c101904 */
[----:B------:R-:W-:Y:S02]  /*4ce50*/  ISETP.LT.AND P6, PT, R139, c[0x0][0x178], !P1 ;  /* 0x00005e008b007a0c */ /* 0x000fe40004fc1270 */
[----:B------:R-:W-:Y:S02]  /*4ce60*/  IADD3 R33, R33, c[0x0][0x198], RZ ;  /* 0x0000660021217a10 */ /* 0x000fe40007ffe0ff */
[----:B------:R-:W-:-:S03]  /*4ce70*/  IADD3 R0, R252, 0xe6, RZ ;  /* 0x000000e6fc007810 */ /* 0x000fc60007ffe0ff */
[----:B--2---:R-:W-:Y:S01]  /*4ce80*/  IMAD.WIDE R8, R33, 0x4, R162 ;  /* 0x0000000421087825 */ /* 0x004fe200078e02a2 */
[----:B------:R-:W-:-:S03]  /*4ce90*/  ISETP.GE.AND P3, PT, R0, c[0x0][0x17c], PT ;  /* 0x00005f0000007a0c */ /* 0x000fc60003f66270 */
[C---:B------:R-:W-:Y:S01]  /*4cea0*/  IMAD.WIDE R12, R33.reuse, 0x4, R160 ;  /* 0x00000004210c7825 */ /* 0x040fe200078e02a0 */
[----:B----4-:R-:W-:Y:S03]  /*4ceb0*/  @P4 STG.E [R24.64], R16 ;  /* 0x0000001018004986 */ /* 0x010fe6000c101904 */
[----:B---3--:R-:W-:Y:S01]  /*4cec0*/  IMAD.WIDE R28, R33, 0x4, R6 ;  /* 0x00000004211c7825 */ /* 0x008fe200078e0206 */
[----:B------:R-:W-:Y:S01]  /*4ced0*/  ISETP.LT.AND P1, PT, R99, c[0x0][0x178], !P1 ;  /* 0x00005e0063007a0c */ /* 0x000fe20004f21270 */
[----:B------:R2:W-:Y:S01]  /*4cee0*/  @P0 STG.E [R8.64], R113 ;  /* 0x0000007108000986 */ /* 0x0005e2000c101904 */
[----:B------:R-:W-:-:S03]  /*4cef0*/  ISETP.LT.AND P4, PT, R207, c[0x0][0x178], !P3 ;  /* 0x00005e00cf007a0c */ /* 0x000fc60005f81270 */
[----:B------:R3:W-:Y:S01]  /*4cf00*/  @P5 STG.E [R12.64], R129 ;  /* 0x000000810c005986 */ /* 0x0007e2000c101904 */
[----:B------:R-:W-:-:S03]  /*4cf10*/  ISETP.LT.AND P5, PT, R138, c[0x0][0x178], !P3 ;  /* 0x00005e008a007a0c */ /* 0x000fc60005fa1270 */
[----:B------:R4:W-:Y:S01]  /*4cf20*/  @P6 STG.E [R28.64], R193 ;  /* 0x000000c11c006986 */ /* 0x0009e2000c101904 */
[----:B------:R-:W-:Y:S02]  /*4cf30*/  ISETP.LT.AND P6, PT, R139, c[0x0][0x178], !P3 ;  /* 0x00005e008b007a0c */ /* 0x000fe40005fc1270 */
[C---:B------:R-:W-:Y:S01]  /*4cf40*/  IADD3 R3, R33.reuse, c[0x0][0x198], RZ ;  /* 0x0000660021037a10 */ /* 0x040fe20007ffe0ff */
[----:B-1----:R-:W-:Y:S01]  /*4cf50*/  IMAD.WIDE R30, R33, 0x4, R4 ;  /* 0x00000004211e7825 */ /* 0x002fe200078e0204 */
[----:B------:R-:W-:Y:S01]  /*4cf60*/  ISETP.LT.AND P3, PT, R99, c[0x0][0x178], !P3 ;  /* 0x00005e0063007a0c */ /* 0x000fe20005f61270 */
[----:B------:R-:W1:Y:S01]  /*4cf70*/  LDS.128 R24, [R2+0x800] ;  /* 0x0008000002187984 */ /* 0x000e620000000c00 */
[----:B------:R-:W-:Y:S01]  /*4cf80*/  IADD3 R0, R252, 0xe7, RZ ;  /* 0x000000e7fc007810 */ /* 0x000fe20007ffe0ff */
[----:B------:R-:W-:-:S04]  /*4cf90*/  IMAD.WIDE R32, R3, 0x4, R162 ;  /* 0x0000000403207825 */ /* 0x000fc800078e02a2 */
[C---:B--2---:R-:W-:Y:S01]  /*4cfa0*/  IMAD.WIDE R8, R3.reuse, 0x4, R160 ;  /* 0x0000000403087825 */ /* 0x044fe200078e02a0 */
[----:B------:R-:W-:Y:S01]  /*4cfb0*/  ISETP.GE.AND P2, PT, R0, c[0x0][0x17c], PT ;  /* 0x00005f0000007a0c */ /* 0x000fe20003f46270 */
[----:B------:R2:W-:Y:S02]  /*4cfc0*/  @P1 STG.E [R30.64], R17 ;  /* 0x000000111e001986 */ /* 0x0005e4000c101904 */
[C---:B---3--:R-:W-:Y:S02]  /*4cfd0*/  IMAD.WIDE R12, R3.reuse, 0x4, R6 ;  /* 0x00000004030c7825 */ /* 0x048fe400078e0206 */
[----:B------:R-:W-:Y:S02]  /*4cfe0*/  @P4 STG.E [R32.64], R116 ;  /* 0x0000007420004986 */ /* 0x000fe4000c101904 */
[----:B----4-:R-:W-:Y:S02]  /*4cff0*/  IMAD.WIDE R28, R3, 0x4, R4 ;  /* 0x00000004031c7825 */ /* 0x010fe400078e0204 */
[----:B------:R3:W-:Y:S01]  /*4d000*/  @P5 STG.E [R8.64], R144 ;  /* 0x0000009008005986 */ /* 0x0007e2000c101904 */
[----:B------:R-:W-:-:S03]  /*4d010*/  ISETP.LT.AND P4, PT, R207, c[0x0][0x178], !P2 ;  /* 0x00005e00cf007a0c */ /* 0x000fc60005781270 */
[----:B------:R4:W-:Y:S01]  /*4d020*/  @P6 STG.E [R12.64], R200 ;  /* 0x000000c80c006986 */ /* 0x0009e2000c101904 */
[----:B------:R-:W-:-:S03]  /*4d030*/  ISETP.LT.AND P5, PT, R139, c[0x0][0x178], !P2 ;  /* 0x00005e008b007a0c */ /* 0x000fc600057a1270 */
[----:B------:R-:W-:Y:S01]  /*4d040*/  @P3 STG.E [R28.64], R20 ;  /* 0x000000141c003986 */ /* 0x000fe2000c101904 */
[----:B------:R-:W-:Y:S02]  /*4d050*/  ISETP.LT.AND P3, PT, R138, c[0x0][0x178], !P2 ;  /* 0x00005e008a007a0c */ /* 0x000fe40005761270 */
[----:B------:R-:W-:Y:S01]  /*4d060*/  IADD3 R35, R3, c[0x0][0x198], RZ ;  /* 0x0000660003237a10 */ /* 0x000fe20007ffe0ff */
[----:B------:R-:W1:Y:S01]  /*4d070*/  LDS.128 R28, [R250+0x800] ;  /* 0x00080000fa1c7984 */ /* 0x000e620000000c00 */
[----:B------:R-:W-:-:S03]  /*4d080*/  IADD3 R0, R252, 0xe8, RZ ;  /* 0x000000e8fc007810 */ /* 0x000fc60007ffe0ff */
[----:B--2---:R-:W-:Y:S01]  /*4d090*/  IMAD.WIDE R16, R35, 0x4, R162 ;  /* 0x0000000423107825 */ /* 0x004fe200078e02a2 */
[----:B------:R-:W-:-:S03]  /*4d0a0*/  ISETP.GE.AND P0, PT, R0, c[0x0][0x17c], PT ;  /* 0x00005f0000007a0c */ /* 0x000fc60003f06270 */
[----:B------:R-:W-:Y:S01]  /*4d0b0*/  IMAD.WIDE R2, R35, 0x4, R160 ;  /* 0x0000000423027825 */ /* 0x000fe200078e02a0 */
[----:B------:R-:W-:-:S03]  /*4d0c0*/  ISETP.LT.AND P2, PT, R99, c[0x0][0x178], !P2 ;  /* 0x00005e0063007a0c */ /* 0x000fc60005741270 */
[----:B---3--:R-:W-:Y:S01]  /*4d0d0*/  IMAD.WIDE R8, R35, 0x4, R6 ;  /* 0x0000000423087825 */ /* 0x008fe200078e0206 */
[----:B------:R2:W-:Y:S01]  /*4d0e0*/  @P4 STG.E [R16.64], R117 ;  /* 0x0000007510004986 */ /* 0x0005e2000c101904 */
[----:B------:R-:W-:-:S03]  /*4d0f0*/  ISETP.LT.AND P6, PT, R207, c[0x0][0x178], !P0 ;  /* 0x00005e00cf007a0c */ /* 0x000fc600047c1270 */
[----:B------:R3:W-:Y:S01]  /*4d100*/  @P3 STG.E [R2.64], R145 ;  /* 0x0000009102003986 */ /* 0x0007e2000c101904 */
[----:B------:R-:W-:-:S03]  /*4d110*/  ISETP.LT.AND P3, PT, R138, c[0x0][0x178], !P0 ;  /* 0x00005e008a007a0c */ /* 0x000fc60004761270 */
[----:B------:R1:W-:Y:S01]  /*4d120*/  @P5 STG.E [R8.64], R201 ;  /* 0x000000c908005986 */ /* 0x0003e2000c101904 */
[----:B------:R-:W-:Y:S02]  /*4d130*/  ISETP.LT.AND P5, PT, R139, c[0x0][0x178], !P0 ;  /* 0x00005e008b007a0c */ /* 0x000fe400047a1270 */
[C---:B------:R-:W-:Y:S01]  /*4d140*/  IADD3 R37, R35.reuse, c[0x0][0x198], RZ ;  /* 0x0000660023257a10 */ /* 0x040fe20007ffe0ff */
[----:B----4-:R-:W-:Y:S01]  /*4d150*/  IMAD.WIDE R12, R35, 0x4, R4 ;  /* 0x00000004230c7825 */ /* 0x010fe200078e0204 */
[----:B------:R-:W-:-:S03]  /*4d160*/  IADD3 R0, R252, 0xe9, RZ ;  /* 0x000000e9fc007810 */ /* 0x000fc60007ffe0ff */
[----:B------:R-:W-:Y:S01]  /*4d170*/  IMAD.WIDE R32, R37, 0x4, R162 ;  /* 0x0000000425207825 */ /* 0x000fe200078e02a2 */
[----:B------:R-:W-:-:S03]  /*4d180*/  ISETP.GE.AND P1, PT, R0, c[0x0][0x17c], PT ;  /* 0x00005f0000007a0c */ /* 0x000fc60003f26270 */
[C---:B--2---:R-:W-:Y:S01]  /*4d190*/  IMAD.WIDE R16, R37.reuse, 0x4, R160 ;  /* 0x0000000425107825 */ /* 0x044fe200078e02a0 */
[----:B------:R2:W-:Y:S03]  /*4d1a0*/  @P2 STG.E [R12.64], R21 ;  /* 0x000000150c002986 */ /* 0x0005e6000c101904 */
[----:B---3--:R-:W-:Y:S01]  /*4d1b0*/  IMAD.WIDE R2, R37, 0x4, R6 ;  /* 0x0000000425027825 */ /* 0x008fe200078e0206 */
[----:B------:R-:W-:Y:S01]  /*4d1c0*/  @P6 STG.E [R32.64], R108 ;  /* 0x0000006c20006986 */ /* 0x000fe2000c101904 */
[----:B------:R-:W-:Y:S02]  /*4d1d0*/  ISETP.LT.AND P0, PT, R99, c[0x0][0x178], !P0 ;  /* 0x00005e0063007a0c */ /* 0x000fe40004701270 */
[----:B------:R-:W-:Y:S01]  /*4d1e0*/  ISETP.LT.AND P6, PT, R207, c[0x0][0x178], !P1 ;  /* 0x00005e00cf007a0c */ /* 0x000fe20004fc1270 */
[----:B------:R3:W-:Y:S01]  /*4d1f0*/  @P3 STG.E [R16.64], R140 ;  /* 0x0000008c10003986 */ /* 0x0007e2000c101904 */
[----:B------:R-:W-:-:S03]  /*4d200*/  ISETP.LT.AND P3, PT, R138, c[0x0][0x178], !P1 ;  /* 0x00005e008a007a0c */ /* 0x000fc60004f61270 */
[----:B------:R4:W-:Y:S01]  /*4d210*/  @P5 STG.E [R2.64], R180 ;  /* 0x000000b402005986 */ /* 0x0009e2000c101904 */
[----:B------:R-:W-:Y:S02]  /*4d220*/  ISETP.LT.AND P5, PT, R139, c[0x0][0x178], !P1 ;  /* 0x00005e008b007a0c */ /* 0x000fe40004fa1270 */
[----:B------:R-:W-:Y:S02]  /*4d230*/  IADD3 R35, R37, c[0x0][0x198], RZ ;  /* 0x0000660025237a10 */ /* 0x000fe40007ffe0ff */
        /* <DEDUP_REMOVED lines=9> */
[----:B------:R2:W-:Y:S02]  /*4d2d0*/  @P6 STG.E [R12.64], R109 ;  /* 0x0000006d0c006986 */ /* 0x0005e4000c101904 */
[----:B----4-:R-:W-:Y:S01]  /*4d2e0*/  IMAD.WIDE R2, R35, 0x4, R4 ;  /* 0x0000000423027825 */ /* 0x010fe200078e0204 */
[----:B------:R-:W-:Y:S01]  /*4d2f0*/  ISETP.GE.AND P2, PT, R0, c[0x0][0x17c], PT ;  /* 0x00005f0000007a0c */ /* 0x000fe20003f46270 */
[----:B------:R3:W-:Y:S01]  /*4d300*/  @P3 STG.E [R16.64], R141 ;  /* 0x0000008d10003986 */ /* 0x0007e2000c101904 */
[----:B------:R-:W-:-:S02]  /*4d310*/  ISETP.LT.AND P0, PT, R207, c[0x0][0x178], !P4 ;  /* 0x00005e00cf007a0c */ /* 0x000fc40006701270 */
[----:B------:R-:W-:Y:S01]  /*4d320*/  ISETP.LT.AND P6, PT, R138, c[0x0][0x178], !P4 ;  /* 0x00005e008a007a0c */ /* 0x000fe200067c1270 */
[----:B------:R-:W-:Y:S01]  /*4d330*/  @P5 STG.E [R20.64], R181 ;  /* 0x000000b514005986 */ /* 0x000fe2000c101904 */
[----:B------:R-:W-:-:S03]  /*4d340*/  IADD3 R37, R35, c[0x0][0x198], RZ ;  /* 0x0000660023257a10 */ /* 0x000fc60007ffe0ff */
[----:B------:R4:W-:Y:S01]  /*4d350*/  @P1 STG.E [R2.64], R25 ;  /* 0x0000001902001986 */ /* 0x0009e2000c101904 */
[----:B------:R-:W-:Y:S02]  /*4d360*/  ISETP.LT.AND P1, PT, R139, c[0x0][0x178], !P4 ;  /* 0x00005e008b007a0c */ /* 0x000fe40006721270 */
[----:B------:R-:W-:Y:S01]  /*4d370*/  ISETP.LT.AND P4, PT, R99, c[0x0][0x178], !P4 ;  /* 0x00005e0063007a0c */ /* 0x000fe20006781270 */
[----:B------:R-:W4:Y:S01]  /*4d380*/  LDS.128 R32, [R249+0x800] ;  /* 0x00080000f9207984 */ /* 0x000f220000000c00 */
[----:B------:R-:W-:Y:S01]  /*4d390*/  ISETP.LT.AND P5, PT, R207, c[0x0][0x178], !P2 ;  /* 0x00005e00cf007a0c */ /* 0x000fe200057a1270 */
[C---:B-1----:R-:W-:Y:S01]  /*4d3a0*/  IMAD.WIDE R8, R37.reuse, 0x4, R162 ;  /* 0x0000000425087825 */ /* 0x042fe200078e02a2 */
[C---:B------:R-:W-:Y:S02]  /*4d3b0*/  IADD3 R39, R37.reuse, c[0x0][0x198], RZ ;  /* 0x0000660025277a10 */ /* 0x040fe40007ffe0ff */
[----:B------:R-:W-:Y:S01]  /*4d3c0*/  IADD3 R0, R252, 0xec, RZ ;  /* 0x000000ecfc007810 */ /* 0x000fe20007ffe0ff */
[C---:B--2---:R-:W-:Y:S01]  /*4d3d0*/  IMAD.WIDE R12, R37.reuse, 0x4, R160 ;  /* 0x00000004250c7825 */ /* 0x044fe200078e02a0 */
[----:B------:R1:W-:Y:S03]  /*4d3e0*/  @P0 STG.E [R8.64], R104 ;  /* 0x0000006808000986 */ /* 0x0003e6000c101904 */
[----:B---3--:R-:W-:Y:S01]  /*4d3f0*/  IMAD.WIDE R16, R37, 0x4, R6 ;  /* 0x0000000425107825 */ /* 0x008fe200078e0206 */
[----:B------:R-:W-:-:S03]  /*4d400*/  ISETP.GE.AND P3, PT, R0, c[0x0][0x17c], PT ;  /* 0x00005f0000007a0c */ /* 0x000fc60003f66270 */
[----:B----4-:R-:W-:Y:S01]  /*4d410*/  IMAD.WIDE R2, R37, 0x4, R4 ;  /* 0x0000000425027825 */ /* 0x010fe200078e0204 */
[----:B------:R2:W-:Y:S03]  /*4d420*/  @P6 STG.E [R12.64], R148 ;  /* 0x000000940c006986 */ /* 0x0005e6000c101904 */
[----:B------:R-:W-:Y:S01]  /*4d430*/  IMAD.WIDE R20, R39, 0x4, R162 ;  /* 0x0000000427147825 */ /* 0x000fe200078e02a2 */
[C---:B------:R-:W-:Y:S01]  /*4d440*/  ISETP.LT.AND P6, PT, R138.reuse, c[0x0][0x178], !P2 ;  /* 0x00005e008a007a0c */ /* 0x040fe200057c1270 */
[----:B------:R-:W-:Y:S01]  /*4d450*/  @P1 STG.E [R16.64], R188 ;  /* 0x000000bc10001986 */ /* 0x000fe2000c101904 */
[----:B------:R-:W-:Y:S02]  /*4d460*/  ISETP.LT.AND P1, PT, R139, c[0x0][0x178], !P2 ;  /* 0x00005e008b007a0c */ /* 0x000fe40005721270 */
[----:B------:R-:W-:Y:S01]  /*4d470*/  ISETP.LT.AND P2, PT, R99, c[0x0][0x178], !P2 ;  /* 0x00005e0063007a0c */ /* 0x000fe20005741270 */
[----:B------:R3:W-:Y:S01]  /*4d480*/  @P4 STG.E [R2.64], R28 ;  /* 0x0000001c02004986 */ /* 0x0007e2000c101904 */
[----:B------:R-:W-:-:S03]  /*4d490*/  ISETP.LT.AND P4, PT, R138, c[0x0][0x178], !P3 ;  /* 0x00005e008a007a0c */ /* 0x000fc60005f81270 */
[----:B------:R4:W-:Y:S01]  /*4d4a0*/  @P5 STG.E [R20.64], R105 ;  /* 0x0000006914005986 */ /* 0x0009e2000c101904 */
[----:B------:R-:W-:Y:S02]  /*4d4b0*/  ISETP.LT.AND P5, PT, R207, c[0x0][0x178], !P3 ;  /* 0x00005e00cf007a0c */ /* 0x000fe40005fa1270 */
[C---:B------:R-:W-:Y:S01]  /*4d4c0*/  IADD3 R25, R39.reuse, c[0x0][0x198], RZ ;  /* 0x0000660027197a10 */ /* 0x040fe20007ffe0ff */
[----:B-1----:R-:W-:Y:S01]  /*4d4d0*/  IMAD.WIDE R8, R39, 0x4, R160 ;  /* 0x0000000427087825 */ /* 0x002fe200078e02a0 */
[----:B------:R-:W-:-:S03]  /*4d4e0*/  IADD3 R0, R252, 0xed, RZ ;  /* 0x000000edfc007810 */ /* 0x000fc60007ffe0ff */
[----:B--2---:R-:W-:-:S04]  /*4d4f0*/  IMAD.WIDE R12, R39, 0x4, R6 ;  /* 0x00000004270c7825 */ /* 0x004fc800078e0206 */
[----:B---3--:R-:W-:Y:S02]  /*4d500*/  IMAD.WIDE R2, R39, 0x4, R4 ;  /* 0x0000000427027825 */ /* 0x008fe400078e0204 */
[----:B------:R-:W1:Y:S02]  /*4d510*/  LDS.128 R36, [R248+0x800] ;  /* 0x00080000f8247984 */ /* 0x000e640000000c00 */
[C---:B------:R-:W-:Y:S01]  /*4d520*/  IMAD.WIDE R16, R25.reuse, 0x4, R162 ;  /* 0x0000000419107825 */ /* 0x040fe200078e02a2 */
[----:B------:R-:W-:Y:S01]  /*4d530*/  ISETP.GE.AND P0, PT, R0, c[0x0][0x17c], PT ;  /* 0x00005f0000007a0c */ /* 0x000fe20003f06270 */
[----:B------:R2:W-:Y:S02]  /*4d540*/  @P6 STG.E [R8.64], R149 ;  /* 0x0000009508006986 */ /* 0x0005e4000c101904 */
[----:B----4-:R-:W-:Y:S02]  /*4d550*/  IMAD.WIDE R20, R25, 0x4, R160 ;  /* 0x0000000419147825 */ /* 0x010fe400078e02a0 */
[----:B------:R-:W-:Y:S01]  /*4d560*/  @P1 STG.E [R12.64], R189 ;  /* 0x000000bd0c001986 */ /* 0x000fe2000c101904 */
[----:B------:R-:W-:-:S02]  /*4d570*/  ISETP.LT.AND P1, PT, R139, c[0x0][0x178], !P3 ;  /* 0x00005e008b007a0c */ /* 0x000fc40005f21270 */
        /* <DEDUP_REMOVED lines=12> */
[C---:B------:R-:W-:Y:S01]  /*4d640*/  IMAD.WIDE R12, R41.reuse, 0x4, R162 ;  /* 0x00000004290c7825 */ /* 0x040fe200078e02a2 */
[----:B------:R-:W-:Y:S03]  /*4d650*/  @P1 STG.E [R8.64], R196 ;  /* 0x000000c408001986 */ /* 0x000fe6000c101904 */
[C---:B----4-:R-:W-:Y:S01]  /*4d660*/  IMAD.WIDE R16, R41.reuse, 0x4, R160 ;  /* 0x0000000429107825 */ /* 0x050fe200078e02a0 */
[----:B------:R-:W-:Y:S01]  /*4d670*/  IADD3 R0, R252, 0xef, RZ ;  /* 0x000000effc007810 */ /* 0x000fe20007ffe0ff */
[----:B------:R2:W-:Y:S02]  /*4d680*/  @P3 STG.E [R2.64], R32 ;  /* 0x0000002002003986 */ /* 0x0005e4000c101904 */
[----:B-1----:R-:W-:Y:S02]  /*4d690*/  IMAD.WIDE R20, R41, 0x4, R6 ;  /* 0x0000000429147825 */ /* 0x002fe400078e0206 */
[----:B------:R1:W-:Y:S01]  /*4d6a0*/  @P5 STG.E [R12.64], R101 ;  /* 0x000000650c005986 */ /* 0x0003e2000c101904 */
[----:B------:R-:W-:-:S03]  /*4d6b0*/  ISETP.LT.AND P0, PT, R99, c[0x0][0x178], !P0 ;  /* 0x00005e0063007a0c */ /* 0x000fc60004701270 */
[----:B------:R3:W-:Y:S01]  /*4d6c0*/  @P4 STG.E [R16.64], R133 ;  /* 0x0000008510004986 */ /* 0x0007e2000c101904 */
[----:B------:R-:W-:-:S03]  /*4d6d0*/  ISETP.GE.AND P1, PT, R0, c[0x0][0x17c], PT ;  /* 0x00005f0000007a0c */ /* 0x000fc60003f26270 */
[----:B------:R4:W-:Y:S01]  /*4d6e0*/  @P2 STG.E [R20.64], R197 ;  /* 0x000000c514002986 */ /* 0x0009e2000c101904 */
[----:B------:R-:W-:Y:S01]  /*4d6f0*/  ISETP.LT.AND P2, PT, R207, c[0x0][0x178], !P6 ;  /* 0x00005e00cf007a0c */ /* 0x000fe20007741270 */
[----:B------:R-:W-:Y:S01]  /*4d700*/  IMAD.WIDE R24, R41, 0x4, R4 ;  /* 0x0000000429187825 */ /* 0x000fe200078e0204 */
[----:B------:R-:W-:Y:S02]  /*4d710*/  ISETP.LT.AND P4, PT, R138, c[0x0][0x178], !P6 ;  /* 0x00005e008a007a0c */ /* 0x000fe40007781270 */
[----:B------:R-:W-:Y:S02]  /*4d720*/  ISETP.LT.AND P3, PT, R139, c[0x0][0x178], !P6 ;  /* 0x00005e008b007a0c */ /* 0x000fe40007761270 */
[----:B------:R-:W-:Y:S02]  /*4d730*/  IADD3 R41, R41, c[0x0][0x198], RZ ;  /* 0x0000660029297a10 */ /* 0x000fe40007ffe0ff */
[----:B------:R-:W-:Y:S02]  /*4d740*/  ISETP.LT.AND P6, PT, R99, c[0x0][0x178], !P6 ;  /* 0x00005e0063007a0c */ /* 0x000fe400077c1270 */
[----:B------:R-:W-:Y:S01]  /*4d750*/  ISETP.LT.AND P5, PT, R207, c[0x0][0x178], !P1 ;  /* 0x00005e00cf007a0c */ /* 0x000fe20004fa1270 */
[C---:B--2---:R-:W-:Y:S01]  /*4d760*/  IMAD.WIDE R2, R41.reuse, 0x4, R162 ;  /* 0x0000000429027825 */ /* 0x044fe200078e02a2 */
[----:B------:R-:W-:-:S03]  /*4d770*/  IADD3 R29, R41, c[0x0][0x198], RZ ;  /* 0x00006600291d7a10 */ /* 0x000fc60007ffe0ff */
[C---:B------:R-:W-:Y:S01]  /*4d780*/  IMAD.WIDE R8, R41.reuse, 0x4, R160 ;  /* 0x0000000429087825 */ /* 0x040fe200078e02a0 */
[----:B------:R-:W-:Y:S01]  /*4d790*/  IADD3 R0, R252, 0xf0, RZ ;  /* 0x000000f0fc007810 */ /* 0x000fe20007ffe0ff */
[----:B------:R2:W-:Y:S02]  /*4d7a0*/  @P0 STG.E [R24.64], R33 ;  /* 0x0000002118000986 */ /* 0x0005e4000c101904 */
[C---:B-1----:R-:W-:Y:S02]  /*4d7b0*/  IMAD.WIDE R12, R41.reuse, 0x4, R6 ;  /* 0x00000004290c7825 */ /* 0x042fe400078e0206 */
[----:B------:R1:W-:Y:S02]  /*4d7c0*/  @P2 STG.E [R2.64], R96 ;  /* 0x0000006002002986 */ /* 0x0003e4000c101904 */
[----:B---3--:R-:W-:Y:S01]  /*4d7d0*/  IMAD.WIDE R16, R41, 0x4, R4 ;  /* 0x0000000429107825 */ /* 0x008fe200078e0204 */
[----:B------:R-:W-:Y:S01]  /*4d7e0*/  ISETP.GE.AND P0, PT, R0, c[0x0][0x17c], PT ;  /* 0x00005f0000007a0c */ /* 0x000fe20003f06270 */
[----:B------:R3:W-:Y:S02]  /*4d7f0*/  @P4 STG.E [R8.64], R136 ;  /* 0x0000008808004986 */ /* 0x0007e4000c101904 */
[----:B----4-:R-:W-:-:S02]  /*4d800*/  IMAD.WIDE R20, R29, 0x4, R162 ;  /* 0x000000041d147825 */ /* 0x010fc400078e02a2 */
[----:B------:R4:W-:Y:S01]  /*4d810*/  @P3 STG.E [R12.64], R204 ;  /* 0x000000cc0c003986 */ /* 0x0009e2000c101904 */
[----:B------:R-:W-:Y:S02]  /*4d820*/  ISETP.LT.AND P3, PT, R138, c[0x0][0x178], !P1 ;  /* 0x00005e008a007a0c */ /* 0x000fe40004f61270 */
[----:B------:R-:W-:Y:S01]  /*4d830*/  ISETP.LT.AND P4, PT, R139, c[0x0][0x178], !P1 ;  /* 0x00005e008b007a0c */ /* 0x000fe20004f81270 */
[----:B------:R3:W-:Y:S01]  /*4d840*/  @P6 STG.E [R16.64], R36 ;  /* 0x0000002410006986 */ /* 0x0007e2000c101904 */
[----:B------:R-:W-:-:S03]  /*4d850*/  ISETP.LT.AND P6, PT, R207, c[0x0][0x178], !P0 ;  /* 0x00005e00cf007a0c */ /* 0x000fc600047c1270 */
[----:B------:R4:W-:Y:S01]  /*4d860*/  @P5 STG.E [R20.64], R97 ;  /* 0x0000006114005986 */ /* 0x0009e2000c101904 */
[----:B------:R-:W-:Y:S02]  /*4d870*/  ISETP.LT.AND P5, PT, R99, c[0x0][0x178], !P1 ;  /* 0x00005e0063007a0c */ /* 0x000fe40004fa1270 */
[----:B------:R-:W-:Y:S02]  /*4d880*/  ISETP.LT.AND P1, PT, R138, c[0x0][0x178], !P0 ;  /* 0x00005e008a007a0c */ /* 0x000fe40004721270 */
[C---:B--2---:R-:W-:Y:S01]  /*4d890*/  IADD3 R25, R29.reuse, c[0x0][0x198], RZ ;  /* 0x000066001d197a10 */ /* 0x044fe20007ffe0ff */
[----:B-1----:R-:W-:Y:S01]  /*4d8a0*/  IMAD.WIDE R2, R29, 0x4, R160 ;  /* 0x000000041d027825 */ /* 0x002fe200078e02a0 */
[----:B------:R-:W-:-:S03]  /*4d8b0*/  IADD3 R0, R252, 0xf1, RZ ;  /* 0x000000f1fc007810 */ /* 0x000fc60007ffe0ff */
[C---:B---3--:R-:W-:Y:S01]  /*4d8c0*/  IMAD.WIDE R8, R29.reuse, 0x4, R6 ;  /* 0x000000041d087825 */ /* 0x048fe200078e0206 */
[----:B------:R1:W-:Y:S03]  /*4d8d0*/  @P3 STG.E [R2.64], R137 ;  /* 0x0000008902003986 */ /* 0x0003e6000c101904 */
[----:B----4-:R-:W-:Y:S01]  /*4d8e0*/  IMAD.WIDE R12, R29, 0x4, R4 ;  /* 0x000000041d0c7825 */ /* 0x010fe200078e0204 */
[----:B------:R-:W-:-:S03]  /*4d8f0*/  ISETP.GE.AND P2, PT, R0, c[0x0][0x17c], PT ;  /* 0x00005f0000007a0c */ /* 0x000fc60003f46270 */
[C---:B------:R-:W-:Y:S01]  /*4d900*/  IMAD.WIDE R16, R25.reuse, 0x4, R162 ;  /* 0x0000000419107825 */ /* 0x040fe200078e02a2 */
[----:B------:R2:W-:Y:S03]  /*4d910*/  @P4 STG.E [R8.64], R205 ;  /* 0x000000cd08004986 */ /* 0x0005e6000c101904 */
[----:B------:R-:W-:Y:S01]  /*4d920*/  IMAD.WIDE R20, R25, 0x4, R160 ;  /* 0x0000000419147825 */ /* 0x000fe200078e02a0 */
[----:B------:R3:W-:Y:S01]  /*4d930*/  @P5 STG.E [R12.64], R37 ;  /* 0x000000250c005986 */ /* 0x0007e2000c101904 */
[----:B------:R-:W-:Y:S02]  /*4d940*/  ISETP.LT.AND P5, PT, R139, c[0x0][0x178], !P0 ;  /* 0x00005e008b007a0c */ /* 0x000fe400047a1270 */
[----:B------:R-:W-:Y:S01]  /*4d950*/  ISETP.LT.AND P0, PT, R99, c[0x0][0x178], !P0 ;  /* 0x00005e0063007a0c */ /* 0x000fe20004701270 */
[----:B------:R4:W-:Y:S01]  /*4d960*/  @P6 STG.E [R16.64], R126 ;  /* 0x0000007e10006986 */ /* 0x0009e2000c101904 */
[----:B------:R-:W-:-:S03]  /*4d970*/  ISETP.LT.AND P3, PT, R138, c[0x0][0x178], !P2 ;  /* 0x00005e008a007a0c */ /* 0x000fc60005761270 */
[----:B------:R3:W-:Y:S01]  /*4d980*/  @P1 STG.E [R20.64], R158 ;  /* 0x0000009e14001986 */ /* 0x0007e2000c101904 */
[----:B------:R-:W-:Y:S01]  /*4d990*/  ISETP.LT.AND P1, PT, R207, c[0x0][0x178], !P2 ;  /* 0x00005e00cf007a0c */ /* 0x000fe20005721270 */
[----:B-1----:R-:W-:Y:S01]  /*4d9a0*/  IMAD.WIDE R2, R25, 0x4, R6 ;  /* 0x0000000419027825 */ /* 0x002fe200078e0206 */
[----:B------:R-:W-:-:S03]  /*4d9b0*/  ISETP.LT.AND P6, PT, R139, c[0x0][0x178], !P2 ;  /* 0x00005e008b007a0c */ /* 0x000fc600057c1270 */
[C---:B--2---:R-:W-:Y:S01]  /*4d9c0*/  IMAD.WIDE R8, R25.reuse, 0x4, R4 ;  /* 0x0000000419087825 */ /* 0x044fe200078e0204 */
[----:B------:R-:W-:Y:S02]  /*4d9d0*/  IADD3 R25, R25, c[0x0][0x198], RZ ;  /* 0x0000660019197a10 */ /* 0x000fe40007ffe0ff */
[----:B------:R-:W-:-:S03]  /*4d9e0*/  IADD3 R24, R252, 0xf2, RZ ;  /* 0x000000f2fc187810 */ /* 0x000fc60007ffe0ff */
[C---:B---3--:R-:W-:Y:S01]  /*4d9f0*/  IMAD.WIDE R12, R25.reuse, 0x4, R162 ;  /* 0x00000004190c7825 */ /* 0x048fe200078e02a2 */
[----:B------:R-:W-:Y:S01]  /*4da00*/  ISETP.GE.AND P4, PT, R24, c[0x0][0x17c], PT ;  /* 0x00005f0018007a0c */ /* 0x000fe20003f86270 */
[----:B------:R1:W-:Y:S02]  /*4da10*/  @P5 STG.E [R2.64], R178 ;  /* 0x000000b202005986 */ /* 0x0003e4000c101904 */
[----:B----4-:R-:W-:Y:S01]  /*4da20*/  IMAD.WIDE R16, R25, 0x4, R160 ;  /* 0x0000000419107825 */ /* 0x010fe200078e02a0 */
[----:B------:R-:W-:Y:S01]  /*4da30*/  ISETP.LT.AND P2, PT, R99, c[0x0][0x178], !P2 ;  /* 0x00005e0063007a0c */ /* 0x000fe20005741270 */
[----:B------:R2:W-:Y:S02]  /*4da40*/  @P0 STG.E [R8.64], R14 ;  /* 0x0000000e08000986 */ /* 0x0005e4000c101904 */
[----:B------:R-:W-:Y:S01]  /*4da50*/  IMAD.WIDE R20, R25, 0x4, R6 ;  /* 0x0000000419147825 */ /* 0x000fe200078e0206 */
[----:B------:R-:W-:Y:S01]  /*4da60*/  ISETP.LT.AND P0, PT, R207, c[0x0][0x178], !P4 ;  /* 0x00005e00cf007a0c */ /* 0x000fe20006701270 */
[----:B------:R3:W-:Y:S01]  /*4da70*/  @P1 STG.E [R12.64], R127 ;  /* 0x0000007f0c001986 */ /* 0x0007e2000c101904 */
[----:B------:R-:W-:-:S03]  /*4da80*/  ISETP.LT.AND P1, PT, R138, c[0x0][0x178], !P4 ;  /* 0x00005e008a007a0c */ /* 0x000fc60006721270 */
[----:B------:R4:W-:Y:S01]  /*4da90*/  @P3 STG.E [R16.64], R159 ;  /* 0x0000009f10003986 */ /* 0x0009e2000c101904 */
[----:B------:R-:W-:-:S03]  /*4daa0*/  IADD3 R29, R25, c[0x0][0x198], RZ ;  /* 0x00006600191d7a10 */ /* 0x000fc60007ffe0ff */
[----:B------:R4:W-:Y:S01]  /*4dab0*/  @P6 STG.E [R20.64], R179 ;  /* 0x000000b314006986 */ /* 0x0009e2000c101904 */
[----:B------:R-:W-:Y:S01]  /*4dac0*/  ISETP.LT.AND P6, PT, R139, c[0x0][0x178], !P4 ;  /* 0x00005e008b007a0c */ /* 0x000fe200067c1270 */
[----:B-1----:R-:W-:Y:S01]  /*4dad0*/  IMAD.WIDE R2, R25, 0x4, R4 ;  /* 0x0000000419027825 */ /* 0x002fe200078e0204 */
[----:B------:R-:W-:-:S03]  /*4dae0*/  IADD3 R0, R252, 0xf3, RZ ;  /* 0x000000f3fc007810 */ /* 0x000fc60007ffe0ff */
[----:B--2---:R-:W-:Y:S01]  /*4daf0*/  IMAD.WIDE R8, R29, 0x4, R162 ;  /* 0x000000041d087825 */ /* 0x004fe200078e02a2 */
[----:B------:R-:W-:-:S03]  /*4db00*/  ISETP.GE.AND P5, PT, R0, c[0x0][0x17c], PT ;  /* 0x00005f0000007a0c */ /* 0x000fc60003fa6270 */
        /* <DEDUP_REMOVED lines=21> */
[----:B------:R-:W-:Y:S01]  /*4dc60*/  IMAD.WIDE R14, R25, 0x4, R4 ;  /* 0x00000004190e7825 */ /* 0x000fe200078e0204 */
        /* <DEDUP_REMOVED lines=10> */
[C---:B----4-:R-:W-:Y:S01]  /*4dd10*/  IMAD.WIDE R16, R29.reuse, 0x4, R162 ;  /* 0x000000041d107825 */ /* 0x050fe200078e02a2 */
[----:B-1----:R-:W-:-:S03]  /*4dd20*/  IADD3 R21, R29, c[0x0][0x198], RZ ;  /* 0x000066001d157a10 */ /* 0x002fc60007ffe0ff */
[----:B--2---:R-:W-:Y:S01]  /*4dd30*/  IMAD.WIDE R2, R29, 0x4, R160 ;  /* 0x000000041d027825 */ /* 0x004fe200078e02a0 */
[----:B------:R-:W-:-:S03]  /*4dd40*/  IADD3 R0, R252, 0xf6, RZ ;  /* 0x000000f6fc007810 */ /* 0x000fc60007ffe0ff */
[C---:B---3--:R-:W-:Y:S01]  /*4dd50*/  IMAD.WIDE R8, R29.reuse, 0x4, R6 ;  /* 0x000000041d087825 */ /* 0x048fe200078e0206 */
[----:B------:R1:W-:Y:S03]  /*4dd60*/  @P4 STG.E [R16.64], R114 ;  /* 0x0000007210004986 */ /* 0x0003e6000c101904 */
[----:B------:R-:W-:Y:S01]  /*4dd70*/  IMAD.WIDE R12, R29, 0x4, R4 ;  /* 0x000000041d0c7825 */ /* 0x000fe200078e0204 */
[----:B------:R2:W-:Y:S01]  /*4dd80*/  @P1 STG.E [R2.64], R130 ;  /* 0x0000008202001986 */ /* 0x0005e2000c101904 */
[----:B------:R-:W-:Y:S02]  /*4dd90*/  ISETP.GE.AND P0, PT, R0, c[0x0][0x17c], PT ;  /* 0x00005f0000007a0c */ /* 0x000fe40003f06270 */
[----:B------:R-:W-:Y:S01]  /*4dda0*/  IMAD.WIDE R10, R21, 0x4, R162 ;  /* 0x00000004150a7825 */ /* 0x000fe200078e02a2 */
[----:B------:R-:W-:Y:S01]  /*4ddb0*/  ISETP.LT.AND P4, PT, R138, c[0x0][0x178], !P2 ;  /* 0x00005e008a007a0c */ /* 0x000fe20005781270 */
[----:B------:R3:W-:Y:S04]  /*4ddc0*/  @P5 STG.E [R8.64], R194 ;  /* 0x000000c208005986 */ /* 0x0007e8000c101904 */
[----:B------:R4:W-:Y:S01]  /*4ddd0*/  @P3 STG.E [R12.64], R18 ;  /* 0x000000120c003986 */ /* 0x0009e2000c101904 */
[----:B------:R-:W-:-:S02]  /*4dde0*/  ISETP.LT.AND P3, PT, R139, c[0x0][0x178], !P2 ;  /* 0x00005e008b007a0c */ /* 0x000fc40005761270 */
[----:B------:R-:W-:Y:S01]  /*4ddf0*/  ISETP.LT.AND P2, PT, R99, c[0x0][0x178], !P2 ;  /* 0x00005e0063007a0c */ /* 0x000fe20005741270 */
[----:B------:R3:W-:Y:S01]  /*4de00*/  @P6 STG.E [R10.64], R115 ;  /* 0x000000730a006986 */ /* 0x0007e2000c101904 */
[----:B------:R-:W-:Y:S02]  /*4de10*/  ISETP.LT.AND P6, PT, R207, c[0x0][0x178], !P0 ;  /* 0x00005e00cf007a0c */ /* 0x000fe400047c1270 */
[----:B------:R-:W-:Y:S01]  /*4de20*/  ISETP.LT.AND P5, PT, R138, c[0x0][0x178], !P0 ;  /* 0x00005e008a007a0c */ /* 0x000fe200047a1270 */
[C---:B------:R-:W-:Y:S01]  /*4de30*/  IMAD.WIDE R14, R21.reuse, 0x4, R160 ;  /* 0x00000004150e7825 */ /* 0x040fe200078e02a0 */
[C---:B-1----:R-:W-:Y:S02]  /*4de40*/  IADD3 R17, R21.reuse, c[0x0][0x198], RZ ;  /* 0x0000660015117a10 */ /* 0x042fe40007ffe0ff */
[----:B------:R-:W-:Y:S01]  /*4de50*/  IADD3 R0, R252, 0xf7, RZ ;  /* 0x000000f7fc007810 */ /* 0x000fe20007ffe0ff */
[C---:B--2---:R-:W-:Y:S01]  /*4de60*/  IMAD.WIDE R2, R21.reuse, 0x4, R6 ;  /* 0x0000000415027825 */ /* 0x044fe200078e0206 */
[----:B------:R1:W-:Y:S03]  /*4de70*/  @P4 STG.E [R14.64], R131 ;  /* 0x000000830e004986 */ /* 0x0003e6000c101904 */
[----:B---3--:R-:W-:Y:S01]  /*4de80*/  IMAD.WIDE R8, R21, 0x4, R4 ;  /* 0x0000000415087825 */ /* 0x008fe200078e0204 */
[----:B------:R-:W-:-:S03]  /*4de90*/  ISETP.GE.AND P1, PT, R0, c[0x0][0x17c], PT ;  /* 0x00005f0000007a0c */ /* 0x000fc60003f26270 */
[----:B----4-:R-:W-:Y:S01]  /*4dea0*/  IMAD.WIDE R12, R17, 0x4, R162 ;  /* 0x00000004110c7825 */ /* 0x010fe200078e02a2 */
[----:B------:R-:W-:Y:S01]  /*4deb0*/  ISETP.LT.AND P4, PT, R139, c[0x0][0x178], !P0 ;  /* 0x00005e008b007a0c */ /* 0x000fe20004781270 */
[----:B------:R2:W-:Y:S02]  /*4dec0*/  @P3 STG.E [R2.64], R195 ;  /* 0x000000c302003986 */ /* 0x0005e4000c101904 */
[----:B------:R-:W-:Y:S01]  /*4ded0*/  IMAD.WIDE R10, R17, 0x4, R160 ;  /* 0x00000004110a7825 */ /* 0x000fe200078e02a0 */
[----:B------:R-:W-:Y:S01]  /*4dee0*/  ISETP.LT.AND P0, PT, R99, c[0x0][0x178], !P0 ;  /* 0x00005e0063007a0c */ /* 0x000fe20004701270 */
[----:B------:R3:W-:Y:S01]  /*4def0*/  @P2 STG.E [R8.64], R19 ;  /* 0x0000001308002986 */ /* 0x0007e2000c101904 */
[----:B------:R-:W-:-:S03]  /*4df00*/  ISETP.LT.AND P2, PT, R139, c[0x0][0x178], !P1 ;  /* 0x00005e008b007a0c */ /* 0x000fc60004f41270 */
[----:B------:R-:W-:Y:S01]  /*4df10*/  @P6 STG.E [R12.64], R118 ;  /* 0x000000760c006986 */ /* 0x000fe2000c101904 */
[----:B------:R-:W-:-:S03]  /*4df20*/  ISETP.LT.AND P6, PT, R207, c[0x0][0x178], !P1 ;  /* 0x00005e00cf007a0c */ /* 0x000fc60004fc1270 */
[----:B------:R4:W-:Y:S01]  /*4df30*/  @P5 STG.E [R10.64], R146 ;  /* 0x000000920a005986 */ /* 0x0009e2000c101904 */
[----:B------:R-:W-:Y:S01]  /*4df40*/  ISETP.LT.AND P5, PT, R138, c[0x0][0x178], !P1 ;  /* 0x00005e008a007a0c */ /* 0x000fe20004fa1270 */
[C---:B-1----:R-:W-:Y:S01]  /*4df50*/  IMAD.WIDE R14, R17.reuse, 0x4, R6 ;  /* 0x00000004110e7825 */ /* 0x042fe200078e0206 */
[C---:B------:R-:W-:Y:S02]  /*4df60*/  IADD3 R21, R17.reuse, c[0x0][0x198], RZ ;  /* 0x0000660011157a10 */ /* 0x040fe40007ffe0ff */
[----:B------:R-:W-:Y:S01]  /*4df70*/  IADD3 R0, R252, 0xf8, RZ ;  /* 0x000000f8fc007810 */ /* 0x000fe20007ffe0ff */
[----:B--2---:R-:W-:Y:S01]  /*4df80*/  IMAD.WIDE R2, R17, 0x4, R4 ;  /* 0x0000000411027825 */ /* 0x004fe200078e0204 */
[----:B------:R1:W-:Y:S01]  /*4df90*/  @P4 STG.E [R14.64], R202 ;  /* 0x000000ca0e004986 */ /* 0x0003e2000c101904 */
[----:B------:R-:W-:Y:S02]  /*4dfa0*/  ISETP.LT.AND P4, PT, R99, c[0x0][0x178], !P1 ;  /* 0x00005e0063007a0c */ /* 0x000fe40004f81270 */
[----:B---3--:R-:W-:Y:S01]  /*4dfb0*/  IMAD.WIDE R8, R21, 0x4, R162 ;  /* 0x0000000415087825 */ /* 0x008fe200078e02a2 */
[----:B------:R-:W-:-:S03]  /*4dfc0*/  ISETP.GE.AND P3, PT, R0, c[0x0][0x17c], PT ;  /* 0x00005f0000007a0c */ /* 0x000fc60003f66270 */
[C---:B----4-:R-:W-:Y:S01]  /*4dfd0*/  IMAD.WIDE R10, R21.reuse, 0x4, R160 ;  /* 0x00000004150a7825 */ /* 0x050fe200078e02a0 */
[----:B------:R2:W-:Y:S03]  /*4dfe0*/  @P0 STG.E [R2.64], R22 ;  /* 0x0000001602000986 */ /* 0x0005e6000c101904 */
[----:B------:R-:W-:Y:S01]  /*4dff0*/  IMAD.WIDE R12, R21, 0x4, R6 ;  /* 0x00000004150c7825 */ /* 0x000fe200078e0206 */
[----:B------:R3:W-:Y:S01]  /*4e000*/  @P6 STG.E [R8.64], R119 ;  /* 0x0000007708006986 */ /* 0x0007e2000c101904 */
[----:B------:R-:W-:-:S03]  /*4e010*/  IADD3 R0, R252, 0xf9, RZ ;  /* 0x000000f9fc007810 */ /* 0x000fc60007ffe0ff */
[----:B------:R4:W-:Y:S01]  /*4e020*/  @P5 STG.E [R10.64], R147 ;  /* 0x000000930a005986 */ /* 0x0009e2000c101904 */
[----:B------:R-:W-:-:S03]  /*4e030*/  ISETP.LT.AND P0, PT, R138, c[0x0][0x178], !P3 ;  /* 0x00005e008a007a0c */ /* 0x000fc60005f01270 */
[----:B------:R3:W-:Y:S01]  /*4e040*/  @P2 STG.E [R12.64], R203 ;  /* 0x000000cb0c002986 */ /* 0x0007e2000c101904 */
[----:B------:R-:W-:Y:S01]  /*4e050*/  ISETP.LT.AND P2, PT, R207, c[0x0][0x178], !P3 ;  /* 0x00005e00cf007a0c */ /* 0x000fe20005f41270 */
[C---:B-1----:R-:W-:Y:S01]  /*4e060*/  IMAD.WIDE R14, R21.reuse, 0x4, R4 ;  /* 0x00000004150e7825 */ /* 0x042fe200078e0204 */
[----:B------:R-:W-:Y:S02]  /*4e070*/  IADD3 R21, R21, c[0x0][0x198], RZ ;  /* 0x0000660015157a10 */ /* 0x000fe40007ffe0ff */
[----:B------:R-:W-:Y:S02]  /*4e080*/  ISETP.GE.AND P1, PT, R0, c[0x0][0x17c], PT ;  /* 0x00005f0000007a0c */ /* 0x000fe40003f26270 */
[----:B------:R-:W-:Y:S01]  /*4e090*/  ISETP.LT.AND P6, PT, R139, c[0x0][0x178], !P3 ;  /* 0x00005e008b007a0c */ /* 0x000fe20005fc1270 */
[----:B------:R-:W-:Y:S01]  /*4e0a0*/  @P4 STG.E [R14.64], R23 ;  /* 0x000000170e004986 */ /* 0x000fe2000c101904 */
[----:B------:R-:W-:Y:S01]  /*4e0b0*/  ISETP.LT.AND P3, PT, R99, c[0x0][0x178], !P3 ;  /* 0x00005e0063007a0c */ /* 0x000fe20005f61270 */
[----:B--2---:R-:W-:Y:S01]  /*4e0c0*/  IMAD.WIDE R2, R21, 0x4, R162 ;  /* 0x0000000415027825 */ /* 0x004fe200078e02a2 */
[----:B------:R-:W-:-:S03]  /*4e0d0*/  ISETP.LT.AND P4, PT, R207, c[0x0][0x178], !P1 ;  /* 0x00005e00cf007a0c */ /* 0x000fc60004f81270 */
[C---:B---3--:R-:W-:Y:S01]  /*4e0e0*/  IMAD.WIDE R8, R21.reuse, 0x4, R160 ;  /* 0x0000000415087825 */ /* 0x048fe200078e02a0 */
[----:B------:R-:W-:Y:S02]  /*4e0f0*/  IADD3 R0, R252, 0xfa, RZ ;  /* 0x000000fafc007810 */ /* 0x000fe40007ffe0ff */
[C---:B------:R-:W-:Y:S01]  /*4e100*/  IADD3 R19, R21.reuse, c[0x0][0x198], RZ ;  /* 0x0000660015137a10 */ /* 0x040fe20007ffe0ff */
[C---:B----4-:R-:W-:Y:S01]  /*4e110*/  IMAD.WIDE R10, R21.reuse, 0x4, R6 ;  /* 0x00000004150a7825 */ /* 0x050fe200078e0206 */
[----:B------:R1:W-:Y:S01]  /*4e120*/  @P2 STG.E [R2.64], R110 ;  /* 0x0000006e02002986 */ /* 0x0003e2000c101904 */
[----:B------:R-:W-:Y:S02]  /*4e130*/  ISETP.GE.AND P5, PT, R0, c[0x0][0x17c], PT ;  /* 0x00005f0000007a0c */ /* 0x000fe40003fa6270 */
[----:B------:R-:W-:Y:S01]  /*4e140*/  IMAD.WIDE R12, R21, 0x4, R4 ;  /* 0x00000004150c7825 */ /* 0x000fe200078e0204 */
[----:B------:R2:W-:Y:S01]  /*4e150*/  @P0 STG.E [R8.64], R142 ;  /* 0x0000008e08000986 */ /* 0x0005e2000c101904 */
[----:B------:R-:W-:-:S02]  /*4e160*/  ISETP.LT.AND P0, PT, R138, c[0x0][0x178], !P1 ;  /* 0x00005e008a007a0c */ /* 0x000fc40004f01270 */
[----:B------:R-:W-:Y:S01]  /*4e170*/  IMAD.WIDE R16, R19, 0x4, R162 ;  /* 0x0000000413107825 */ /* 0x000fe200078e02a2 */
[----:B------:R-:W-:Y:S01]  /*4e180*/  ISETP.LT.AND P2, PT, R139, c[0x0][0x178], !P1 ;  /* 0x00005e008b007a0c */ /* 0x000fe20004f41270 */
[----:B------:R3:W-:Y:S01]  /*4e190*/  @P6 STG.E [R10.64], R182 ;  /* 0x000000b60a006986 */ /* 0x0007e2000c101904 */
[----:B------:R-:W-:Y:S02]  /*4e1a0*/  ISETP.LT.AND P1, PT, R99, c[0x0][0x178], !P1 ;  /* 0x00005e0063007a0c */ /* 0x000fe40004f21270 */
[----:B------:R-:W-:Y:S01]  /*4e1b0*/  ISETP.LT.AND P6, PT, R207, c[0x0][0x178], !P5 ;  /* 0x00005e00cf007a0c */ /* 0x000fe20006fc1270 */
[----:B------:R4:W-:Y:S01]  /*4e1c0*/  @P3 STG.E [R12.64], R26 ;  /* 0x0000001a0c003986 */ /* 0x0009e2000c101904 */
[C---:B------:R-:W-:Y:S01]  /*4e1d0*/  IADD3 R21, R19.reuse, c[0x0][0x198], RZ ;  /* 0x0000660013157a10 */ /* 0x040fe20007ffe0ff */
[C---:B-1----:R-:W-:Y:S02]  /*4e1e0*/  IMAD.WIDE R2, R19.reuse, 0x4, R160 ;  /* 0x0000000413027825 */ /* 0x042fe400078e02a0 */
[----:B------:R1:W-:Y:S01]  /*4e1f0*/  @P4 STG.E [R16.64], R111 ;  /* 0x0000006f10004986 */ /* 0x0003e2000c101904 */
[----:B------:R-:W-:Y:S01]  /*4e200*/  ISETP.LT.AND P4, PT, R138, c[0x0][0x178], !P5 ;  /* 0x00005e008a007a0c */ /* 0x000fe20006f81270 */
[----:B--2---:R-:W-:Y:S01]  /*4e210*/  IMAD.WIDE R8, R19, 0x4, R6 ;  /* 0x0000000413087825 */ /* 0x004fe200078e0206 */
[----:B------:R-:W-:-:S03]  /*4e220*/  IADD3 R0, R252, 0xfb, RZ ;  /* 0x000000fbfc007810 */ /* 0x000fc60007ffe0ff */
[----:B---3--:R-:W-:Y:S01]  /*4e230*/  IMAD.WIDE R10, R19, 0x4, R4 ;  /* 0x00000004130a7825 */ /* 0x008fe200078e0204 */
[----:B------:R2:W-:Y:S01]  /*4e240*/  @P0 STG.E [R2.64], R143 ;  /* 0x0000008f02000986 */ /* 0x0005e2000c101904 */
[----:B------:R-:W-:Y:S02]  /*4e250*/  ISETP.GE.AND P3, PT, R0, c[0x0][0x17c], PT ;  /* 0x00005f0000007a0c */ /* 0x000fe40003f66270 */
[C---:B----4-:R-:W-:Y:S01]  /*4e260*/  IMAD.WIDE R12, R21.reuse, 0x4, R162 ;  /* 0x00000004150c7825 */ /* 0x050fe200078e02a2 */
[----:B------:R3:W-:Y:S03]  /*4e270*/  @P2 STG.E [R8.64], R183 ;  /* 0x000000b708002986 */ /* 0x0007e6000c101904 */
[----:B------:R-:W-:Y:S01]  /*4e280*/  IMAD.WIDE R14, R21, 0x4, R160 ;  /* 0x00000004150e7825 */ /* 0x000fe200078e02a0 */
[----:B------:R4:W-:Y:S01]  /*4e290*/  @P1 STG.E [R10.64], R27 ;  /* 0x0000001b0a001986 */ /* 0x0009e2000c101904 */
[----:B------:R-:W-:-:S02]  /*4e2a0*/  ISETP.LT.AND P1, PT, R139, c[0x0][0x178], !P5 ;  /* 0x00005e008b007a0c */ /* 0x000fc40006f21270 */
[----:B------:R-:W-:Y:S01]  /*4e2b0*/  ISETP.LT.AND P5, PT, R99, c[0x0][0x178], !P5 ;  /* 0x00005e0063007a0c */ /* 0x000fe20006fa1270 */
[----:B------:R3:W-:Y:S01]  /*4e2c0*/  @P6 STG.E [R12.64], R106 ;  /* 0x0000006a0c006986 */ /* 0x0007e2000c101904 */
[----:B------:R-:W-:Y:S02]  /*4e2d0*/  ISETP.LT.AND P6, PT, R207, c[0x0][0x178], !P3 ;  /* 0x00005e00cf007a0c */ /* 0x000fe40005fc1270 */
[----:B------:R-:W-:Y:S01]  /*4e2e0*/  ISETP.LT.AND P0, PT, R138, c[0x0][0x178], !P3 ;  /* 0x00005e008a007a0c */ /* 0x000fe20005f01270 */
[----:B------:R4:W-:Y:S01]  /*4e2f0*/  @P4 STG.E [R14.64], R150 ;  /* 0x000000960e004986 */ /* 0x0009e2000c101904 */
[----:B-1----:R-:W-:Y:S02]  /*4e300*/  IADD3 R17, R21, c[0x0][0x198], RZ ;  /* 0x0000660015117a10 */ /* 0x002fe40007ffe0ff */
[----:B------:R-:W-:Y:S01]  /*4e310*/  ISETP.LT.AND P4, PT, R139, c[0x0][0x178], !P3 ;  /* 0x00005e008b007a0c */ /* 0x000fe20005f81270 */
[----:B--2---:R-:W-:Y:S01]  /*4e320*/  IMAD.WIDE R2, R21, 0x4, R6 ;  /* 0x0000000415027825 */ /* 0x004fe200078e0206 */
[----:B------:R-:W-:-:S03]  /*4e330*/  IADD3 R16, R252, 0xfc, RZ ;  /* 0x000000fcfc107810 */ /* 0x000fc60007ffe0ff */
[----:B---3--:R-:W-:Y:S01]  /*4e340*/  IMAD.WIDE R8, R21, 0x4, R4 ;  /* 0x0000000415087825 */ /* 0x008fe200078e0204 */
[----:B------:R-:W-:-:S03]  /*4e350*/  ISETP.GE.AND P2, PT, R16, c[0x0][0x17c], PT ;  /* 0x00005f0010007a0c */ /* 0x000fc60003f46270 */
[C---:B----4-:R-:W-:Y:S01]  /*4e360*/  IMAD.WIDE R10, R17.reuse, 0x4, R162 ;  /* 0x00000004110a7825 */ /* 0x050fe200078e02a2 */
[----:B------:R1:W-:Y:S03]  /*4e370*/  @P1 STG.E [R2.64], R190 ;  /* 0x000000be02001986 */ /* 0x0003e6000c101904 */
[----:B------:R-:W-:Y:S01]  /*4e380*/  IMAD.WIDE R12, R17, 0x4, R160 ;  /* 0x00000004110c7825 */ /* 0x000fe200078e02a0 */
[----:B------:R2:W-:Y:S01]  /*4e390*/  @P5 STG.E [R8.64], R30 ;  /* 0x0000001e08005986 */ /* 0x0005e2000c101904 */
[----:B------:R-:W-:Y:S02]  /*4e3a0*/  ISETP.LT.AND P3, PT, R99, c[0x0][0x178], !P3 ;  /* 0x00005e0063007a0c */ /* 0x000fe40005f61270 */
[----:B------:R-:W-:Y:S01]  /*4e3b0*/  IMAD.WIDE R14, R17, 0x4, R6 ;  /* 0x00000004110e7825 */ /* 0x000fe200078e0206 */
[----:B------:R3:W-:Y:S01]  /*4e3c0*/  @P6 STG.E [R10.64], R107 ;  /* 0x0000006b0a006986 */ /* 0x0007e2000c101904 */
[----:B------:R-:W-:-:S02]  /*4e3d0*/  ISETP.LT.AND P6, PT, R207, c[0x0][0x178], !P2 ;  /* 0x00005e00cf007a0c */ /* 0x000fc400057c1270 */
[----:B------:R-:W-:Y:S01]  /*4e3e0*/  ISETP.LT.AND P5, PT, R138, c[0x0][0x178], !P2 ;  /* 0x00005e008a007a0c */ /* 0x000fe200057a1270 */
[----:B------:R4:W-:Y:S01]  /*4e3f0*/  @P0 STG.E [R12.64], R151 ;  /* 0x000000970c000986 */ /* 0x0009e2000c101904 */
[----:B------:R-:W-:-:S03]  /*4e400*/  IADD3 R19, R17, c[0x0][0x198], RZ ;  /* 0x0000660011137a10 */ /* 0x000fc60007ffe0ff */
[----:B------:R3:W-:Y:S01]  /*4e410*/  @P4 STG.E [R14.64], R191 ;  /* 0x000000bf0e004986 */ /* 0x0007e2000c101904 */
        /* <DEDUP_REMOVED lines=9> */
[C---:B----4-:R-:W-:Y:S02]  /*4e4b0*/  IMAD.WIDE R12, R19.reuse, 0x4, R6 ;  /* 0x00000004130c7825 */ /* 0x050fe400078e0206 */
[----:B------:R2:W-:Y:S02]  /*4e4c0*/  @P6 STG.E [R8.64], R102 ;  /* 0x0000006608006986 */ /* 0x0005e4000c101904 */
[----:B------:R-:W-:Y:S01]  /*4e4d0*/  IMAD.WIDE R14, R19, 0x4, R4 ;  /* 0x00000004130e7825 */ /* 0x000fe200078e0204 */
[----:B------:R-:W-:Y:S01]  /*4e4e0*/  ISETP.GE.AND P0, PT, R0, c[0x0][0x17c], PT ;  /* 0x00005f0000007a0c */ /* 0x000fe20003f06270 */
[----:B------:R3:W-:Y:S01]  /*4e4f0*/  @P5 STG.E [R10.64], R134 ;  /* 0x000000860a005986 */ /* 0x0007e2000c101904 */
[----:B------:R-:W-:-:S02]  /*4e500*/  ISETP.LT.AND P5, PT, R207, c[0x0][0x178], !P1 ;  /* 0x00005e00cf007a0c */ /* 0x000fc40004fa1270 */
[----:B------:R-:W-:Y:S01]  /*4e510*/  ISETP.LT.AND P6, PT, R138, c[0x0][0x178], !P1 ;  /* 0x00005e008a007a0c */ /* 0x000fe20004fc1270 */
[----:B------:R4:W-:Y:S01]  /*4e520*/  @P4 STG.E [R12.64], R198 ;  /* 0x000000c60c004986 */ /* 0x0009e2000c101904 */
[----:B------:R-:W-:Y:S02]  /*4e530*/  ISETP.LT.AND P4, PT, R139, c[0x0][0x178], !P1 ;  /* 0x00005e008b007a0c */ /* 0x000fe40004f81270 */
[----:B------:R-:W-:Y:S01]  /*4e540*/  IADD3 R17, R19, c[0x0][0x198], RZ ;  /* 0x0000660013117a10 */ /* 0x000fe20007ffe0ff */
[----:B------:R3:W-:Y:S01]  /*4e550*/  @P2 STG.E [R14.64], R34 ;  /* 0x000000220e002986 */ /* 0x0007e2000c101904 */
[----:B------:R-:W-:Y:S02]  /*4e560*/  ISETP.LT.AND P1, PT, R99, c[0x0][0x178], !P1 ;  /* 0x00005e0063007a0c */ /* 0x000fe40004f21270 */
[----:B------:R-:W-:Y:S01]  /*4e570*/  ISETP.LT.AND P2, PT, R207, c[0x0][0x178], !P0 ;  /* 0x00005e00cf007a0c */ /* 0x000fe20004741270 */
[----:B-1----:R-:W-:Y:S01]  /*4e580*/  IMAD.WIDE R2, R17, 0x4, R162 ;  /* 0x0000000411027825 */ /* 0x002fe200078e02a2 */
[----:B------:R-:W-:-:S02]  /*4e590*/  IADD3 R252, R252, 0xff, RZ ;  /* 0x000000fffcfc7810 */ /* 0x000fc40007ffe0ff */
[C---:B------:R-:W-:Y:S01]  /*4e5a0*/  IADD3 R19, R17.reuse, c[0x0][0x198], RZ ;  /* 0x0000660011137a10 */ /* 0x040fe20007ffe0ff */
[----:B--2---:R-:W-:Y:S01]  /*4e5b0*/  IMAD.WIDE R8, R17, 0x4, R160 ;  /* 0x0000000411087825 */ /* 0x004fe200078e02a0 */
[----:B------:R-:W-:-:S03]  /*4e5c0*/  ISETP.GE.AND P3, PT, R252, c[0x0][0x17c], PT ;  /* 0x00005f00fc007a0c */ /* 0x000fc60003f66270 */
[C---:B---3--:R-:W-:Y:S01]  /*4e5d0*/  IMAD.WIDE R10, R17.reuse, 0x4, R6 ;  /* 0x00000004110a7825 */ /* 0x048fe200078e0206 */
[----:B------:R1:W-:Y:S03]  /*4e5e0*/  @P5 STG.E [R2.64], R103 ;  /* 0x0000006702005986 */ /* 0x0003e6000c101904 */
[----:B----4-:R-:W-:Y:S01]  /*4e5f0*/  IMAD.WIDE R12, R17, 0x4, R4 ;  /* 0x00000004110c7825 */ /* 0x010fe200078e0204 */
[----:B------:R2:W-:Y:S03]  /*4e600*/  @P6 STG.E [R8.64], R135 ;  /* 0x0000008708006986 */ /* 0x0005e6000c101904 */
[----:B------:R-:W-:Y:S01]  /*4e610*/  IMAD.WIDE R16, R19, 0x4, R162 ;  /* 0x0000000413107825 */ /* 0x000fe200078e02a2 */
[----:B------:R-:W-:Y:S01]  /*4e620*/  ISETP.LT.AND P5, PT, R207, c[0x0][0x178], !P3 ;  /* 0x00005e00cf007a0c */ /* 0x000fe20005fa1270 */
[----:B------:R3:W-:Y:S01]  /*4e630*/  @P4 STG.E [R10.64], R199 ;  /* 0x000000c70a004986 */ /* 0x0007e2000c101904 */
[----:B------:R-:W-:-:S02]  /*4e640*/  ISETP.LT.AND P6, PT, R138, c[0x0][0x178], !P3 ;  /* 0x00005e008a007a0c */ /* 0x000fc40005fc1270 */
[----:B------:R-:W-:Y:S01]  /*4e650*/  ISETP.LT.AND P4, PT, R138, c[0x0][0x178], !P0 ;  /* 0x00005e008a007a0c */ /* 0x000fe20004781270 */
[----:B------:R-:W4:Y:S04]  /*4e660*/  LDL.LU R207, [R1+0x1b24] ;  /* 0x001b240001cf7983 */ /* 0x000f280000300800 */
[----:B------:R1:W-:Y:S01]  /*4e670*/  @P1 STG.E [R12.64], R35 ;  /* 0x000000230c001986 */ /* 0x0003e2000c101904 */
[----:B------:R-:W-:-:S03]  /*4e680*/  ISETP.LT.AND P1, PT, R139, c[0x0][0x178], !P0 ;  /* 0x00005e008b007a0c */ /* 0x000fc60004721270 */
[----:B------:R-:W4:Y:S01]  /*4e690*/  LDL.LU R138, [R1+0x1b20] ;  /* 0x001b2000018a7983 */ /* 0x000f220000300800 */
[----:B------:R-:W-:-:S03]  /*4e6a0*/  ISETP.LT.AND P0, PT, R99, c[0x0][0x178], !P0 ;  /* 0x00005e0063007a0c */ /* 0x000fc60004701270 */
[----:B------:R2:W-:Y:S01]  /*4e6b0*/  @P2 STG.E [R16.64], R98 ;  /* 0x0000006210002986 */ /* 0x0005e2000c101904 */
[----:B------:R-:W-:Y:S02]  /*4e6c0*/  ISETP.LT.AND P2, PT, R139, c[0x0][0x178], !P3 ;  /* 0x00005e008b007a0c */ /* 0x000fe40005f41270 */
[----:B------:R-:W-:Y:S01]  /*4e6d0*/  ISETP.LT.AND P3, PT, R99, c[0x0][0x178], !P3 ;  /* 0x00005e0063007a0c */ /* 0x000fe20005f61270 */
[----:B------:R-:W4:Y:S04]  /*4e6e0*/  LDL.LU R139, [R1+0x1b1c] ;  /* 0x001b1c00018b7983 */ /* 0x000f280000300800 */
[----:B------:R-:W4:Y:S01]  /*4e6f0*/  LDL.LU R99, [R1+0x1b18] ;  /* 0x001b180001637983 */ /* 0x000f220000300800 */
[C---:B------:R-:W-:Y:S01]  /*4e700*/  IADD3 R15, R19.reuse, c[0x0][0x198], RZ ;  /* 0x00006600130f7a10 */ /* 0x040fe20007ffe0ff */
[----:B-1----:R-:W-:-:S04]  /*4e710*/  IMAD.WIDE R2, R19, 0x4, R160 ;  /* 0x0000000413027825 */ /* 0x002fc800078e02a0 */
[----:B--2---:R-:W-:-:S04]  /*4e720*/  IMAD.WIDE R8, R19, 0x4, R6 ;  /* 0x0000000413087825 */ /* 0x004fc800078e0206 */
[----:B---3--:R-:W-:-:S04]  /*4e730*/  IMAD.WIDE R10, R19, 0x4, R4 ;  /* 0x00000004130a7825 */ /* 0x008fc800078e0204 */
[----:B------:R-:W-:-:S04]  /*4e740*/  IMAD.WIDE R162, R15, 0x4, R162 ;  /* 0x000000040fa27825 */ /* 0x000fc800078e02a2 */
[----:B------:R-:W-:-:S04]  /*4e750*/  IMAD.WIDE R160, R15, 0x4, R160 ;  /* 0x000000040fa07825 */ /* 0x000fc800078e02a0 */
[----:B------:R-:W-:-:S04]  /*4e760*/  IMAD.WIDE R6, R15, 0x4, R6 ;  /* 0x000000040f067825 */ /* 0x000fc800078e0206 */
[----:B------:R-:W-:Y:S01]  /*4e770*/  IMAD.WIDE R4, R15, 0x4, R4 ;  /* 0x000000040f047825 */ /* 0x000fe200078e0204 */
[----:B----4-:R1:W-:Y:S04]  /*4e780*/  @P4 STG.E [R2.64], R138 ;  /* 0x0000008a02004986 */ /* 0x0103e8000c101904 */
[----:B------:R1:W-:Y:S04]  /*4e790*/  @P1 STG.E [R8.64], R206 ;  /* 0x000000ce08001986 */ /* 0x0003e8000c101904 */
[----:B------:R1:W-:Y:S04]  /*4e7a0*/  @P0 STG.E [R10.64], R38 ;  /* 0x000000260a000986 */ /* 0x0003e8000c101904 */
[----:B------:R1:W-:Y:S04]  /*4e7b0*/  @P5 STG.E [R162.64], R99 ;  /* 0x00000063a2005986 */ /* 0x0003e8000c101904 */
[----:B------:R1:W-:Y:S04]  /*4e7c0*/  @P6 STG.E [R160.64], R139 ;  /* 0x0000008ba0006986 */ /* 0x0003e8000c101904 */
[----:B------:R1:W-:Y:S02]  /*4e7d0*/  @P2 STG.E [R6.64], R207 ;  /* 0x000000cf06002986 */ /* 0x0003e4000c101904 */
[----:B------:R-:W-:Y:S05]  /*4e7e0*/  @!P3 EXIT ;  /* 0x000000000000b94d */ /* 0x000fea0003800000 */
[----:B------:R-:W-:Y:S01]  /*4e7f0*/  STG.E [R4.64], R39 ;  /* 0x0000002704007986 */ /* 0x000fe2000c101904 */
[----:B------:R-:W-:Y:S05]  /*4e800*/  EXIT ;  /* 0x000000000000794d */ /* 0x000fea0003800000 */
.L_x_3:
[----:B------:R-:W-:-:S00]  /*4e810*/  BRA `(.L_x_3) ;  /* 0xfffffff000007947 */ /* 0x000fc0000383ffff */
[----:B------:R-:W-:-:S00]  /*4e820*/  NOP ;  /* 0x0000000000007918 */ /* 0x000fc00000000000 */
        /* <DEDUP_REMOVED lines=13> */
.L_x_4:


//--------------------- .nv.shared.matmul_kernel  --------------------------
	.section	.nv.shared.matmul_kernel,"aw",@nobits
	.sectionflags	@""
	.align	16
